def matmul_kernel(
    a_ptr,
    b_ptr,
    c_ptr,
    M,
    N,
    K,
    stride_am,
    stride_ak,
    stride_bk,
    stride_bn,
    stride_cm,
    stride_cn,
    BLOCK_M: tl.constexpr,
    BLOCK_N: tl.constexpr,
    BLOCK_K: tl.constexpr,
    GROUP_M: tl.constexpr,
):
    pid = tl.program_id(axis=0)
    num_pid_m = tl.cdiv(M, BLOCK_M)
    num_pid_n = tl.cdiv(N, BLOCK_N)
    num_pid_in_group = GROUP_M * num_pid_n
    group_id = pid // num_pid_in_group
    first_pid_m = group_id * GROUP_M
    group_size_m = min(num_pid_m - first_pid_m, GROUP_M)
    pid_m = first_pid_m + ((pid % num_pid_in_group) % group_size_m)
    pid_n = (pid % num_pid_in_group) // group_size_m

    offs_am = (pid_m * BLOCK_M + tl.arange(0, BLOCK_M)) % M
    offs_bn = (pid_n * BLOCK_N + tl.arange(0, BLOCK_N)) % N
    offs_k = tl.arange(0, BLOCK_K)
    a_ptrs = a_ptr + offs_am[:, None] * stride_am + offs_k[None, :] * stride_ak
    b_ptrs = b_ptr + offs_k[:, None] * stride_bk + offs_bn[None, :] * stride_bn

    acc = tl.zeros((BLOCK_M, BLOCK_N), dtype=tl.float32)
    for kk in range(0, tl.cdiv(K, BLOCK_K)):
        a = tl.load(a_ptrs, mask=offs_k[None, :] < K - kk * BLOCK_K, other=0.0)
        b = tl.load(b_ptrs, mask=offs_k[:, None] < K - kk * BLOCK_K, other=0.0)
        acc = tl.dot(a, b, acc)
        a_ptrs += BLOCK_K * stride_ak
        b_ptrs += BLOCK_K * stride_bk

    c = acc.to(c_ptr.dtype.element_ty)
    offs_cm = pid_m * BLOCK_M + tl.arange(0, BLOCK_M)
    offs_cn = pid_n * BLOCK_N + tl.arange(0, BLOCK_N)
    c_ptrs = c_ptr + offs_cm[:, None] * stride_cm + offs_cn[None, :] * stride_cn
    mask = (offs_cm[:, None] < M) & (offs_cn[None, :] < N)
    tl.store(c_ptrs, c, mask=mask)

# config = {"BLOCK_K": 32, "BLOCK_M": 256, "BLOCK_N": 64, "GROUP_M": 8, "arch": "sm_100", "dtype": "fp16", "num_ctas": 1, "num_stages": 3, "num_warps": 1}
# arch = sm_100


// ===== COMPILED SASS (sm_100a) =====

	.target	sm_100a

	.elftype	@"ET_EXEC"


//--------------------- .note.nv.tkinfo           --------------------------
	.section	.note.nv.tkinfo,"",@"SHT_NOTE"
	.sectionflags	@"SHF_NOTE_NV_TKINFO"
	.tkinfo
        /*0018*/ 	.word	0x00000081
        /*0030*/ 	.string	""
        /*0030*/ 	.string	"ptxas-blackwell"
        /*0030*/ 	.string	"Cuda compilation tools, release 12.9, V12.9.86"
        /*0030*/ 	.string	"Build cuda_12.9.r12.9/compiler.36037853_0"
        /*0030*/ 	.string	"-v  -suppress-debug-info  -lineinfo  -arch sm_100a "



//--------------------- .note.nv.cuver            --------------------------
	.section	.note.nv.cuver,"",@"SHT_NOTE"
	.sectionflags	@"SHF_NOTE_NV_CUVER"
        /*0018*/ 	.short	0x0001
        /*001a*/ 	.short	0x0064
        /*001c*/ 	.short	0x0001
        /*001e*/ 	.short	0x0000
        /*0020*/ 	.short	0x0001
        /*0022*/ 	.short	0x0000


//--------------------- .nv.info                  --------------------------
	.section	.nv.info,"",@"SHT_CUDA_INFO"
	.align	4


	//----- nvinfo : EIATTR_REGCOUNT
	.align		4
        /*0000*/ 	.byte	0x04, 0x2f
        /*0002*/ 	.short	(.L_1 - .L_0)
	.align		4
.L_0:
        /*0004*/ 	.word	index@(matmul_kernel)
        /*0008*/ 	.word	0x00000040


	//----- nvinfo : EIATTR_FRAME_SIZE
	.align		4
.L_1:
        /*000c*/ 	.byte	0x04, 0x11
        /*000e*/ 	.short	(.L_3 - .L_2)
	.align		4
.L_2:
        /*0010*/ 	.word	index@(matmul_kernel)
        /*0014*/ 	.word	0x00002160


	//----- nvinfo : EIATTR_MIN_STACK_SIZE
	.align		4
.L_3:
        /*0018*/ 	.byte	0x04, 0x12
        /*001a*/ 	.short	(.L_5 - .L_4)
	.align		4
.L_4:
        /*001c*/ 	.word	index@(matmul_kernel)
        /*0020*/ 	.word	0x00002160
.L_5:


//--------------------- .nv.info.matmul_kernel    --------------------------
	.section	.nv.info.matmul_kernel,"",@"SHT_CUDA_INFO"
	.sectionflags	@""
	.align	4


	//----- nvinfo : EIATTR_CUDA_API_VERSION
	.align		4
        /*0000*/ 	.byte	0x04, 0x37
        /*0002*/ 	.short	(.L_7 - .L_6)
.L_6:
        /*0004*/ 	.word	0x00000081


	//----- nvinfo : EIATTR_KPARAM_INFO
	.align		4
.L_7:
        /*0008*/ 	.byte	0x04, 0x17
        /*000a*/ 	.short	(.L_9 - .L_8)
.L_8:
        /*000c*/ 	.word	0x00000000
        /*0010*/ 	.short	0x000d
        /*0012*/ 	.short	0x0048
        /*0014*/ 	.byte	0x00, 0xf4, 0x21, 0x00


	//----- nvinfo : EIATTR_KPARAM_INFO
	.align		4
.L_9:
        /*0018*/ 	.byte	0x04, 0x17
        /*001a*/ 	.short	(.L_11 - .L_10)
.L_10:
        /*001c*/ 	.word	0x00000000
        /*0020*/ 	.short	0x000c
        /*0022*/ 	.short	0x0040
        /*0024*/ 	.byte	0x00, 0xf4, 0x21, 0x00


	//----- nvinfo : EIATTR_KPARAM_INFO
	.align		4
.L_11:
        /*0028*/ 	.byte	0x04, 0x17
        /*002a*/ 	.short	(.L_13 - .L_12)
.L_12:
        /*002c*/ 	.word	0x00000000
        /*0030*/ 	.short	0x000b
        /*0032*/ 	.short	0x0038
        /*0034*/ 	.byte	0x00, 0xf0, 0x11, 0x00


	//----- nvinfo : EIATTR_KPARAM_INFO
	.align		4
.L_13:
        /*0038*/ 	.byte	0x04, 0x17
        /*003a*/ 	.short	(.L_15 - .L_14)
.L_14:
        /*003c*/ 	.word	0x00000000
        /*0040*/ 	.short	0x000a
        /*0042*/ 	.short	0x0034
        /*0044*/ 	.byte	0x00, 0xf0, 0x11, 0x00


	//----- nvinfo : EIATTR_KPARAM_INFO
	.align		4
.L_15:
        /*0048*/ 	.byte	0x04, 0x17
        /*004a*/ 	.short	(.L_17 - .L_16)
.L_16:
        /*004c*/ 	.word	0x00000000
        /*0050*/ 	.short	0x0009
        /*0052*/ 	.short	0x0030
        /*0054*/ 	.byte	0x00, 0xf0, 0x11, 0x00


	//----- nvinfo : EIATTR_KPARAM_INFO
	.align		4
.L_17:
        /*0058*/ 	.byte	0x04, 0x17
        /*005a*/ 	.short	(.L_19 - .L_18)
.L_18:
        /*005c*/ 	.word	0x00000000
        /*0060*/ 	.short	0x0008
        /*0062*/ 	.short	0x002c
        /*0064*/ 	.byte	0x00, 0xf0, 0x11, 0x00


	//----- nvinfo : EIATTR_KPARAM_INFO
	.align		4
.L_19:
        /*0068*/ 	.byte	0x04, 0x17
        /*006a*/ 	.short	(.L_21 - .L_20)
.L_20:
        /*006c*/ 	.word	0x00000000
        /*0070*/ 	.short	0x0007
        /*0072*/ 	.short	0x0028
        /*0074*/ 	.byte	0x00, 0xf0, 0x11, 0x00


	//----- nvinfo : EIATTR_KPARAM_INFO
	.align		4
.L_21:
        /*0078*/ 	.byte	0x04, 0x17
        /*007a*/ 	.short	(.L_23 - .L_22)
.L_22:
        /*007c*/ 	.word	0x00000000
        /*0080*/ 	.short	0x0006
        /*0082*/ 	.short	0x0024
        /*0084*/ 	.byte	0x00, 0xf0, 0x11, 0x00


	//----- nvinfo : EIATTR_KPARAM_INFO
	.align		4
.L_23:
        /*0088*/ 	.byte	0x04, 0x17
        /*008a*/ 	.short	(.L_25 - .L_24)
.L_24:
        /*008c*/ 	.word	0x00000000
        /*0090*/ 	.short	0x0005
        /*0092*/ 	.short	0x0020
        /*0094*/ 	.byte	0x00, 0xf0, 0x11, 0x00


	//----- nvinfo : EIATTR_KPARAM_INFO
	.align		4
.L_25:
        /*0098*/ 	.byte	0x04, 0x17
        /*009a*/ 	.short	(.L_27 - .L_26)
.L_26:
        /*009c*/ 	.word	0x00000000
        /*00a0*/ 	.short	0x0004
        /*00a2*/ 	.short	0x001c
        /*00a4*/ 	.byte	0x00, 0xf0, 0x11, 0x00


	//----- nvinfo : EIATTR_KPARAM_INFO
	.align		4
.L_27:
        /*00a8*/ 	.byte	0x04, 0x17
        /*00aa*/ 	.short	(.L_29 - .L_28)
.L_28:
        /*00ac*/ 	.word	0x00000000
        /*00b0*/ 	.short	0x0003
        /*00b2*/ 	.short	0x0018
        /*00b4*/ 	.byte	0x00, 0xf0, 0x11, 0x00


	//----- nvinfo : EIATTR_KPARAM_INFO
	.align		4
.L_29:
        /*00b8*/ 	.byte	0x04, 0x17
        /*00ba*/ 	.short	(.L_31 - .L_30)
.L_30:
        /*00bc*/ 	.word	0x00000000
        /*00c0*/ 	.short	0x0002
        /*00c2*/ 	.short	0x0010
        /*00c4*/ 	.byte	0x00, 0xf4, 0x21, 0x00


	//----- nvinfo : EIATTR_KPARAM_INFO
	.align		4
.L_31:
        /*00c8*/ 	.byte	0x04, 0x17
        /*00ca*/ 	.short	(.L_33 - .L_32)
.L_32:
        /*00cc*/ 	.word	0x00000000
        /*00d0*/ 	.short	0x0001
        /*00d2*/ 	.short	0x0008
        /*00d4*/ 	.byte	0x00, 0xf4, 0x21, 0x00


	//----- nvinfo : EIATTR_KPARAM_INFO
	.align		4
.L_33:
        /*00d8*/ 	.byte	0x04, 0x17
        /*00da*/ 	.short	(.L_35 - .L_34)
.L_34:
        /*00dc*/ 	.word	0x00000000
        /*00e0*/ 	.short	0x0000
        /*00e2*/ 	.short	0x0000
        /*00e4*/ 	.byte	0x00, 0xf4, 0x21, 0x00


	//----- nvinfo : EIATTR_SPARSE_MMA_MASK
	.align		4
.L_35:
        /*00e8*/ 	.byte	0x03, 0x50
        /*00ea*/ 	.short	0x0000


	//----- nvinfo : EIATTR_MAXREG_COUNT
	.align		4
        /*00ec*/ 	.byte	0x03, 0x1b
        /*00ee*/ 	.short	0x00ff


	//----- nvinfo : EIATTR_NUM_BARRIERS
	.align		4
        /*00f0*/ 	.byte	0x02, 0x4c
        /*00f2*/ 	.byte	0x01
	.zero		1


	//----- nvinfo : EIATTR_ANNOTATIONS
	.align		4
        /*00f4*/ 	.byte	0x04, 0x55
        /*00f6*/ 	.short	(.L_37 - .L_36)


	//   ....[0]....
.L_36:
        /*00f8*/ 	.word	0x00000001
        /*00fc*/ 	.byte	0xa0, 0x01, 0x00, 0x00, 0x01, 0x00, 0x00, 0x00, 0xf0, 0x01, 0x00, 0x00, 0x01, 0x00, 0x00, 0x00
        /* <DEDUP_REMOVED lines=3814> */
        /*ef6c*/ 	.byte	0xe0, 0xbc, 0x03, 0x00


	//----- nvinfo : EIATTR_COOP_GROUP_MASK_REGIDS
	.align		4
.L_37:
        /*ef70*/ 	.byte	0x04, 0x29
        /*ef72*/ 	.short	(.L_39 - .L_38)


	//   ....[0]....
.L_38:
        /*ef74*/ 	.word	0xffffffff


	//   ....[1]....
        /*ef78*/ 	.word	0xffffffff


	//   ....[2]....
        /*ef7c*/ 	.word	0xffffffff


	//   ....[3]....
        /*ef80*/ 	.word	0xffffffff


	//   ....[4]....
        /*ef84*/ 	.word	0xffffffff


	//   ....[5]....
        /*ef88*/ 	.word	0xffffffff


	//   ....[6]....
        /*ef8c*/ 	.word	0xffffffff


	//   ....[7]....
        /*ef90*/ 	.word	0xffffffff


	//   ....[8]....
        /*ef94*/ 	.word	0xffffffff


	//   ....[9]....
        /*ef98*/ 	.word	0xffffffff


	//   ....[10]....
        /*ef9c*/ 	.word	0xffffffff


	//   ....[11]....
        /*efa0*/ 	.word	0xffffffff


	//   ....[12]....
        /*efa4*/ 	.word	0xffffffff


	//   ....[13]....
        /*efa8*/ 	.word	0xffffffff


	//   ....[14]....
        /*efac*/ 	.word	0xffffffff


	//   ....[15]....
        /*efb0*/ 	.word	0xffffffff


	//   ....[16]....
        /*efb4*/ 	.word	0xffffffff


	//   ....[17]....
        /*efb8*/ 	.word	0xffffffff


	//   ....[18]....
        /*efbc*/ 	.word	0xffffffff


	//   ....[19]....
        /*efc0*/ 	.word	0xffffffff


	//   ....[20]....
        /*efc4*/ 	.word	0xffffffff


	//   ....[21]....
        /*efc8*/ 	.word	0xffffffff


	//   ....[22]....
        /*efcc*/ 	.word	0xffffffff


	//   ....[23]....
        /*efd0*/ 	.word	0xffffffff


	//   ....[24]....
        /*efd4*/ 	.word	0xffffffff


	//   ....[25]....
        /*efd8*/ 	.word	0xffffffff


	//   ....[26]....
        /*efdc*/ 	.word	0xffffffff


	//   ....[27]....
        /*efe0*/ 	.word	0xffffffff


	//   ....[28]....
        /*efe4*/ 	.word	0xffffffff


	//   ....[29]....
        /*efe8*/ 	.word	0xffffffff


	//   ....[30]....
        /*efec*/ 	.word	0xffffffff


	//   ....[31]....
        /*eff0*/ 	.word	0xffffffff


	//   ....[32]....
        /*eff4*/ 	.word	0xffffffff


	//   ....[33]....
        /*eff8*/ 	.word	0xffffffff


	//   ....[34]....
        /*effc*/ 	.word	0xffffffff


	//   ....[35]....
        /*f000*/ 	.word	0xffffffff


	//   ....[36]....
        /*f004*/ 	.word	0xffffffff


	//   ....[37]....
        /*f008*/ 	.word	0xffffffff


	//   ....[38]....
        /*f00c*/ 	.word	0xffffffff


	//   ....[39]....
        /*f010*/ 	.word	0xffffffff


	//   ....[40]....
        /*f014*/ 	.word	0xffffffff


	//   ....[41]....
        /*f018*/ 	.word	0xffffffff


	//   ....[42]....
        /*f01c*/ 	.word	0xffffffff


	//   ....[43]....
        /*f020*/ 	.word	0xffffffff


	//   ....[44]....
        /*f024*/ 	.word	0xffffffff


	//   ....[45]....
        /*f028*/ 	.word	0xffffffff


	//   ....[46]....
        /*f02c*/ 	.word	0xffffffff


	//   ....[47]....
        /*f030*/ 	.word	0xffffffff


	//   ....[48]....
        /*f034*/ 	.word	0xffffffff


	//   ....[49]....
        /*f038*/ 	.word	0xffffffff


	//   ....[50]....
        /*f03c*/ 	.word	0xffffffff


	//   ....[51]....
        /*f040*/ 	.word	0xffffffff


	//   ....[52]....
        /*f044*/ 	.word	0xffffffff


	//   ....[53]....
        /*f048*/ 	.word	0xffffffff


	//   ....[54]....
        /*f04c*/ 	.word	0xffffffff


	//   ....[55]....
        /*f050*/ 	.word	0xffffffff


	//   ....[56]....
        /*f054*/ 	.word	0xffffffff


	//   ....[57]....
        /*f058*/ 	.word	0xffffffff


	//   ....[58]....
        /*f05c*/ 	.word	0xffffffff


	//   ....[59]....
        /*f060*/ 	.word	0xffffffff


	//   ....[60]....
        /*f064*/ 	.word	0xffffffff


	//   ....[61]....
        /*f068*/ 	.word	0xffffffff


	//   ....[62]....
        /*f06c*/ 	.word	0xffffffff


	//   ....[63]....
        /*f070*/ 	.word	0xffffffff


	//   ....[64]....
        /*f074*/ 	.word	0xffffffff


	//   ....[65]....
        /*f078*/ 	.word	0xffffffff


	//   ....[66]....
        /*f07c*/ 	.word	0xffffffff


	//   ....[67]....
        /*f080*/ 	.word	0xffffffff


	//   ....[68]....
        /*f084*/ 	.word	0xffffffff


	//   ....[69]....
        /*f088*/ 	.word	0xffffffff


	//   ....[70]....
        /*f08c*/ 	.word	0xffffffff


	//   ....[71]....
        /*f090*/ 	.word	0xffffffff


	//   ....[72]....
        /*f094*/ 	.word	0xffffffff


	//   ....[73]....
        /*f098*/ 	.word	0xffffffff


	//   ....[74]....
        /*f09c*/ 	.word	0xffffffff


	//   ....[75]....
        /*f0a0*/ 	.word	0xffffffff


	//   ....[76]....
        /*f0a4*/ 	.word	0xffffffff


	//   ....[77]....
        /*f0a8*/ 	.word	0xffffffff


	//   ....[78]....
        /*f0ac*/ 	.word	0xffffffff


	//   ....[79]....
        /*f0b0*/ 	.word	0xffffffff


	//   ....[80]....
        /*f0b4*/ 	.word	0xffffffff


	//   ....[81]....
        /*f0b8*/ 	.word	0xffffffff


	//   ....[82]....
        /*f0bc*/ 	.word	0xffffffff


	//   ....[83]....
        /*f0c0*/ 	.word	0xffffffff


	//   ....[84]....
        /*f0c4*/ 	.word	0xffffffff


	//   ....[85]....
        /*f0c8*/ 	.word	0xffffffff


	//   ....[86]....
        /*f0cc*/ 	.word	0xffffffff


	//   ....[87]....
        /*f0d0*/ 	.word	0xffffffff


	//   ....[88]....
        /*f0d4*/ 	.word	0xffffffff


	//   ....[89]....
        /*f0d8*/ 	.word	0xffffffff


	//   ....[90]....
        /*f0dc*/ 	.word	0xffffffff


	//   ....[91]....
        /*f0e0*/ 	.word	0xffffffff


	//   ....[92]....
        /*f0e4*/ 	.word	0xffffffff


	//   ....[93]....
        /*f0e8*/ 	.word	0xffffffff


	//   ....[94]....
        /*f0ec*/ 	.word	0xffffffff


	//   ....[95]....
        /*f0f0*/ 	.word	0xffffffff


	//   ....[96]....
        /*f0f4*/ 	.word	0xffffffff


	//   ....[97]....
        /*f0f8*/ 	.word	0xffffffff


	//   ....[98]....
        /*f0fc*/ 	.word	0xffffffff


	//   ....[99]....
        /*f100*/ 	.word	0xffffffff


	//   ....[100]....
        /*f104*/ 	.word	0xffffffff


	//   ....[101]....
        /*f108*/ 	.word	0xffffffff


	//   ....[102]....
        /*f10c*/ 	.word	0xffffffff


	//   ....[103]....
        /*f110*/ 	.word	0xffffffff


	//   ....[104]....
        /*f114*/ 	.word	0xffffffff


	//   ....[105]....
        /*f118*/ 	.word	0xffffffff


	//   ....[106]....
        /*f11c*/ 	.word	0xffffffff


	//   ....[107]....
        /*f120*/ 	.word	0xffffffff


	//   ....[108]....
        /*f124*/ 	.word	0xffffffff


	//   ....[109]....
        /*f128*/ 	.word	0xffffffff


	//   ....[110]....
        /*f12c*/ 	.word	0xffffffff


	//   ....[111]....
        /*f130*/ 	.word	0xffffffff


	//   ....[112]....
        /*f134*/ 	.word	0xffffffff


	//   ....[113]....
        /*f138*/ 	.word	0xffffffff


	//   ....[114]....
        /*f13c*/ 	.word	0xffffffff


	//   ....[115]....
        /*f140*/ 	.word	0xffffffff


	//   ....[116]....
        /*f144*/ 	.word	0xffffffff


	//   ....[117]....
        /*f148*/ 	.word	0xffffffff


	//   ....[118]....
        /*f14c*/ 	.word	0xffffffff


	//   ....[119]....
        /*f150*/ 	.word	0xffffffff


	//   ....[120]....
        /*f154*/ 	.word	0xffffffff


	//   ....[121]....
        /*f158*/ 	.word	0xffffffff


	//   ....[122]....
        /*f15c*/ 	.word	0xffffffff


	//   ....[123]....
        /*f160*/ 	.word	0xffffffff


	//   ....[124]....
        /*f164*/ 	.word	0xffffffff


	//   ....[125]....
        /*f168*/ 	.word	0xffffffff


	//   ....[126]....
        /*f16c*/ 	.word	0xffffffff


	//----- nvinfo : EIATTR_COOP_GROUP_INSTR_OFFSETS
	.align		4
.L_39:
        /*f170*/ 	.byte	0x04, 0x28
        /*f172*/ 	.short	(.L_41 - .L_40)


	//   ....[0]....
.L_40:
        /*f174*/ 	.word	0x0002ecb0


	//   ....[1]....
        /*f178*/ 	.word	0x0002ecd0


	//   ....[2]....
        /*f17c*/ 	.word	0x0002ecf0


	//   ....[3]....
        /*f180*/ 	.word	0x0002ed10


	//   ....[4]....
        /*f184*/ 	.word	0x0002ed30


	//   ....[5]....
        /*f188*/ 	.word	0x0002ed50


	//   ....[6]....
        /*f18c*/ 	.word	0x0002ed70


	//   ....[7]....
        /*f190*/ 	.word	0x0002ed90


	//   ....[8]....
        /*f194*/ 	.word	0x0002edb0


	//   ....[9]....
        /*f198*/ 	.word	0x0002edd0


	//   ....[10]....
        /*f19c*/ 	.word	0x0002edf0


	//   ....[11]....
        /*f1a0*/ 	.word	0x0002ee10


	//   ....[12]....
        /*f1a4*/ 	.word	0x0002ee30


	//   ....[13]....
        /*f1a8*/ 	.word	0x0002ee50


	//   ....[14]....
        /*f1ac*/ 	.word	0x0002eff0


	//   ....[15]....
        /*f1b0*/ 	.word	0x0002f0b0


	//   ....[16]....
        /*f1b4*/ 	.word	0x0002f0d0


	//   ....[17]....
        /*f1b8*/ 	.word	0x0002f0f0


	//   ....[18]....
        /*f1bc*/ 	.word	0x0002f110


	//   ....[19]....
        /*f1c0*/ 	.word	0x0002f130


	//   ....[20]....
        /*f1c4*/ 	.word	0x0002f1d0


	//   ....[21]....
        /*f1c8*/ 	.word	0x0002f1f0


	//   ....[22]....
        /*f1cc*/ 	.word	0x0002f210


	//   ....[23]....
        /*f1d0*/ 	.word	0x0002f230


	//   ....[24]....
        /*f1d4*/ 	.word	0x0002f250


	//   ....[25]....
        /*f1d8*/ 	.word	0x0002f2c0


	//   ....[26]....
        /*f1dc*/ 	.word	0x0002f310


	//   ....[27]....
        /*f1e0*/ 	.word	0x0002f350


	//   ....[28]....
        /*f1e4*/ 	.word	0x0002f390


	//   ....[29]....
        /*f1e8*/ 	.word	0x0002f3b0


	//   ....[30]....
        /*f1ec*/ 	.word	0x0002f3f0


	//   ....[31]....
        /*f1f0*/ 	.word	0x0002f410


	//   ....[32]....
        /*f1f4*/ 	.word	0x0002f450


	//   ....[33]....
        /*f1f8*/ 	.word	0x0002f470


	//   ....[34]....
        /*f1fc*/ 	.word	0x0002f4b0


	//   ....[35]....
        /*f200*/ 	.word	0x0002f4d0


	//   ....[36]....
        /*f204*/ 	.word	0x0002f510


	//   ....[37]....
        /*f208*/ 	.word	0x0002f530


	//   ....[38]....
        /*f20c*/ 	.word	0x0002f570


	//   ....[39]....
        /*f210*/ 	.word	0x0002f590


	//   ....[40]....
        /*f214*/ 	.word	0x0002f5b0


	//   ....[41]....
        /*f218*/ 	.word	0x0002f5d0


	//   ....[42]....
        /*f21c*/ 	.word	0x0002f7d0


	//   ....[43]....
        /*f220*/ 	.word	0x0002f7f0


	//   ....[44]....
        /*f224*/ 	.word	0x0002f810


	//   ....[45]....
        /*f228*/ 	.word	0x0002f830


	//   ....[46]....
        /*f22c*/ 	.word	0x0002f850


	//   ....[47]....
        /*f230*/ 	.word	0x0002f870


	//   ....[48]....
        /*f234*/ 	.word	0x0002f8a0


	//   ....[49]....
        /*f238*/ 	.word	0x0002f8c0


	//   ....[50]....
        /*f23c*/ 	.word	0x0002f940


	//   ....[51]....
        /*f240*/ 	.word	0x0002f960


	//   ....[52]....
        /*f244*/ 	.word	0x0002f980


	//   ....[53]....
        /*f248*/ 	.word	0x0002f9a0


	//   ....[54]....
        /*f24c*/ 	.word	0x0002fa20


	//   ....[55]....
        /*f250*/ 	.word	0x0002fa60


	//   ....[56]....
        /*f254*/ 	.word	0x0002faa0


	//   ....[57]....
        /*f258*/ 	.word	0x0002fac0


	//   ....[58]....
        /*f25c*/ 	.word	0x0002fb00


	//   ....[59]....
        /*f260*/ 	.word	0x0002fb30


	//   ....[60]....
        /*f264*/ 	.word	0x0002fba0


	//   ....[61]....
        /*f268*/ 	.word	0x0002fbc0


	//   ....[62]....
        /*f26c*/ 	.word	0x0002fd00


	//   ....[63]....
        /*f270*/ 	.word	0x0002fd20


	//   ....[64]....
        /*f274*/ 	.word	0x0002fda0


	//   ....[65]....
        /*f278*/ 	.word	0x0002fdc0


	//   ....[66]....
        /*f27c*/ 	.word	0x0002fe40


	//   ....[67]....
        /*f280*/ 	.word	0x0002fe60


	//   ....[68]....
        /*f284*/ 	.word	0x0002fec0


	//   ....[69]....
        /*f288*/ 	.word	0x0002fee0


	//   ....[70]....
        /*f28c*/ 	.word	0x0002ff40


	//   ....[71]....
        /*f290*/ 	.word	0x0002ff60


	//   ....[72]....
        /*f294*/ 	.word	0x0002ffa0


	//   ....[73]....
        /*f298*/ 	.word	0x0002ffc0


	//   ....[74]....
        /*f29c*/ 	.word	0x00030000


	//   ....[75]....
        /*f2a0*/ 	.word	0x00030060


	//   ....[76]....
        /*f2a4*/ 	.word	0x000300a0


	//   ....[77]....
        /*f2a8*/ 	.word	0x000300c0


	//   ....[78]....
        /*f2ac*/ 	.word	0x00030200


	//   ....[79]....
        /*f2b0*/ 	.word	0x00030220


	//   ....[80]....
        /*f2b4*/ 	.word	0x000302a0


	//   ....[81]....
        /*f2b8*/ 	.word	0x000302c0


	//   ....[82]....
        /*f2bc*/ 	.word	0x00030340


	//   ....[83]....
        /*f2c0*/ 	.word	0x00030360


	//   ....[84]....
        /*f2c4*/ 	.word	0x000303c0


	//   ....[85]....
        /*f2c8*/ 	.word	0x000303e0


	//   ....[86]....
        /*f2cc*/ 	.word	0x00030440


	//   ....[87]....
        /*f2d0*/ 	.word	0x00030460


	//   ....[88]....
        /*f2d4*/ 	.word	0x000304a0


	//   ....[89]....
        /*f2d8*/ 	.word	0x000304c0


	//   ....[90]....
        /*f2dc*/ 	.word	0x00030500


	//   ....[91]....
        /*f2e0*/ 	.word	0x00030520


	//   ....[92]....
        /*f2e4*/ 	.word	0x000305a0


	//   ....[93]....
        /*f2e8*/ 	.word	0x000305c0


	//   ....[94]....
        /*f2ec*/ 	.word	0x00030700


	//   ....[95]....
        /*f2f0*/ 	.word	0x00030720


	//   ....[96]....
        /*f2f4*/ 	.word	0x000307a0


	//   ....[97]....
        /*f2f8*/ 	.word	0x000307c0


	//   ....[98]....
        /*f2fc*/ 	.word	0x00030840


	//   ....[99]....
        /*f300*/ 	.word	0x00030860


	//   ....[100]....
        /*f304*/ 	.word	0x000308c0


	//   ....[101]....
        /*f308*/ 	.word	0x000308e0


	//   ....[102]....
        /*f30c*/ 	.word	0x00030940


	//   ....[103]....
        /*f310*/ 	.word	0x00030960


	//   ....[104]....
        /*f314*/ 	.word	0x000309a0


	//   ....[105]....
        /*f318*/ 	.word	0x000309c0


	//   ....[106]....
        /*f31c*/ 	.word	0x00030a40


	//   ....[107]....
        /*f320*/ 	.word	0x00030a60


	//   ....[108]....
        /*f324*/ 	.word	0x00030aa0


	//   ....[109]....
        /*f328*/ 	.word	0x00030ac0


	//   ....[110]....
        /*f32c*/ 	.word	0x00030b20


	//   ....[111]....
        /*f330*/ 	.word	0x00030b40


	//   ....[112]....
        /*f334*/ 	.word	0x00030ca0


	//   ....[113]....
        /*f338*/ 	.word	0x00030cc0


	//   ....[114]....
        /*f33c*/ 	.word	0x00030d40


	//   ....[115]....
        /*f340*/ 	.word	0x00030d60


	//   ....[116]....
        /*f344*/ 	.word	0x00030dc0


	//   ....[117]....
        /*f348*/ 	.word	0x00030de0


	//   ....[118]....
        /*f34c*/ 	.word	0x00030e00


	//   ....[119]....
        /*f350*/ 	.word	0x00030e20


	//   ....[120]....
        /*f354*/ 	.word	0x00030e40


	//   ....[121]....
        /*f358*/ 	.word	0x00030e60


	//   ....[122]....
        /*f35c*/ 	.word	0x00030e80


	//   ....[123]....
        /*f360*/ 	.word	0x00030ea0


	//   ....[124]....
        /*f364*/ 	.word	0x00030f70


	//   ....[125]....
        /*f368*/ 	.word	0x00030f90


	//   ....[126]....
        /*f36c*/ 	.word	0x00031120


	//----- nvinfo : EIATTR_VRC_CTA_INIT_COUNT
	.align		4
.L_41:
        /*f370*/ 	.byte	0x02, 0x4a
	.zero		1
	.zero		1


	//----- nvinfo : EIATTR_EXIT_INSTR_OFFSETS
	.align		4
        /*f374*/ 	.byte	0x04, 0x1c
        /*f376*/ 	.short	(.L_43 - .L_42)


	//   ....[0]....
.L_42:
        /*f378*/ 	.word	0x0003bed0


	//   ....[1]....
        /*f37c*/ 	.word	0x0003bf00


	//----- nvinfo : EIATTR_REQNTID
	.align		4
.L_43:
        /*f380*/ 	.byte	0x04, 0x10
        /*f382*/ 	.short	(.L_45 - .L_44)
.L_44:
        /*f384*/ 	.word	0x00000020
        /*f388*/ 	.word	0x00000001
        /*f38c*/ 	.word	0x00000001


	//----- nvinfo : EIATTR_CBANK_PARAM_SIZE
	.align		4
.L_45:
        /*f390*/ 	.byte	0x03, 0x19
        /*f392*/ 	.short	0x0050


	//----- nvinfo : EIATTR_PARAM_CBANK
	.align		4
        /*f394*/ 	.byte	0x04, 0x0a
        /*f396*/ 	.short	(.L_47 - .L_46)
	.align		4
.L_46:
        /*f398*/ 	.word	index@(.nv.constant0.matmul_kernel)
        /*f39c*/ 	.short	0x0380
        /*f39e*/ 	.short	0x0050


	//----- nvinfo : EIATTR_SW_WAR
	.align		4
.L_47:
        /*f3a0*/ 	.byte	0x04, 0x36
        /*f3a2*/ 	.short	(.L_49 - .L_48)
.L_48:
        /*f3a4*/ 	.word	0x00000008
.L_49:


//--------------------- .nv.compat                --------------------------
	.section	.nv.compat,"",@"SHT_CUDA_COMPAT_INFO"
	.align	4
        /*0000*/ 	.byte	0x02, 0x02, 0x01, 0x00, 0x02, 0x05, 0x05, 0x00, 0x02, 0x03, 0x00, 0x00, 0x02, 0x06, 0x01, 0x00


//--------------------- .nv.callgraph             --------------------------
	.section	.nv.callgraph,"",@"SHT_CUDA_CALLGRAPH"
	.align	4
	.sectionentsize	8
	.align		4
        /*0000*/ 	.word	0x00000000
	.align		4
        /*0004*/ 	.word	0xffffffff
	.align		4
        /*0008*/ 	.word	0x00000000
	.align		4
        /*000c*/ 	.word	0xfffffffe
	.align		4
        /*0010*/ 	.word	0x00000000
	.align		4
        /*0014*/ 	.word	0xfffffffd
	.align		4
        /*0018*/ 	.word	0x00000000
	.align		4
        /*001c*/ 	.word	0xfffffffc


//--------------------- .text.matmul_kernel       --------------------------
	.section	.text.matmul_kernel,"ax",@progbits
	.align	128
        .global         matmul_kernel
        .type           matmul_kernel,@function
        .size           matmul_kernel,(.L_x_3 - matmul_kernel)
        .other          matmul_kernel,@"STO_CUDA_ENTRY STV_DEFAULT"
matmul_kernel:
.text.matmul_kernel:
[----:B------:R-:W0:Y:S08]  /*0000*/  LDC R1, c[0x0][0x37c] ;  /* 0x0000df00ff017b82 */ /* 0x000e300000000800 */
[----:B------:R-:W1:Y:S01]  /*0010*/  LDC.64 R2, c[0x0][0x398] ;  /* 0x0000e600ff027b82 */ /* 0x000e620000000a00 */
[----:B------:R-:W2:Y:S01]  /*0020*/  S2R R7, SR_CTAID.X ;  /* 0x0000000000077919 */ /* 0x000ea20000002500 */
[----:B0-----:R-:W-:Y:S01]  /*0030*/  VIADD R1, R1, 0xffffdea0 ;  /* 0xffffdea001017836 */ /* 0x001fe20000000000 */
[----:B------:R-:W0:Y:S01]  /*0040*/  LDCU UR4, c[0x0][0x3a0] ;  /* 0x00007400ff0477ac */ /* 0x000e220008000800 */
[----:B------:R-:W-:Y:S01]  /*0050*/  CS2R R14, SRZ ;  /* 0x00000000000e7805 */ /* 0x000fe2000001ff00 */
[----:B------:R-:W3:Y:S01]  /*0060*/  S2R R61, SR_TID.X ;  /* 0x00000000003d7919 */ /* 0x000ee20000002100 */
[----:B------:R-:W-:-:S02]  /*0070*/  CS2R R16, SRZ ;  /* 0x0000000000107805 */ /* 0x000fc4000001ff00 */
[----:B------:R-:W-:Y:S01]  /*0080*/  CS2R R18, SRZ ;  /* 0x0000000000127805 */ /* 0x000fe2000001ff00 */
[----:B------:R-:W4:Y:S01]  /*0090*/  S2UR UR6, SR_CgaCtaId ;  /* 0x00000000000679c3 */ /* 0x000f220000008800 */
[----:B------:R-:W-:Y:S02]  /*00a0*/  CS2R R20, SRZ ;  /* 0x0000000000147805 */ /* 0x000fe4000001ff00 */
[----:B------:R-:W-:Y:S02]  /*00b0*/  CS2R R22, SRZ ;  /* 0x0000000000167805 */ /* 0x000fe4000001ff00 */
[----:B------:R-:W-:Y:S02]  /*00c0*/  CS2R R24, SRZ ;  /* 0x0000000000187805 */ /* 0x000fe4000001ff00 */
[----:B------:R-:W-:Y:S02]  /*00d0*/  CS2R R26, SRZ ;  /* 0x00000000001a7805 */ /* 0x000fe4000001ff00 */
[----:B------:R-:W-:-:S02]  /*00e0*/  CS2R R28, SRZ ;  /* 0x00000000001c7805 */ /* 0x000fc4000001ff00 */
[----:B------:R-:W-:Y:S02]  /*00f0*/  CS2R R30, SRZ ;  /* 0x00000000001e7805 */ /* 0x000fe4000001ff00 */
[----:B------:R-:W-:Y:S02]  /*0100*/  CS2R R32, SRZ ;  /* 0x0000000000207805 */ /* 0x000fe4000001ff00 */
[----:B------:R-:W-:Y:S02]  /*0110*/  CS2R R34, SRZ ;  /* 0x0000000000227805 */ /* 0x000fe4000001ff00 */
[----:B------:R-:W-:Y:S02]  /*0120*/  CS2R R36, SRZ ;  /* 0x0000000000247805 */ /* 0x000fe4000001ff00 */
[----:B------:R-:W-:Y:S02]  /*0130*/  CS2R R38, SRZ ;  /* 0x0000000000267805 */ /* 0x000fe4000001ff00 */
[----:B------:R-:W-:-:S02]  /*0140*/  CS2R R40, SRZ ;  /* 0x0000000000287805 */ /* 0x000fc4000001ff00 */
[----:B------:R-:W-:Y:S01]  /*0150*/  CS2R R42, SRZ ;  /* 0x00000000002a7805 */ /* 0x000fe2000001ff00 */
[----:B0-----:R-:W-:Y:S01]  /*0160*/  UIADD3 UR4, UPT, UPT, UR4, 0x1f, URZ ;  /* 0x0000001f04047890 */ /* 0x001fe2000fffe0ff */
[----:B------:R-:W-:Y:S02]  /*0170*/  CS2R R44, SRZ ;  /* 0x00000000002c7805 */ /* 0x000fe4000001ff00 */
[----:B------:R-:W-:Y:S01]  /*0180*/  CS2R R46, SRZ ;  /* 0x00000000002e7805 */ /* 0x000fe2000001ff00 */
[----:B-1----:R-:W-:Y:S01]  /*0190*/  VIADD R0, R3, 0x3f ;  /* 0x0000003f03007836 */ /* 0x002fe20000000000 */
[----:B------:R-:W-:Y:S01]  /*01a0*/  STL [R1+0x156c], R3 ;  /* 0x00156c0301007387 */ /* 0x000fe20000100800 */
[----:B------:R-:W-:Y:S01]  /*01b0*/  UISETP.GE.AND UP0, UPT, UR4, 0x20, UPT ;  /* 0x000000200400788c */ /* 0x000fe2000bf06270 */
[----:B------:R-:W-:Y:S02]  /*01c0*/  CS2R R48, SRZ ;  /* 0x0000000000307805 */ /* 0x000fe4000001ff00 */
[----:B------:R-:W-:-:S02]  /*01d0*/  CS2R R50, SRZ ;  /* 0x0000000000327805 */ /* 0x000fc4000001ff00 */
[----:B------:R-:W-:Y:S01]  /*01e0*/  SHF.R.S32.HI R5, RZ, 0x1f, R0 ;  /* 0x0000001fff057819 */ /* 0x000fe20000011400 */
[----:B------:R3:W-:Y:S01]  /*01f0*/  STL [R1+0x1570], R2 ;  /* 0x0015700201007387 */ /* 0x0007e20000100800 */
[----:B------:R-:W-:Y:S02]  /*0200*/  CS2R R52, SRZ ;  /* 0x0000000000347805 */ /* 0x000fe4000001ff00 */
[----:B------:R-:W-:Y:S02]  /*0210*/  CS2R R54, SRZ ;  /* 0x0000000000367805 */ /* 0x000fe4000001ff00 */
[----:B------:R-:W-:Y:S01]  /*0220*/  LEA.HI R5, R5, R0, RZ, 0x6 ;  /* 0x0000000005057211 */ /* 0x000fe200078f30ff */
[----:B------:R-:W-:Y:S01]  /*0230*/  STL [R1+0x50], RZ ;  /* 0x000050ff01007387 */ /* 0x000fe20000100800 */
[----:B--2---:R-:W-:Y:S02]  /*0240*/  IABS R10, R7 ;  /* 0x00000007000a7213 */ /* 0x004fe40000000000 */
[----:B------:R-:W-:-:S02]  /*0250*/  CS2R R56, SRZ ;  /* 0x0000000000387805 */ /* 0x000fc4000001ff00 */
[----:B------:R-:W-:Y:S01]  /*0260*/  SHF.R.S32.HI R5, RZ, 0x6, R5 ;  /* 0x00000006ff057819 */ /* 0x000fe20000011405 */
[----:B------:R-:W-:Y:S01]  /*0270*/  STL [R1+0x54], RZ ;  /* 0x000054ff01007387 */ /* 0x000fe20000100800 */
[----:B------:R-:W-:Y:S01]  /*0280*/  CS2R R58, SRZ ;  /* 0x00000000003a7805 */ /* 0x000fe2000001ff00 */
[----:B------:R-:W-:Y:S01]  /*0290*/  UMOV UR5, 0x400 ;  /* 0x0000040000057882 */ /* 0x000fe20000000000 */
[----:B------:R-:W0:Y:S01]  /*02a0*/  LDCU.64 UR8, c[0x0][0x358] ;  /* 0x00006b00ff0877ac */ /* 0x000e220008000a00 */
[----:B------:R-:W-:Y:S01]  /*02b0*/  IMAD.SHL.U32 R6, R5, 0x8, RZ ;  /* 0x0000000805067824 */ /* 0x000fe200078e00ff */
[----:B------:R-:W-:Y:S01]  /*02c0*/  STL [R1+0x58], RZ ;  /* 0x000058ff01007387 */ /* 0x000fe20000100800 */
[----:B----4-:R-:W-:-:S03]  /*02d0*/  ULEA UR5, UR6, UR5, 0x18 ;  /* 0x0000000506057291 */ /* 0x010fc6000f8ec0ff */
[-C--:B------:R-:W-:Y:S01]  /*02e0*/  IABS R9, R6.reuse ;  /* 0x0000000600097213 */ /* 0x080fe20000000000 */
[----:B------:R-:W-:Y:S01]  /*02f0*/  STL [R1+0x5c], RZ ;  /* 0x00005cff01007387 */ /* 0x000fe20000100800 */
[----:B------:R-:W-:Y:S02]  /*0300*/  IABS R12, R6 ;  /* 0x00000006000c7213 */ /* 0x000fe40000000000 */
[----:B------:R-:W1:Y:S01]  /*0310*/  I2F.RP R0, R9 ;  /* 0x0000000900007306 */ /* 0x000e620000209400 */
[----:B------:R-:W-:Y:S04]  /*0320*/  STL [R1+0x40], RZ ;  /* 0x000040ff01007387 */ /* 0x000fe80000100800 */
[----:B------:R-:W-:Y:S04]  /*0330*/  STL [R1+0x44], RZ ;  /* 0x000044ff01007387 */ /* 0x000fe80000100800 */
[----:B------:R-:W-:Y:S04]  /*0340*/  STL [R1+0x48], RZ ;  /* 0x000048ff01007387 */ /* 0x000fe80000100800 */
[----:B------:R-:W-:Y:S01]  /*0350*/  STL [R1+0x4c], RZ ;  /* 0x00004cff01007387 */ /* 0x000fe20000100800 */
[----:B-1----:R-:W1:Y:S03]  /*0360*/  MUFU.RCP R0, R0 ;  /* 0x0000000000007308 */ /* 0x002e660000001000 */
[----:B------:R-:W-:Y:S04]  /*0370*/  STL [R1+0x30], RZ ;  /* 0x000030ff01007387 */ /* 0x000fe80000100800 */
[----:B------:R-:W-:Y:S04]  /*0380*/  STL [R1+0x34], RZ ;  /* 0x000034ff01007387 */ /* 0x000fe80000100800 */
[----:B------:R-:W-:Y:S04]  /*0390*/  STL [R1+0x38], RZ ;  /* 0x000038ff01007387 */ /* 0x000fe80000100800 */
[----:B------:R-:W-:Y:S01]  /*03a0*/  STL [R1+0x3c], RZ ;  /* 0x00003cff01007387 */ /* 0x000fe20000100800 */
[----:B-1----:R-:W-:-:S03]  /*03b0*/  VIADD R4, R0, 0xffffffe ;  /* 0x0ffffffe00047836 */ /* 0x002fc60000000000 */
[----:B------:R-:W-:Y:S01]  /*03c0*/  STL [R1+0x20], RZ ;  /* 0x000020ff01007387 */ /* 0x000fe20000100800 */
[----:B------:R-:W-:Y:S01]  /*03d0*/  IMAD.MOV R0, RZ, RZ, -R12 ;  /* 0x000000ffff007224 */ /* 0x000fe200078e0a0c */
[----:B------:R1:W2:Y:S02]  /*03e0*/  F2I.FTZ.U32.TRUNC.NTZ R5, R4 ;  /* 0x0000000400057305 */ /* 0x0002a4000021f000 */
[----:B------:R-:W-:Y:S04]  /*03f0*/  STL [R1+0x24], RZ ;  /* 0x000024ff01007387 */ /* 0x000fe80000100800 */
[----:B------:R-:W-:Y:S01]  /*0400*/  STL [R1+0x28], RZ ;  /* 0x000028ff01007387 */ /* 0x000fe20000100800 */
[----:B-1----:R-:W-:-:S03]  /*0410*/  IMAD.MOV.U32 R4, RZ, RZ, RZ ;  /* 0x000000ffff047224 */ /* 0x002fc600078e00ff */
[----:B------:R-:W-:Y:S04]  /*0420*/  STL [R1+0x2c], RZ ;  /* 0x00002cff01007387 */ /* 0x000fe80000100800 */
[----:B------:R-:W-:Y:S01]  /*0430*/  STL [R1+0x10], RZ ;  /* 0x000010ff01007387 */ /* 0x000fe20000100800 */
[----:B--2---:R-:W-:-:S03]  /*0440*/  IMAD.MOV R8, RZ, RZ, -R5 ;  /* 0x000000ffff087224 */ /* 0x004fc600078e0a05 */
[----:B------:R-:W-:Y:S01]  /*0450*/  STL [R1+0x14], RZ ;  /* 0x000014ff01007387 */ /* 0x000fe20000100800 */
[----:B------:R-:W-:Y:S02]  /*0460*/  IMAD R11, R8, R9, RZ ;  /* 0x00000009080b7224 */ /* 0x000fe400078e02ff */
[----:B------:R-:W-:Y:S01]  /*0470*/  IMAD.MOV.U32 R8, RZ, RZ, R10 ;  /* 0x000000ffff087224 */ /* 0x000fe200078e000a */
[----:B------:R-:W-:Y:S01]  /*0480*/  STL [R1+0x18], RZ ;  /* 0x000018ff01007387 */ /* 0x000fe20000100800 */
[----:B------:R-:W-:-:S03]  /*0490*/  IMAD.HI.U32 R5, R5, R11, R4 ;  /* 0x0000000b05057227 */ /* 0x000fc600078e0004 */
[----:B------:R-:W-:Y:S03]  /*04a0*/  STL [R1+0x1c], RZ ;  /* 0x00001cff01007387 */ /* 0x000fe60000100800 */
[----:B------:R-:W-:Y:S01]  /*04b0*/  IMAD.HI.U32 R5, R5, R8, RZ ;  /* 0x0000000805057227 */ /* 0x000fe200078e00ff */
[----:B------:R-:W-:Y:S03]  /*04c0*/  STL [R1], RZ ;  /* 0x000000ff01007387 */ /* 0x000fe60000100800 */
[----:B------:R-:W-:Y:S01]  /*04d0*/  IMAD R0, R5, R0, R8 ;  /* 0x0000000005007224 */ /* 0x000fe200078e0208 */
[----:B------:R-:W-:Y:S04]  /*04e0*/  STL [R1+0x4], RZ ;  /* 0x000004ff01007387 */ /* 0x000fe80000100800 */
[----:B------:R-:W-:Y:S01]  /*04f0*/  ISETP.GT.U32.AND P1, PT, R9, R0, PT ;  /* 0x000000000900720c */ /* 0x000fe20003f24070 */
[----:B------:R-:W-:Y:S04]  /*0500*/  STL [R1+0x8], RZ ;  /* 0x000008ff01007387 */ /* 0x000fe80000100800 */
[----:B------:R-:W-:Y:S04]  /*0510*/  STL [R1+0xc], RZ ;  /* 0x00000cff01007387 */ /* 0x000fe80000100800 */
[----:B------:R-:W-:Y:S04]  /*0520*/  STL [R1+0x80], RZ ;  /* 0x000080ff01007387 */ /* 0x000fe80000100800 */
[----:B------:R-:W-:Y:S01]  /*0530*/  @!P1 IMAD.IADD R0, R0, 0x1, -R9 ;  /* 0x0000000100009824 */ /* 0x000fe200078e0a09 */
[----:B------:R-:W-:Y:S01]  /*0540*/  STL [R1+0x84], RZ ;  /* 0x000084ff01007387 */ /* 0x000fe20000100800 */
[----:B------:R-:W-:Y:S01]  /*0550*/  @!P1 VIADD R5, R5, 0x1 ;  /* 0x0000000105059836 */ /* 0x000fe20000000000 */
[----:B------:R-:W-:-:S02]  /*0560*/  ISETP.NE.AND P1, PT, R6, RZ, PT ;  /* 0x000000ff0600720c */ /* 0x000fc40003f25270 */
[----:B------:R-:W-:Y:S01]  /*0570*/  ISETP.GE.U32.AND P0, PT, R0, R9, PT ;  /* 0x000000090000720c */ /* 0x000fe20003f06070 */
[----:B------:R-:W-:Y:S01]  /*0580*/  STL [R1+0x88], RZ ;  /* 0x000088ff01007387 */ /* 0x000fe20000100800 */
[----:B------:R-:W-:-:S03]  /*0590*/  LOP3.LUT R0, R7, R6, RZ, 0x3c, !PT ;  /* 0x0000000607007212 */ /* 0x000fc600078e3cff */
[----:B------:R-:W-:Y:S01]  /*05a0*/  STL [R1+0x8c], RZ ;  /* 0x00008cff01007387 */ /* 0x000fe20000100800 */
[----:B------:R-:W-:Y:S01]  /*05b0*/  ISETP.GE.AND P2, PT, R0, RZ, PT ;  /* 0x000000ff0000720c */ /* 0x000fe20003f46270 */
[----:B------:R-:W-:Y:S01]  /*05c0*/  VIADD R0, R2, 0xff ;  /* 0x000000ff02007836 */ /* 0x000fe20000000000 */
[----:B---3--:R-:W-:Y:S01]  /*05d0*/  LOP3.LUT R2, R61, 0x1f, RZ, 0xc0, !PT ;  /* 0x0000001f3d027812 */ /* 0x008fe200078ec0ff */
[----:B------:R-:W-:Y:S04]  /*05e0*/  STL [R1+0x70], RZ ;  /* 0x000070ff01007387 */ /* 0x000fe80000100800 */
[----:B------:R-:W-:Y:S01]  /*05f0*/  STL [R1+0x74], RZ ;  /* 0x000074ff01007387 */ /* 0x000fe20000100800 */
[----:B------:R-:W-:-:S03]  /*0600*/  @P0 VIADD R5, R5, 0x1 ;  /* 0x0000000105050836 */ /* 0x000fc60000000000 */
[----:B------:R-:W-:Y:S01]  /*0610*/  STL [R1+0x78], RZ ;  /* 0x000078ff01007387 */ /* 0x000fe20000100800 */
[----:B------:R-:W-:Y:S01]  /*0620*/  IMAD.MOV.U32 R4, RZ, RZ, R5 ;  /* 0x000000ffff047224 */ /* 0x000fe200078e0005 */
[----:B------:R-:W-:Y:S02]  /*0630*/  SHF.R.S32.HI R5, RZ, 0x1f, R0 ;  /* 0x0000001fff057819 */ /* 0x000fe40000011400 */
[----:B------:R-:W-:Y:S01]  /*0640*/  STL [R1+0x7c], RZ ;  /* 0x00007cff01007387 */ /* 0x000fe20000100800 */
[----:B------:R-:W-:Y:S01]  /*0650*/  @!P2 IMAD.MOV R4, RZ, RZ, -R4 ;  /* 0x000000ffff04a224 */ /* 0x000fe200078e0a04 */
[----:B------:R-:W-:Y:S02]  /*0660*/  @!P1 LOP3.LUT R4, RZ, R6, RZ, 0x33, !PT ;  /* 0x00000006ff049212 */ /* 0x000fe400078e33ff */
[----:B------:R-:W-:Y:S01]  /*0670*/  STL [R1+0x60], RZ ;  /* 0x000060ff01007387 */ /* 0x000fe20000100800 */
[----:B------:R-:W-:Y:S02]  /*0680*/  LEA.HI R5, R5, R0, RZ, 0x8 ;  /* 0x0000000005057211 */ /* 0x000fe400078f40ff */
[----:B------:R-:W-:Y:S01]  /*0690*/  IMAD.SHL.U32 R8, R4, 0x8, RZ ;  /* 0x0000000804087824 */ /* 0x000fe200078e00ff */
[----:B------:R-:W-:Y:S01]  /*06a0*/  STL [R1+0x64], RZ ;  /* 0x000064ff01007387 */ /* 0x000fe20000100800 */
[----:B------:R-:W-:-:S03]  /*06b0*/  IMAD.MOV R4, RZ, RZ, -R4 ;  /* 0x000000ffff047224 */ /* 0x000fc600078e0a04 */
[----:B------:R-:W-:Y:S01]  /*06c0*/  STL [R1+0x68], RZ ;  /* 0x000068ff01007387 */ /* 0x000fe20000100800 */
[----:B------:R-:W-:Y:S01]  /*06d0*/  LEA.HI.SX32 R5, R5, -R8, 0x18 ;  /* 0x8000000805057211 */ /* 0x000fe200078fc2ff */
[----:B------:R-:W-:Y:S02]  /*06e0*/  IMAD R6, R6, R4, R7 ;  /* 0x0000000406067224 */ /* 0x000fe400078e0207 */
[----:B------:R-:W-:Y:S01]  /*06f0*/  STL [R1+0x6c], RZ ;  /* 0x00006cff01007387 */ /* 0x000fe20000100800 */
[----:B------:R-:W-:Y:S02]  /*0700*/  VIMNMX R13, PT, PT, R5, 0x8, PT ;  /* 0x00000008050d7848 */ /* 0x000fe40003fe0100 */
[----:B------:R-:W-:Y:S01]  /*0710*/  IABS R11, R6 ;  /* 0x00000006000b7213 */ /* 0x000fe20000000000 */
[----:B------:R-:W-:Y:S01]  /*0720*/  STL [R1+0x90], RZ ;  /* 0x000090ff01007387 */ /* 0x000fe20000100800 */
[----:B------:R-:W-:-:S03]  /*0730*/  IABS R9, R13 ;  /* 0x0000000d00097213 */ /* 0x000fc60000000000 */
[----:B------:R-:W-:Y:S01]  /*0740*/  STL [R1+0x94], RZ ;  /* 0x000094ff01007387 */ /* 0x000fe20000100800 */
[----:B------:R-:W1:Y:S03]  /*0750*/  I2F.RP R0, R9 ;  /* 0x0000000900007306 */ /* 0x000e660000209400 */
        /* <DEDUP_REMOVED lines=10> */
[----:B------:R-:W-:Y:S04]  /*0800*/  STL [R1+0xe8], RZ ;  /* 0x0000e8ff01007387 */ /* 0x000fe80000100800 */
[----:B------:R-:W-:Y:S01]  /*0810*/  STL [R1+0xec], RZ ;  /* 0x0000ecff01007387 */ /* 0x000fe20000100800 */
[----:B------:R-:W1:Y:S03]  /*0820*/  F2I.FTZ.U32.TRUNC.NTZ R5, R5 ;  /* 0x0000000500057305 */ /* 0x000e66000021f000 */
[----:B------:R-:W-:Y:S04]  /*0830*/  STL [R1+0x120], RZ ;  /* 0x000120ff01007387 */ /* 0x000fe80000100800 */
[----:B------:R-:W-:Y:S04]  /*0840*/  STL [R1+0x124], RZ ;  /* 0x000124ff01007387 */ /* 0x000fe80000100800 */
[----:B------:R-:W-:Y:S04]  /*0850*/  STL [R1+0x128], RZ ;  /* 0x000128ff01007387 */ /* 0x000fe80000100800 */
[----:B------:R-:W-:Y:S01]  /*0860*/  STL [R1+0x12c], RZ ;  /* 0x00012cff01007387 */ /* 0x000fe20000100800 */
[----:B-1----:R-:W-:-:S03]  /*0870*/  IMAD.MOV R10, RZ, RZ, -R5 ;  /* 0x000000ffff0a7224 */ /* 0x002fc600078e0a05 */
[----:B------:R-:W-:Y:S01]  /*0880*/  STL [R1+0x170], RZ ;  /* 0x000170ff01007387 */ /* 0x000fe20000100800 */
[----:B------:R-:W-:Y:S01]  /*0890*/  IMAD.MOV.U32 R4, RZ, RZ, R10 ;  /* 0x000000ffff047224 */ /* 0x000fe200078e000a */
[----:B------:R-:W-:Y:S02]  /*08a0*/  IABS R10, R13 ;  /* 0x0000000d000a7213 */ /* 0x000fe40000000000 */
[----:B------:R-:W-:Y:S01]  /*08b0*/  STL [R1+0x174], RZ ;  /* 0x000174ff01007387 */ /* 0x000fe20000100800 */
[----:B------:R-:W-:Y:S02]  /*08c0*/  IMAD R7, R4, R9, RZ ;  /* 0x0000000904077224 */ /* 0x000fe400078e02ff */
[----:B------:R-:W-:Y:S01]  /*08d0*/  IMAD.MOV.U32 R4, RZ, RZ, RZ ;  /* 0x000000ffff047224 */ /* 0x000fe200078e00ff */
[----:B------:R-:W-:Y:S03]  /*08e0*/  STL [R1+0x178], RZ ;  /* 0x000178ff01007387 */ /* 0x000fe60000100800 */
[----:B------:R-:W-:Y:S01]  /*08f0*/  IMAD.HI.U32 R4, R5, R7, R4 ;  /* 0x0000000705047227 */ /* 0x000fe200078e0004 */
[----:B------:R-:W-:Y:S03]  /*0900*/  STL [R1+0x17c], RZ ;  /* 0x00017cff01007387 */ /* 0x000fe60000100800 */
[----:B------:R-:W-:Y:S01]  /*0910*/  IMAD.MOV R5, RZ, RZ, -R10 ;  /* 0x000000ffff057224 */ /* 0x000fe200078e0a0a */
[----:B------:R-:W-:Y:S01]  /*0920*/  STL [R1+0x1f0], RZ ;  /* 0x0001f0ff01007387 */ /* 0x000fe20000100800 */
[----:B------:R-:W-:-:S03]  /*0930*/  IMAD.HI.U32 R0, R4, R11, RZ ;  /* 0x0000000b04007227 */ /* 0x000fc600078e00ff */
[----:B------:R-:W-:Y:S01]  /*0940*/  STL [R1+0x1f4], RZ ;  /* 0x0001f4ff01007387 */ /* 0x000fe20000100800 */
[----:B------:R-:W-:Y:S01]  /*0950*/  IMAD R4, R0, R5, R11 ;  /* 0x0000000500047224 */ /* 0x000fe200078e020b */
[----:B------:R-:W-:Y:S02]  /*0960*/  CS2R R10, SRZ ;  /* 0x00000000000a7805 */ /* 0x000fe4000001ff00 */
[----:B------:R-:W-:Y:S02]  /*0970*/  STL [R1+0x1f8], RZ ;  /* 0x0001f8ff01007387 */ /* 0x000fe40000100800 */
[----:B------:R-:W-:Y:S02]  /*0980*/  ISETP.GT.U32.AND P1, PT, R9, R4, PT ;  /* 0x000000040900720c */ /* 0x000fe40003f24070 */
[----:B------:R-:W-:Y:S04]  /*0990*/  STL [R1+0x1fc], RZ ;  /* 0x0001fcff01007387 */ /* 0x000fe80000100800 */
[----:B------:R-:W-:Y:S04]  /*09a0*/  STL [R1+0x1e0], RZ ;  /* 0x0001e0ff01007387 */ /* 0x000fe80000100800 */
[----:B------:R-:W-:Y:S03]  /*09b0*/  STL [R1+0x1e4], RZ ;  /* 0x0001e4ff01007387 */ /* 0x000fe60000100800 */
[----:B------:R-:W-:Y:S01]  /*09c0*/  @!P1 IMAD.IADD R4, R4, 0x1, -R9 ;  /* 0x0000000104049824 */ /* 0x000fe200078e0a09 */
[----:B------:R-:W-:Y:S01]  /*09d0*/  STL [R1+0x1e8], RZ ;  /* 0x0001e8ff01007387 */ /* 0x000fe20000100800 */
[----:B------:R-:W-:Y:S01]  /*09e0*/  @!P1 VIADD R0, R0, 0x1 ;  /* 0x0000000100009836 */ /* 0x000fe20000000000 */
[----:B------:R-:W-:-:S02]  /*09f0*/  ISETP.NE.AND P1, PT, R13, RZ, PT ;  /* 0x000000ff0d00720c */ /* 0x000fc40003f25270 */
[----:B------:R-:W-:Y:S01]  /*0a00*/  STL [R1+0x1ec], RZ ;  /* 0x0001ecff01007387 */ /* 0x000fe20000100800 */
[----:B------:R-:W-:Y:S02]  /*0a10*/  ISETP.GE.U32.AND P0, PT, R4, R9, PT ;  /* 0x000000090400720c */ /* 0x000fe40003f06070 */
[----:B------:R-:W-:Y:S01]  /*0a20*/  LOP3.LUT R4, R6, R13, RZ, 0x3c, !PT ;  /* 0x0000000d06047212 */ /* 0x000fe200078e3cff */
[----:B------:R-:W-:Y:S03]  /*0a30*/  STL [R1+0x1d0], RZ ;  /* 0x0001d0ff01007387 */ /* 0x000fe60000100800 */
[----:B------:R-:W-:Y:S01]  /*0a40*/  ISETP.GE.AND P2, PT, R4, RZ, PT ;  /* 0x000000ff0400720c */ /* 0x000fe20003f46270 */
[----:B------:R-:W-:Y:S01]  /*0a50*/  STL [R1+0x1d4], RZ ;  /* 0x0001d4ff01007387 */ /* 0x000fe20000100800 */
[----:B------:R-:W-:-:S03]  /*0a60*/  CS2R R4, SRZ ;  /* 0x0000000000047805 */ /* 0x000fc6000001ff00 */
[----:B------:R-:W-:Y:S02]  /*0a70*/  STL [R1+0x1d8], RZ ;  /* 0x0001d8ff01007387 */ /* 0x000fe40000100800 */
[----:B------:R-:W-:Y:S02]  /*0a80*/  @P0 VIADD R0, R0, 0x1 ;  /* 0x0000000100000836 */ /* 0x000fe40000000000 */
[----:B------:R-:W-:Y:S04]  /*0a90*/  STL [R1+0x1dc], RZ ;  /* 0x0001dcff01007387 */ /* 0x000fe80000100800 */
[----:B------:R-:W-:Y:S01]  /*0aa0*/  STL [R1+0x1c0], RZ ;  /* 0x0001c0ff01007387 */ /* 0x000fe20000100800 */
[----:B------:R-:W-:Y:S01]  /*0ab0*/  @!P2 IMAD.MOV R0, RZ, RZ, -R0 ;  /* 0x000000ffff00a224 */ /* 0x000fe200078e0a00 */
[----:B------:R-:W-:-:S02]  /*0ac0*/  @!P1 LOP3.LUT R0, RZ, R13, RZ, 0x33, !PT ;  /* 0x0000000dff009212 */ /* 0x000fc400078e33ff */
[----:B------:R-:W-:Y:S03]  /*0ad0*/  STL [R1+0x1c4], RZ ;  /* 0x0001c4ff01007387 */ /* 0x000fe60000100800 */
[----:B------:R-:W-:Y:S01]  /*0ae0*/  IMAD.MOV R60, RZ, RZ, -R0 ;  /* 0x000000ffff3c7224 */ /* 0x000fe200078e0a00 */
[----:B------:R-:W-:Y:S01]  /*0af0*/  STL [R1+0x1c8], RZ ;  /* 0x0001c8ff01007387 */ /* 0x000fe20000100800 */
[----:B------:R-:W-:Y:S02]  /*0b00*/  IMAD.SHL.U32 R0, R0, 0x40, RZ ;  /* 0x0000004000007824 */ /* 0x000fe400078e00ff */
[----:B------:R-:W-:Y:S01]  /*0b10*/  IMAD R60, R13, R60, R6 ;  /* 0x0000003c0d3c7224 */ /* 0x000fe200078e0206 */
[----:B------:R-:W-:Y:S01]  /*0b20*/  STL [R1+0x1cc], RZ ;  /* 0x0001ccff01007387 */ /* 0x000fe20000100800 */
[C---:B------:R-:W-:Y:S01]  /*0b30*/  VIADD R61, R0.reuse, 0x1 ;  /* 0x00000001003d7836 */ /* 0x040fe20000000000 */
[----:B------:R-:W-:Y:S01]  /*0b40*/  CS2R R6, SRZ ;  /* 0x0000000000067805 */ /* 0x000fe2000001ff00 */
[----:B------:R-:W-:Y:S01]  /*0b50*/  VIADD R3, R0, 0x2 ;  /* 0x0000000200037836 */ /* 0x000fe20000000000 */
[----:B------:R-:W-:Y:S01]  /*0b60*/  STL [R1+0x240], RZ ;  /* 0x000240ff01007387 */ /* 0x000fe20000100800 */
[----:B------:R-:W-:Y:S01]  /*0b70*/  IMAD.IADD R60, R8, 0x1, R60 ;  /* 0x00000001083c7824 */ /* 0x000fe200078e023c */
[----:B------:R-:W-:-:S02]  /*0b80*/  CS2R R8, SRZ ;  /* 0x0000000000087805 */ /* 0x000fc4000001ff00 */
[----:B------:R-:W-:Y:S01]  /*0b90*/  CS2R R12, SRZ ;  /* 0x00000000000c7805 */ /* 0x000fe2000001ff00 */
[----:B------:R-:W-:Y:S04]  /*0ba0*/  STL [R1+0x244], RZ ;  /* 0x000244ff01007387 */ /* 0x000fe80000100800 */
        /* <DEDUP_REMOVED lines=126> */
[----:B------:R-:W-:Y:S04]  /*1390*/  STL [R1+0x860], R0 ;  /* 0x0008600001007387 */ /* 0x000fe80000100800 */
[----:B------:R1:W-:Y:S04]  /*13a0*/  STL [R1+0x20c], R61 ;  /* 0x00020c3d01007387 */ /* 0x0003e80000100800 */
[----:B------:R2:W-:Y:S01]  /*13b0*/  STL [R1+0x208], R3 ;  /* 0x0002080301007387 */ /* 0x0005e20000100800 */
[----:B-1----:R-:W-:-:S02]  /*13c0*/  VIADD R61, R0, 0x3 ;  /* 0x00000003003d7836 */ /* 0x002fc40000000000 */
[----:B--2---:R-:W-:-:S03]  /*13d0*/  VIADD R3, R0, 0x4 ;  /* 0x0000000400037836 */ /* 0x004fc60000000000 */
[----:B------:R1:W-:Y:S04]  /*13e0*/  STL [R1+0x204], R61 ;  /* 0x0002043d01007387 */ /* 0x0003e80000100800 */
[----:B------:R2:W-:Y:S01]  /*13f0*/  STL [R1+0x200], R3 ;  /* 0x0002000301007387 */ /* 0x0005e20000100800 */
[C---:B-1----:R-:W-:Y:S02]  /*1400*/  VIADD R61, R0.reuse, 0x5 ;  /* 0x00000005003d7836 */ /* 0x042fe40000000000 */
        /* <DEDUP_REMOVED lines=83> */
[----:B-1----:R-:W-:Y:S02]  /*1940*/  VIADD R61, R0, 0x2f ;  /* 0x0000002f003d7836 */ /* 0x002fe40000000000 */
[----:B--2---:R-:W-:-:S03]  /*1950*/  IMAD R3, R60, 0x100, R2 ;  /* 0x000001003c037824 */ /* 0x004fc600078e0202 */
[----:B------:R1:W-:Y:S01]  /*1960*/  STL [R1+0xf4], R61 ;  /* 0x0000f43d01007387 */ /* 0x0003e20000100800 */
[C---:B------:R-:W-:Y:S02]  /*1970*/  VIADD R2, R0.reuse, 0x31 ;  /* 0x0000003100027836 */ /* 0x040fe40000000000 */
[C---:B------:R-:W-:Y:S02]  /*1980*/  VIADD R60, R0.reuse, 0x32 ;  /* 0x00000032003c7836 */ /* 0x040fe40000000000 */
[----:B-1----:R-:W-:-:S05]  /*1990*/  VIADD R61, R0, 0x30 ;  /* 0x00000030003d7836 */ /* 0x002fca0000000000 */
[----:B------:R1:W-:Y:S04]  /*19a0*/  STL [R1+0xf0], R61 ;  /* 0x0000f03d01007387 */ /* 0x0003e80000100800 */
[----:B------:R-:W-:Y:S04]  /*19b0*/  STL [R1+0xb6c], R3 ;  /* 0x000b6c0301007387 */ /* 0x000fe80000100800 */
[----:B------:R2:W-:Y:S01]  /*19c0*/  STL [R1+0xcc], R2 ;  /* 0x0000cc0201007387 */ /* 0x0005e20000100800 */
[----:B-1----:R-:W-:-:S03]  /*19d0*/  VIADD R61, R0, 0x34 ;  /* 0x00000034003d7836 */ /* 0x002fc60000000000 */
[----:B------:R1:W-:Y:S01]  /*19e0*/  STL [R1+0xc8], R60 ;  /* 0x0000c83c01007387 */ /* 0x0003e20000100800 */
[C---:B--2---:R-:W-:Y:S02]  /*19f0*/  VIADD R2, R0.reuse, 0x33 ;  /* 0x0000003300027836 */ /* 0x044fe40000000000 */
[----:B-1----:R-:W-:-:S03]  /*1a00*/  VIADD R60, R0, 0x35 ;  /* 0x00000035003c7836 */ /* 0x002fc60000000000 */
[----:B------:R1:W-:Y:S04]  /*1a10*/  STL [R1+0xc4], R2 ;  /* 0x0000c40201007387 */ /* 0x0003e80000100800 */
[----:B------:R2:W-:Y:S04]  /*1a20*/  STL [R1+0xc0], R61 ;  /* 0x0000c03d01007387 */ /* 0x0005e80000100800 */
[----:B------:R3:W-:Y:S01]  /*1a30*/  STL [R1+0xbc], R60 ;  /* 0x0000bc3c01007387 */ /* 0x0007e20000100800 */
[C---:B-1----:R-:W-:Y:S02]  /*1a40*/  VIADD R2, R0.reuse, 0x36 ;  /* 0x0000003600027836 */ /* 0x042fe40000000000 */
[----:B--2---:R-:W-:-:S03]  /*1a50*/  VIADD R61, R0, 0x37 ;  /* 0x00000037003d7836 */ /* 0x004fc60000000000 */
[----:B------:R1:W-:Y:S01]  /*1a60*/  STL [R1+0xb8], R2 ;  /* 0x0000b80201007387 */ /* 0x0003e20000100800 */
[----:B---3--:R-:W-:-:S03]  /*1a70*/  VIADD R60, R0, 0x38 ;  /* 0x00000038003c7836 */ /* 0x008fc60000000000 */
        /* <DEDUP_REMOVED lines=11> */
[C---:B---3--:R-:W-:Y:S02]  /*1b30*/  VIADD R60, R0.reuse, 0x3e ;  /* 0x0000003e003c7836 */ /* 0x048fe40000000000 */
[----:B------:R-:W-:Y:S02]  /*1b40*/  VIADD R0, R0, 0x3f ;  /* 0x0000003f00007836 */ /* 0x000fe40000000000 */
[----:B-1----:R-:W-:-:S05]  /*1b50*/  VIADD R2, R3, 0x20 ;  /* 0x0000002003027836 */ /* 0x002fca0000000000 */
[----:B------:R1:W-:Y:S02]  /*1b60*/  STL [R1+0x1550], R2 ;  /* 0x0015500201007387 */ /* 0x0003e40000100800 */
        /* <DEDUP_REMOVED lines=8> */
[C---:B-1----:R-:W-:Y:S02]  /*1bf0*/  VIADD R2, R3.reuse, 0xc0 ;  /* 0x000000c003027836 */ /* 0x042fe40000000000 */
[----:B------:R-:W-:-:S03]  /*1c00*/  VIADD R3, R3, 0xe0 ;  /* 0x000000e003037836 */ /* 0x000fc60000000000 */
[----:B------:R1:W-:Y:S04]  /*1c10*/  STL [R1+0x14b4], R2 ;  /* 0x0014b40201007387 */ /* 0x0003e80000100800 */
[----:B-1----:R1:W5:Y:S04]  /*1c20*/  LDL.LU R2, [R1+0x1570] ;  /* 0x0015700001027983 */ /* 0x0023680000300800 */
[----:B------:R2:W-:Y:S04]  /*1c30*/  STL [R1+0x145c], R3 ;  /* 0x00145c0301007387 */ /* 0x0005e80000100800 */
[----:B--2---:R1:W5:Y:S01]  /*1c40*/  LDL.LU R3, [R1+0x156c] ;  /* 0x00156c0001037983 */ /* 0x0043620000300800 */
[----:B0-----:R-:W-:Y:S05]  /*1c50*/  BRA.U !UP0, `(.L_x_0) ;  /* 0x000002c908687547 */ /* 0x001fea000b800000 */
[----:B------:R-:W2:Y:S01]  /*1c60*/  LDL.LU R25, [R1+0xb0] ;  /* 0x0000b00001197983 */ /* 0x000ea20000300800 */
[----:B-----5:R-:W-:Y:S01]  /*1c70*/  IABS R48, R3 ;  /* 0x0000000300307213 */ /* 0x020fe20000000000 */
[----:B------:R-:W0:Y:S02]  /*1c80*/  LDCU UR6, c[0x0][0x3ac] ;  /* 0x00007580ff0677ac */ /* 0x000e240008000800 */
[----:B------:R-:W3:Y:S01]  /*1c90*/  LDL.LU R24, [R1+0xac] ;  /* 0x0000ac0001187983 */ /* 0x000ee20000300800 */
[----:B------:R-:W-:Y:S01]  /*1ca0*/  IABS R6, R0 ;  /* 0x0000000000067213 */ /* 0x000fe20000000000 */
[----:B------:R-:W4:Y:S02]  /*1cb0*/  LDCU.64 UR10, c[0x0][0x388] ;  /* 0x00007100ff0a77ac */ /* 0x000f240008000a00 */
[----:B------:R-:W2:Y:S01]  /*1cc0*/  LDL.LU R23, [R1+0xa8] ;  /* 0x0000a80001177983 */ /* 0x000ea20000300800 */
[----:B------:R-:W-:Y:S01]  /*1cd0*/  IABS R7, R61 ;  /* 0x0000003d00077213 */ /* 0x000fe20000000000 */
[----:B------:R-:W1:Y:S02]  /*1ce0*/  LDCU UR7, c[0x0][0x3b0] ;  /* 0x00007600ff0777ac */ /* 0x000e640008000800 */
[----:B------:R-:W3:Y:S01]  /*1cf0*/  LDL.LU R53, [R1+0x158] ;  /* 0x0001580001357983 */ /* 0x000ee20000300800 */
[----:B------:R-:W-:Y:S01]  /*1d00*/  ISETP.GE.AND P6, PT, R0, RZ, PT ;  /* 0x000000ff0000720c */ /* 0x000fe20003fc6270 */
[----:B------:R-:W0:Y:S02]  /*1d10*/  LDCU UR12, c[0x0][0x3a4] ;  /* 0x00007480ff0c77ac */ /* 0x000e240008000800 */
[----:B------:R-:W3:Y:S04]  /*1d20*/  LDL.LU R50, [R1+0x150] ;  /* 0x0001500001327983 */ /* 0x000ee80000300800 */
[----:B------:R-:W3:Y:S04]  /*1d30*/  LDL.LU R49, [R1+0xf4] ;  /* 0x0000f40001317983 */ /* 0x000ee80000300800 */
[----:B------:R-:W4:Y:S04]  /*1d40*/  LDL.LU R33, [R1+0xc4] ;  /* 0x0000c40001217983 */ /* 0x000f280000300800 */
        /* <DEDUP_REMOVED lines=26> */
[----:B------:R-:W4:Y:S01]  /*1ef0*/  LDL.LU R58, [R1+0x148] ;  /* 0x00014800013a7983 */ /* 0x000f220000300800 */
[----:B------:R-:W0:Y:S01]  /*1f00*/  I2F.RP R4, R48 ;  /* 0x0000003000047306 */ /* 0x000e220000209400 */
[----:B------:R-:W-:-:S02]  /*1f10*/  ISETP.GE.AND P3, PT, R60, RZ, PT ;  /* 0x000000ff3c00720c */ /* 0x000fc40003f66270 */
[----:B------:R0:W-:Y:S01]  /*1f20*/  STL [R1+0x15c0], R3 ;  /* 0x0015c00301007387 */ /* 0x0001e20000100800 */
[----:B------:R-:W-:-:S04]  /*1f30*/  ISETP.GE.AND P5, PT, R61, RZ, PT ;  /* 0x000000ff3d00720c */ /* 0x000fc80003fa6270 */
[----:B0-----:R-:W0:Y:S02]  /*1f40*/  MUFU.RCP R4, R4 ;  /* 0x0000000400047308 */ /* 0x001e240000001000 */
[----:B0-----:R-:W-:-:S06]  /*1f50*/  VIADD R4, R4, 0xffffffe ;  /* 0x0ffffffe04047836 */ /* 0x001fcc0000000000 */
[----:B------:R-:W0:Y:S02]  /*1f60*/  F2I.FTZ.U32.TRUNC.NTZ R5, R4 ;  /* 0x0000000400057305 */ /* 0x000e24000021f000 */
[----:B0-----:R-:W-:-:S04]  /*1f70*/  IMAD.MOV R4, RZ, RZ, -R5 ;  /* 0x000000ffff047224 */ /* 0x001fc800078e0a05 */
[----:B------:R-:W-:Y:S02]  /*1f80*/  IMAD R39, R4, R48, RZ ;  /* 0x0000003004277224 */ /* 0x000fe400078e02ff */
[----:B------:R-:W-:-:S04]  /*1f90*/  IMAD.MOV.U32 R4, RZ, RZ, RZ ;  /* 0x000000ffff047224 */ /* 0x000fc800078e00ff */
[----:B------:R-:W-:-:S06]  /*1fa0*/  IMAD.HI.U32 R39, R5, R39, R4 ;  /* 0x0000002705277227 */ /* 0x000fcc00078e0004 */
[----:B------:R-:W-:-:S04]  /*1fb0*/  IMAD.HI.U32 R4, R39, R6, RZ ;  /* 0x0000000627047227 */ /* 0x000fc800078e00ff */
[----:B------:R-:W-:Y:S02]  /*1fc0*/  IMAD.MOV R4, RZ, RZ, -R4 ;  /* 0x000000ffff047224 */ /* 0x000fe400078e0a04 */
[----:B------:R-:W-:-:S04]  /*1fd0*/  IMAD.HI.U32 R8, R39, R7, RZ ;  /* 0x0000000727087227 */ /* 0x000fc800078e00ff */
[----:B------:R-:W-:Y:S01]  /*1fe0*/  IMAD R5, R48, R4, R6 ;  /* 0x0000000430057224 */ /* 0x000fe200078e0206 */
[----:B------:R-:W-:Y:S01]  /*1ff0*/  IABS R4, R60 ;  /* 0x0000003c00047213 */ /* 0x000fe20000000000 */
[----:B------:R-:W-:-:S03]  /*2000*/  IMAD.MOV R8, RZ, RZ, -R8 ;  /* 0x000000ffff087224 */ /* 0x000fc600078e0a08 */
[C---:B------:R-:W-:Y:S01]  /*2010*/  ISETP.GT.U32.AND P0, PT, R48.reuse, R5, PT ;  /* 0x000000053000720c */ /* 0x040fe20003f04070 */
[----:B------:R-:W-:Y:S02]  /*2020*/  IMAD R0, R48, R8, R7 ;  /* 0x0000000830007224 */ /* 0x000fe400078e0207 */
[----:B------:R-:W-:-:S04]  /*2030*/  IMAD.HI.U32 R6, R39, R4, RZ ;  /* 0x0000000427067227 */ /* 0x000fc800078e00ff */
[----:B------:R-:W-:-:S04]  /*2040*/  IMAD.MOV R6, RZ, RZ, -R6 ;  /* 0x000000ffff067224 */ /* 0x000fc800078e0a06 */
[C---:B------:R-:W-:Y:S02]  /*2050*/  IMAD R4, R48.reuse, R6, R4 ;  /* 0x0000000630047224 */ /* 0x040fe400078e0204 */
[----:B------:R-:W-:Y:S01]  /*2060*/  @!P0 IMAD.IADD R5, R5, 0x1, -R48 ;  /* 0x0000000105058824 */ /* 0x000fe200078e0a30 */
[C---:B------:R-:W-:Y:S02]  /*2070*/  ISETP.GT.U32.AND P0, PT, R48.reuse, R0, PT ;  /* 0x000000003000720c */ /* 0x040fe40003f04070 */
[C---:B------:R-:W-:Y:S02]  /*2080*/  ISETP.GT.U32.AND P4, PT, R48.reuse, R4, PT ;  /* 0x000000043000720c */ /* 0x040fe40003f84070 */
[----:B------:R-:W-:-:S09]  /*2090*/  ISETP.GT.U32.AND P1, PT, R48, R5, PT ;  /* 0x000000053000720c */ /* 0x000fd20003f24070 */
[----:B------:R-:W-:-:S04]  /*20a0*/  @!P0 IMAD.IADD R0, R0, 0x1, -R48 ;  /* 0x0000000100008824 */ /* 0x000fc800078e0a30 */
[----:B------:R-:W-:-:S04]  /*20b0*/  @!P1 IMAD.IADD R5, R5, 0x1, -R48 ;  /* 0x0000000105059824 */ /* 0x000fc800078e0a30 */
[----:B------:R-:W-:Y:S01]  /*20c0*/  IMAD.MOV.U32 R3, RZ, RZ, R5 ;  /* 0x000000ffff037224 */ /* 0x000fe200078e0005 */
[----:B------:R-:W-:-:S03]  /*20d0*/  ISETP.GT.U32.AND P0, PT, R48, R0, PT ;  /* 0x000000003000720c */ /* 0x000fc60003f04070 */
[----:B------:R-:W-:Y:S02]  /*20e0*/  @!P6 IMAD.MOV R3, RZ, RZ, -R3 ;  /* 0x000000ffff03e224 */ /* 0x000fe400078e0a03 */
[----:B------:R-:W-:-:S05]  /*20f0*/  @!P4 IMAD.IADD R4, R4, 0x1, -R48 ;  /* 0x000000010404c824 */ /* 0x000fca00078e0a30 */
[----:B------:R-:W-:-:S03]  /*2100*/  ISETP.GT.U32.AND P4, PT, R48, R4, PT ;  /* 0x000000043000720c */ /* 0x000fc60003f84070 */
[----:B------:R-:W-:-:S10]  /*2110*/  @!P0 IMAD.IADD R0, R0, 0x1, -R48 ;  /* 0x0000000100008824 */ /* 0x000fd400078e0a30 */
[----:B------:R-:W-:Y:S01]  /*2120*/  @!P4 IMAD.IADD R4, R4, 0x1, -R48 ;  /* 0x000000010404c824 */ /* 0x000fe200078e0a30 */
[----:B--2---:R-:W-:-:S05]  /*2130*/  IABS R10, R23 ;  /* 0x00000017000a7213 */ /* 0x004fca0000000000 */
[----:B------:R-:W-:-:S04]  /*2140*/  IMAD.HI.U32 R12, R39, R10, RZ ;  /* 0x0000000a270c7227 */ /* 0x000fc800078e00ff */
[----:B------:R-:W-:-:S04]  /*2150*/  IMAD.MOV R12, RZ, RZ, -R12 ;  /* 0x000000ffff0c7224 */ /* 0x000fc800078e0a0c */
[----:B------:R-:W-:Y:S01]  /*2160*/  IMAD R10, R48, R12, R10 ;  /* 0x0000000c300a7224 */ /* 0x000fe200078e020a */
[----:B---3--:R-:W-:Y:S02]  /*2170*/  IABS R8, R24 ;  /* 0x0000001800087213 */ /* 0x008fe40000000000 */
[----:B------:R-:W-:-:S03]  /*2180*/  IABS R7, R25 ;  /* 0x0000001900077213 */ /* 0x000fc60000000000 */
[----:B------:R-:W-:-:S04]  /*2190*/  IMAD.HI.U32 R5, R39, R8, RZ ;  /* 0x0000000827057227 */ /* 0x000fc800078e00ff */
[----:B------:R-:W-:-:S04]  /*21a0*/  IMAD.MOV R5, RZ, RZ, -R5 ;  /* 0x000000ffff057224 */ /* 0x000fc800078e0a05 */
[----:B------:R-:W-:Y:S01]  /*21b0*/  IMAD R8, R48, R5, R8 ;  /* 0x0000000530087224 */ /* 0x000fe200078e0208 */
[----:B----4-:R-:W-:Y:S02]  /*21c0*/  IABS R9, R27 ;  /* 0x0000001b00097213 */ /* 0x010fe40000000000 */
[----:B------:R-:W-:-:S03]  /*21d0*/  ISETP.GE.AND P2, PT, R27, RZ, PT ;  /* 0x000000ff1b00720c */ /* 0x000fc60003f46270 */
[----:B------:R-:W-:-:S04]  /*21e0*/  IMAD.HI.U32 R6, R39, R9, RZ ;  /* 0x0000000927067227 */ /* 0x000fc800078e00ff */
[----:B------:R-:W-:Y:S02]  /*21f0*/  IMAD.MOV R6, RZ, RZ, -R6 ;  /* 0x000000ffff067224 */ /* 0x000fe400078e0a06 */
[----:B------:R-:W-:Y:S02]  /*2200*/  IMAD.MOV.U32 R27, RZ, RZ, R28 ;  /* 0x000000ffff1b7224 */ /* 0x000fe400078e001c */
[C---:B------:R-:W-:Y:S02]  /*2210*/  IMAD R9, R48.reuse, R6, R9 ;  /* 0x0000000630097224 */ /* 0x040fe400078e0209 */
[----:B------:R-:W-:Y:S01]  /*2220*/  IMAD.MOV.U32 R28, RZ, RZ, R29 ;  /* 0x000000ffff1c7224 */ /* 0x000fe200078e001d */
[----:B------:R-:W-:Y:S01]  /*2230*/  IABS R11, R27 ;  /* 0x0000001b000b7213 */ /* 0x000fe20000000000 */
[----:B------:R-:W-:Y:S01]  /*2240*/  IMAD.MOV.U32 R29, RZ, RZ, R30 ;  /* 0x000000ffff1d7224 */ /* 0x000fe200078e001e */
[----:B------:R-:W-:Y:S01]  /*2250*/  ISETP.GT.U32.AND P6, PT, R48, R9, PT ;  /* 0x000000093000720c */ /* 0x000fe20003fc4070 */
[----:B------:R-:W-:-:S02]  /*2260*/  IMAD.MOV.U32 R30, RZ, RZ, R31 ;  /* 0x000000ffff1e7224 */ /* 0x000fc400078e001f */
[----:B------:R-:W-:-:S04]  /*2270*/  IMAD.HI.U32 R13, R39, R11, RZ ;  /* 0x0000000b270d7227 */ /* 0x000fc800078e00ff */
[----:B------:R-:W-:Y:S02]  /*2280*/  IMAD.MOV R13, RZ, RZ, -R13 ;  /* 0x000000ffff0d7224 */ /* 0x000fe400078e0a0d */
[----:B------:R-:W-:Y:S02]  /*2290*/  IMAD.MOV.U32 R31, RZ, RZ, R32 ;  /* 0x000000ffff1f7224 */ /* 0x000fe400078e0020 */
[C---:B------:R-:W-:Y:S02]  /*22a0*/  IMAD R11, R48.reuse, R13, R11 ;  /* 0x0000000d300b7224 */ /* 0x040fe400078e020b */
[----:B------:R-:W-:Y:S01]  /*22b0*/  @!P6 IMAD.IADD R9, R9, 0x1, -R48 ;  /* 0x000000010909e824 */ /* 0x000fe200078e0a30 */
[C---:B------:R-:W-:Y:S01]  /*22c0*/  ISETP.GT.U32.AND P6, PT, R48.reuse, R10, PT ;  /* 0x0000000a3000720c */ /* 0x040fe20003fc4070 */
[----:B------:R-:W-:Y:S01]  /*22d0*/  IMAD.MOV.U32 R32, RZ, RZ, R33 ;  /* 0x000000ffff207224 */ /* 0x000fe200078e0021 */
[----:B------:R-:W-:Y:S01]  /*22e0*/  ISETP.GT.U32.AND P0, PT, R48, R11, PT ;  /* 0x0000000b3000720c */ /* 0x000fe20003f04070 */
[----:B------:R-:W-:Y:S01]  /*22f0*/  IMAD.MOV.U32 R33, RZ, RZ, R49 ;  /* 0x000000ffff217224 */ /* 0x000fe200078e0031 */
[----:B------:R-:W-:Y:S01]  /*2300*/  ISETP.GE.AND P1, PT, R27, RZ, PT ;  /* 0x000000ff1b00720c */ /* 0x000fe20003f26270 */
[----:B------:R-:W2:Y:S01]  /*2310*/  LDL.LU R49, [R1+0x13c] ;  /* 0x00013c0001317983 */ /* 0x000ea20000300800 */
[----:B------:R-:W-:-:S02]  /*2320*/  IMAD.MOV.U32 R26, RZ, RZ, R30 ;  /* 0x000000ffff1a7224 */ /* 0x000fc400078e001e */
[----:B------:R-:W-:Y:S02]  /*2330*/  IMAD.MOV.U32 R27, RZ, RZ, R29 ;  /* 0x000000ffff1b7224 */ /* 0x000fe400078e001d */
[----:B------:R-:W-:Y:S02]  /*2340*/  IMAD.MOV.U32 R30, RZ, RZ, R31 ;  /* 0x000000ffff1e7224 */ /* 0x000fe400078e001f */
[----:B------:R-:W-:Y:S02]  /*2350*/  IMAD.MOV.U32 R29, RZ, RZ, R32 ;  /* 0x000000ffff1d7224 */ /* 0x000fe400078e0020 */
[----:B------:R-:W-:Y:S02]  /*2360*/  IMAD.MOV.U32 R31, RZ, RZ, R52 ;  /* 0x000000ffff1f7224 */ /* 0x000fe400078e0034 */
[----:B------:R-:W-:Y:S02]  /*2370*/  IMAD.MOV.U32 R32, RZ, RZ, R51 ;  /* 0x000000ffff207224 */ /* 0x000fe400078e0033 */
[----:B------:R-:W-:-:S02]  /*2380*/  IMAD.MOV.U32 R52, RZ, RZ, R58 ;  /* 0x000000ffff347224 */ /* 0x000fc400078e003a */
[----:B------:R-:W-:Y:S01]  /*2390*/  IMAD.MOV.U32 R51, RZ, RZ, R56 ;  /* 0x000000ffff337224 */ /* 0x000fe200078e0038 */
[----:B------:R-:W3:Y:S01]  /*23a0*/  LDL.LU R58, [R1+0x1a0] ;  /* 0x0001a000013a7983 */ /* 0x000ee20000300800 */
[----:B------:R-:W-:-:S03]  /*23b0*/  @!P0 IMAD.IADD R11, R11, 0x1, -R48 ;  /* 0x000000010b0b8824 */ /* 0x000fc600078e0a30 */
[----:B------:R-:W4:Y:S01]  /*23c0*/  LDL.LU R56, [R1+0x188] ;  /* 0x0001880001387983 */ /* 0x000f220000300800 */
[----:B------:R-:W-:Y:S01]  /*23d0*/  @!P6 IMAD.IADD R10, R10, 0x1, -R48 ;  /* 0x000000010a0ae824 */ /* 0x000fe200078e0a30 */
[----:B------:R-:W-:Y:S01]  /*23e0*/  IABS R13, R27 ;  /* 0x0000001b000d7213 */ /* 0x000fe20000000000 */
[----:B------:R-:W-:Y:S01]  /*23f0*/  IMAD.HI.U32 R6, R39, R7, RZ ;  /* 0x0000000727067227 */ /* 0x000fe200078e00ff */
[----:B------:R0:W-:Y:S01]  /*2400*/  STL [R1+0x38], R3 ;  /* 0x0000380301007387 */ /* 0x0001e20000100800 */
[C---:B------:R-:W-:Y:S02]  /*2410*/  ISETP.GT.U32.AND P0, PT, R48.reuse, R9, PT ;  /* 0x000000093000720c */ /* 0x040fe40003f04070 */
[C---:B------:R-:W-:Y:S01]  /*2420*/  ISETP.GT.U32.AND P6, PT, R48.reuse, R10, PT ;  /* 0x0000000a3000720c */ /* 0x040fe20003fc4070 */
[----:B------:R-:W-:Y:S01]  /*2430*/  IMAD.MOV R6, RZ, RZ, -R6 ;  /* 0x000000ffff067224 */ /* 0x000fe200078e0a06 */
[----:B------:R-:W-:Y:S02]  /*2440*/  IABS R5, R26 ;  /* 0x0000001a00057213 */ /* 0x000fe40000000000 */
[----:B------:R-:W-:Y:S01]  /*2450*/  IABS R12, R34 ;  /* 0x00000022000c7213 */ /* 0x000fe20000000000 */
[----:B------:R-:W-:Y:S01]  /*2460*/  IMAD R7, R48, R6, R7 ;  /* 0x0000000630077224 */ /* 0x000fe200078e0207 */
[----:B------:R-:W-:Y:S01]  /*2470*/  IABS R6, R28 ;  /* 0x0000001c00067213 */ /* 0x000fe20000000000 */
[----:B0-----:R-:W-:Y:S01]  /*2480*/  IMAD.MOV.U32 R3, RZ, RZ, R4 ;  /* 0x000000ffff037224 */ /* 0x001fe200078e0004 */
[----:B------:R-:W-:Y:S01]  /*2490*/  ISETP.GE.AND P4, PT, R23, RZ, PT ;  /* 0x000000ff1700720c */ /* 0x000fe20003f86270 */
[----:B------:R-:W-:Y:S01]  /*24a0*/  IMAD.HI.U32 R4, R39, R13, RZ ;  /* 0x0000000d27047227 */ /* 0x000fe200078e00ff */
[----:B------:R-:W-:-:S03]  /*24b0*/  IABS R18, R47 ;  /* 0x0000002f00127213 */ /* 0x000fc60000000000 */
[----:B------:R-:W-:Y:S01]  /*24c0*/  @!P3 IMAD.MOV R3, RZ, RZ, -R3 ;  /* 0x000000ffff03b224 */ /* 0x000fe200078e0a03 */
[----:B------:R-:W-:Y:S01]  /*24d0*/  ISETP.GT.U32.AND P3, PT, R48, R11, PT ;  /* 0x0000000b3000720c */ /* 0x000fe20003f64070 */
[----:B------:R-:W-:-:S03]  /*24e0*/  IMAD.HI.U32 R14, R39, R5, RZ ;  /* 0x00000005270e7227 */ /* 0x000fc600078e00ff */
[----:B------:R0:W-:Y:S01]  /*24f0*/  STL [R1+0x34], R3 ;  /* 0x0000340301007387 */ /* 0x0001e20000100800 */
[----:B------:R-:W-:Y:S01]  /*2500*/  @!P0 IMAD.IADD R9, R9, 0x1, -R48 ;  /* 0x0000000109098824 */ /* 0x000fe200078e0a30 */
[----:B------:R-:W-:Y:S01]  /*2510*/  ISETP.GT.U32.AND P0, PT, R48, R7, PT ;  /* 0x000000073000720c */ /* 0x000fe20003f04070 */
[----:B------:R-:W-:Y:S02]  /*2520*/  IMAD.MOV R14, RZ, RZ, -R14 ;  /* 0x000000ffff0e7224 */ /* 0x000fe400078e0a0e */
[--C-:B------:R-:W-:Y:S02]  /*2530*/  @!P6 IMAD.IADD R10, R10, 0x1, -R48.reuse ;  /* 0x000000010a0ae824 */ /* 0x100fe400078e0a30 */
[C---:B------:R-:W-:Y:S02]  /*2540*/  IMAD R5, R48.reuse, R14, R5 ;  /* 0x0000000e30057224 */ /* 0x040fe400078e0205 */
[----:B------:R-:W-:Y:S02]  /*2550*/  @!P3 IMAD.IADD R11, R11, 0x1, -R48 ;  /* 0x000000010b0bb824 */ /* 0x000fe400078e0a30 */
[----:B0-----:R-:W-:Y:S01]  /*2560*/  IMAD.MOV.U32 R3, RZ, RZ, R0 ;  /* 0x000000ffff037224 */ /* 0x001fe200078e0000 */
[----:B------:R-:W-:Y:S01]  /*2570*/  ISETP.GT.U32.AND P3, PT, R48, R5, PT ;  /* 0x000000053000720c */ /* 0x000fe20003f64070 */
[----:B------:R-:W-:-:S02]  /*2580*/  IMAD.MOV R0, RZ, RZ, -R4 ;  /* 0x000000ffff007224 */ /* 0x000fc400078e0a04 */
[----:B------:R-:W-:Y:S01]  /*2590*/  @!P5 IMAD.MOV R3, RZ, RZ, -R3 ;  /* 0x000000ffff03d224 */ /* 0x000fe200078e0a03 */
[C---:B------:R-:W-:Y:S01]  /*25a0*/  ISETP.GT.U32.AND P5, PT, R48.reuse, R8, PT ;  /* 0x000000083000720c */ /* 0x040fe20003fa4070 */
[C---:B------:R-:W-:Y:S01]  /*25b0*/  IMAD R0, R48.reuse, R0, R13 ;  /* 0x0000000030007224 */ /* 0x040fe200078e020d */
[----:B------:R-:W-:Y:S01]  /*25c0*/  IABS R13, R30 ;  /* 0x0000001e000d7213 */ /* 0x000fe20000000000 */
[----:B------:R-:W-:Y:S01]  /*25d0*/  IMAD.HI.U32 R4, R39, R6, RZ ;  /* 0x0000000627047227 */ /* 0x000fe200078e00ff */
[----:B------:R0:W-:Y:S02]  /*25e0*/  STL [R1+0x30], R3 ;  /* 0x0000300301007387 */ /* 0x0001e40000100800 */
[----:B------:R-:W-:Y:S01]  /*25f0*/  ISETP.GT.U32.AND P6, PT, R48, R0, PT ;  /* 0x000000003000720c */ /* 0x000fe20003fc4070 */
[----:B------:R-:W-:Y:S01]  /*2600*/  @!P0 IMAD.IADD R7, R7, 0x1, -R48 ;  /* 0x0000000107078824 */ /* 0x000fe200078e0a30 */
[----:B------:R-:W-:Y:S01]  /*2610*/  ISETP.GE.AND P0, PT, R25, RZ, PT ;  /* 0x000000ff1900720c */ /* 0x000fe20003f06270 */
[----:B------:R-:W-:-:S04]  /*2620*/  IMAD.HI.U32 R14, R39, R12, RZ ;  /* 0x0000000c270e7227 */ /* 0x000fc800078e00ff */
[----:B------:R-:W-:Y:S02]  /*2630*/  @!P2 IMAD.MOV R9, RZ, RZ, -R9 ;  /* 0x000000ffff09a224 */ /* 0x000fe400078e0a09 */
[----:B0-----:R-:W-:Y:S02]  /*2640*/  IMAD.MOV.U32 R3, RZ, RZ, R11 ;  /* 0x000000ffff037224 */ /* 0x001fe400078e000b */
[----:B------:R-:W-:Y:S01]  /*2650*/  IMAD.MOV R4, RZ, RZ, -R4 ;  /* 0x000000ffff047224 */ /* 0x000fe200078e0a04 */
[----:B------:R0:W-:Y:S01]  /*2660*/  STL [R1+0x2c], R9 ;  /* 0x00002c0901007387 */ /* 0x0001e20000100800 */
[----:B------:R-:W-:Y:S01]  /*2670*/  @!P6 IMAD.IADD R0, R0, 0x1, -R48 ;  /* 0x000000010000e824 */ /* 0x000fe200078e0a30 */
[C---:B------:R-:W-:Y:S01]  /*2680*/  ISETP.GT.U32.AND P6, PT, R48.reuse, R7, PT ;  /* 0x000000073000720c */ /* 0x040fe20003fc4070 */
[----:B------:R-:W-:Y:S02]  /*2690*/  @!P1 IMAD.MOV R3, RZ, RZ, -R3 ;  /* 0x000000ffff039224 */ /* 0x000fe400078e0a03 */
[----:B------:R-:W-:Y:S01]  /*26a0*/  IMAD.MOV R14, RZ, RZ, -R14 ;  /* 0x000000ffff0e7224 */ /* 0x000fe200078e0a0e */
[C---:B------:R-:W-:Y:S01]  /*26b0*/  ISETP.GT.U32.AND P1, PT, R48.reuse, R0, PT ;  /* 0x000000003000720c */ /* 0x040fe20003f24070 */
[C---:B------:R-:W-:Y:S01]  /*26c0*/  IMAD R6, R48.reuse, R4, R6 ;  /* 0x0000000430067224 */ /* 0x040fe200078e0206 */
[----:B------:R1:W-:Y:S01]  /*26d0*/  STL [R1+0x28], R3 ;  /* 0x0000280301007387 */ /* 0x0003e20000100800 */
[----:B------:R-:W-:Y:S01]  /*26e0*/  IMAD R4, R48, R14, R12 ;  /* 0x0000000e30047224 */ /* 0x000fe200078e020c */
[----:B------:R-:W-:Y:S01]  /*26f0*/  IABS R12, R29 ;  /* 0x0000001d000c7213 */ /* 0x000fe20000000000 */
[--C-:B------:R-:W-:Y:S01]  /*2700*/  @!P5 IMAD.IADD R8, R8, 0x1, -R48.reuse ;  /* 0x000000010808d824 */ /* 0x100fe200078e0a30 */
[----:B------:R-:W-:Y:S01]  /*2710*/  ISETP.GE.AND P5, PT, R24, RZ, PT ;  /* 0x000000ff1800720c */ /* 0x000fe20003fa6270 */
[--C-:B------:R-:W-:Y:S01]  /*2720*/  @!P3 IMAD.IADD R5, R5, 0x1, -R48.reuse ;  /* 0x000000010505b824 */ /* 0x100fe200078e0a30 */
[----:B------:R-:W-:Y:S01]  /*2730*/  IABS R14, R38 ;  /* 0x00000026000e7213 */ /* 0x000fe20000000000 */
[----:B------:R-:W-:Y:S01]  /*2740*/  @!P6 IMAD.IADD R7, R7, 0x1, -R48 ;  /* 0x000000010707e824 */ /* 0x000fe200078e0a30 */
[C---:B------:R-:W-:Y:S01]  /*2750*/  ISETP.GT.U32.AND P3, PT, R48.reuse, R8, PT ;  /* 0x000000083000720c */ /* 0x040fe20003f64070 */
[----:B0-----:R-:W-:Y:S01]  /*2760*/  IMAD.HI.U32 R9, R39, R13, RZ ;  /* 0x0000000d27097227 */ /* 0x001fe200078e00ff */
[----:B------:R-:W-:-:S02]  /*2770*/  ISETP.GT.U32.AND P2, PT, R48, R5, PT ;  /* 0x000000053000720c */ /* 0x000fc40003f44070 */
[----:B------:R-:W-:Y:S01]  /*2780*/  ISETP.GT.U32.AND P6, PT, R48, R4, PT ;  /* 0x000000043000720c */ /* 0x000fe20003fc4070 */
[----:B-1----:R-:W-:Y:S02]  /*2790*/  IMAD.MOV.U32 R3, RZ, RZ, R10 ;  /* 0x000000ffff037224 */ /* 0x002fe400078e000a */
[----:B------:R-:W-:-:S04]  /*27a0*/  IMAD.HI.U32 R10, R39, R12, RZ ;  /* 0x0000000c270a7227 */ /* 0x000fc800078e00ff */
[----:B------:R-:W-:Y:S01]  /*27b0*/  @!P4 IMAD.MOV R3, RZ, RZ, -R3 ;  /* 0x000000ffff03c224 */ /* 0x000fe200078e0a03 */
[----:B------:R-:W-:Y:S01]  /*27c0*/  ISETP.GT.U32.AND P4, PT, R48, R6, PT ;  /* 0x000000063000720c */ /* 0x000fe20003f84070 */
[----:B------:R-:W-:Y:S02]  /*27d0*/  IMAD.MOV R10, RZ, RZ, -R10 ;  /* 0x000000ffff0a7224 */ /* 0x000fe400078e0a0a */
[----:B------:R-:W-:Y:S01]  /*27e0*/  @!P3 IMAD.IADD R8, R8, 0x1, -R48 ;  /* 0x000000010808b824 */ /* 0x000fe200078e0a30 */
[----:B------:R0:W-:Y:S01]  /*27f0*/  STL [R1+0x24], R3 ;  /* 0x0000240301007387 */ /* 0x0001e20000100800 */
[----:B------:R-:W-:Y:S01]  /*2800*/  IMAD R61, R48, R10, R12 ;  /* 0x0000000a303d7224 */ /* 0x000fe200078e020c */
[----:B------:R-:W-:Y:S01]  /*2810*/  ISETP.GE.AND P3, PT, R26, RZ, PT ;  /* 0x000000ff1a00720c */ /* 0x000fe20003f66270 */
[--C-:B------:R-:W-:Y:S01]  /*2820*/  @!P2 IMAD.IADD R5, R5, 0x1, -R48.reuse ;  /* 0x000000010505a824 */ /* 0x100fe200078e0a30 */
[----:B------:R-:W-:Y:S01]  /*2830*/  ISETP.GE.AND P2, PT, R27, RZ, PT ;  /* 0x000000ff1b00720c */ /* 0x000fe20003f46270 */
[----:B------:R-:W-:Y:S01]  /*2840*/  @!P6 IMAD.IADD R4, R4, 0x1, -R48 ;  /* 0x000000010404e824 */ /* 0x000fe200078e0a30 */
[----:B------:R-:W-:Y:S01]  /*2850*/  IABS R10, R32 ;  /* 0x00000020000a7213 */ /* 0x000fe20000000000 */
[----:B------:R-:W-:-:S02]  /*2860*/  @!P5 IMAD.MOV R8, RZ, RZ, -R8 ;  /* 0x000000ffff08d224 */ /* 0x000fc400078e0a08 */
[--C-:B------:R-:W-:Y:S01]  /*2870*/  @!P4 IMAD.IADD R6, R6, 0x1, -R48.reuse ;  /* 0x000000010606c824 */ /* 0x100fe200078e0a30 */
[----:B------:R-:W-:Y:S01]  /*2880*/  ISETP.GE.AND P4, PT, R34, RZ, PT ;  /* 0x000000ff2200720c */ /* 0x000fe20003f86270 */
[----:B0-----:R-:W-:Y:S01]  /*2890*/  IMAD.MOV.U32 R3, RZ, RZ, R7 ;  /* 0x000000ffff037224 */ /* 0x001fe200078e0007 */
[----:B------:R-:W-:Y:S01]  /*28a0*/  STL [R1+0x20], R8 ;  /* 0x0000200801007387 */ /* 0x000fe20000100800 */
[----:B------:R-:W-:Y:S01]  /*28b0*/  @!P1 IMAD.IADD R0, R0, 0x1, -R48 ;  /* 0x0000000100009824 */ /* 0x000fe200078e0a30 */
[C---:B------:R-:W-:Y:S01]  /*28c0*/  ISETP.GT.U32.AND P6, PT, R48.reuse, R6, PT ;  /* 0x000000063000720c */ /* 0x040fe20003fc4070 */
[----:B------:R-:W-:Y:S01]  /*28d0*/  @!P0 IMAD.MOV R3, RZ, RZ, -R3 ;  /* 0x000000ffff038224 */ /* 0x000fe200078e0a03 */
[----:B------:R-:W-:Y:S01]  /*28e0*/  ISETP.GT.U32.AND P0, PT, R48, R61, PT ;  /* 0x0000003d3000720c */ /* 0x000fe20003f04070 */
[----:B------:R-:W-:Y:S01]  /*28f0*/  IMAD.MOV.U32 R7, RZ, RZ, R5 ;  /* 0x000000ffff077224 */ /* 0x000fe200078e0005 */
[----:B------:R-:W-:Y:S01]  /*2900*/  IABS R5, R31 ;  /* 0x0000001f00057213 */ /* 0x000fe20000000000 */
[----:B------:R-:W-:Y:S01]  /*2910*/  IMAD.MOV R9, RZ, RZ, -R9 ;  /* 0x000000ffff097224 */ /* 0x000fe200078e0a09 */
[----:B------:R0:W-:Y:S01]  /*2920*/  STL [R1+0x1c], R3 ;  /* 0x00001c0301007387 */ /* 0x0001e20000100800 */
[----:B------:R-:W-:Y:S01]  /*2930*/  @!P3 IMAD.MOV R7, RZ, RZ, -R7 ;  /* 0x000000ffff07b224 */ /* 0x000fe200078e0a07 */
[----:B------:R-:W-:Y:S01]  /*2940*/  ISETP.GE.AND P3, PT, R29, RZ, PT ;  /* 0x000000ff1d00720c */ /* 0x000fe20003f66270 */
[----:B------:R-:W-:Y:S01]  /*2950*/  IMAD.MOV.U32 R34, RZ, RZ, R42 ;  /* 0x000000ffff227224 */ /* 0x000fe200078e002a */
[----:B------:R-:W-:Y:S01]  /*2960*/  ISETP.GE.AND P1, PT, R28, RZ, PT ;  /* 0x000000ff1c00720c */ /* 0x000fe20003f26270 */
[----:B------:R-:W-:Y:S01]  /*2970*/  IMAD.MOV.U32 R42, RZ, RZ, R59 ;  /* 0x000000ffff2a7224 */ /* 0x000fe200078e003b */
[----:B------:R1:W-:Y:S01]  /*2980*/  STL [R1+0x10], R7 ;  /* 0x0000100701007387 */ /* 0x0003e20000100800 */
[--C-:B------:R-:W-:Y:S01]  /*2990*/  @!P6 IMAD.IADD R6, R6, 0x1, -R48.reuse ;  /* 0x000000010606e824 */ /* 0x100fe200078e0a30 */
[----:B------:R-:W-:Y:S01]  /*29a0*/  ISETP.GE.AND P6, PT, R30, RZ, PT ;  /* 0x000000ff1e00720c */ /* 0x000fe20003fc6270 */
[----:B------:R-:W-:Y:S01]  /*29b0*/  @!P0 IMAD.IADD R61, R61, 0x1, -R48 ;  /* 0x000000013d3d8824 */ /* 0x000fe200078e0a30 */
[----:B------:R-:W-:Y:S01]  /*29c0*/  ISETP.GT.U32.AND P5, PT, R48, R4, PT ;  /* 0x000000043000720c */ /* 0x000fe20003fa4070 */
[----:B0-----:R-:W-:-:S02]  /*29d0*/  IMAD.MOV.U32 R3, RZ, RZ, R0 ;  /* 0x000000ffff037224 */ /* 0x001fc400078e0000 */
[C---:B------:R-:W-:Y:S01]  /*29e0*/  IMAD R59, R48.reuse, R9, R13 ;  /* 0x00000009303b7224 */ /* 0x040fe200078e020d */
[C---:B------:R-:W-:Y:S01]  /*29f0*/  ISETP.GT.U32.AND P0, PT, R48.reuse, R61, PT ;  /* 0x0000003d3000720c */ /* 0x040fe20003f04070 */
[----:B------:R-:W-:Y:S01]  /*2a00*/  @!P2 IMAD.MOV R3, RZ, RZ, -R3 ;  /* 0x000000ffff03a224 */ /* 0x000fe200078e0a03 */
[----:B------:R-:W-:Y:S01]  /*2a10*/  IABS R9, R37 ;  /* 0x0000002500097213 */ /* 0x000fe20000000000 */
[----:B------:R-:W-:Y:S01]  /*2a20*/  IMAD.MOV.U32 R0, RZ, RZ, R5 ;  /* 0x000000ffff007224 */ /* 0x000fe200078e0005 */
[----:B------:R-:W-:Y:S01]  /*2a30*/  ISETP.GT.U32.AND P2, PT, R48, R59, PT ;  /* 0x0000003b3000720c */ /* 0x000fe20003f44070 */
[C---:B------:R-:W-:Y:S01]  /*2a40*/  IMAD.HI.U32 R15, R39.reuse, R14, RZ ;  /* 0x0000000e270f7227 */ /* 0x040fe200078e00ff */
[----:B------:R0:W-:Y:S01]  /*2a50*/  STL [R1+0x8], R3 ;  /* 0x0000080301007387 */ /* 0x0001e20000100800 */
[----:B------:R-:W-:Y:S02]  /*2a60*/  IABS R5, R33 ;  /* 0x0000002100057213 */ /* 0x000fe40000000000 */
[----:B-1----:R-:W-:-:S04]  /*2a70*/  IMAD.HI.U32 R7, R39, R0, RZ ;  /* 0x0000000027077227 */ /* 0x002fc800078e00ff */
[----:B------:R-:W-:Y:S02]  /*2a80*/  @!P0 IMAD.IADD R61, R61, 0x1, -R48 ;  /* 0x000000013d3d8824 */ /* 0x000fe400078e0a30 */
[----:B------:R-:W-:Y:S02]  /*2a90*/  IMAD.MOV R7, RZ, RZ, -R7 ;  /* 0x000000ffff077224 */ /* 0x000fe400078e0a07 */
[----:B0-----:R-:W-:Y:S02]  /*2aa0*/  IMAD.MOV.U32 R3, RZ, RZ, R6 ;  /* 0x000000ffff037224 */ /* 0x001fe400078e0006 */
[----:B------:R-:W-:-:S04]  /*2ab0*/  IMAD.HI.U32 R6, R39, R10, RZ ;  /* 0x0000000a27067227 */ /* 0x000fc800078e00ff */
[----:B------:R-:W-:Y:S02]  /*2ac0*/  IMAD.MOV R8, RZ, RZ, -R6 ;  /* 0x000000ffff087224 */ /* 0x000fe400078e0a06 */
[----:B------:R-:W-:Y:S02]  /*2ad0*/  @!P3 IMAD.MOV R61, RZ, RZ, -R61 ;  /* 0x000000ffff3db224 */ /* 0x000fe400078e0a3d */
[C---:B------:R-:W-:Y:S01]  /*2ae0*/  IMAD R10, R48.reuse, R8, R10 ;  /* 0x00000008300a7224 */ /* 0x040fe200078e020a */
[----:B------:R-:W-:Y:S01]  /*2af0*/  IABS R8, R36 ;  /* 0x0000002400087213 */ /* 0x000fe20000000000 */
[----:B------:R-:W-:Y:S02]  /*2b00*/  @!P2 IMAD.IADD R59, R59, 0x1, -R48 ;  /* 0x000000013b3ba824 */ /* 0x000fe400078e0a30 */
[----:B------:R-:W-:Y:S01]  /*2b10*/  IMAD.HI.U32 R6, R39, R5, RZ ;  /* 0x0000000527067227 */ /* 0x000fe200078e00ff */
[C---:B------:R-:W-:Y:S02]  /*2b20*/  ISETP.GT.U32.AND P3, PT, R48.reuse, R10, PT ;  /* 0x0000000a3000720c */ /* 0x040fe40003f64070 */
[----:B------:R-:W-:Y:S01]  /*2b30*/  ISETP.GT.U32.AND P2, PT, R48, R59, PT ;  /* 0x0000003b3000720c */ /* 0x000fe20003f44070 */
[----:B------:R-:W-:-:S02]  /*2b40*/  IMAD.MOV R6, RZ, RZ, -R6 ;  /* 0x000000ffff067224 */ /* 0x000fc400078e0a06 */
[C---:B------:R-:W-:Y:S01]  /*2b50*/  IMAD R0, R48.reuse, R7, R0 ;  /* 0x0000000730007224 */ /* 0x040fe200078e0200 */
[----:B------:R-:W-:Y:S01]  /*2b60*/  IABS R7, R35 ;  /* 0x0000002300077213 */ /* 0x000fe20000000000 */
[C---:B------:R-:W-:Y:S01]  /*2b70*/  IMAD R5, R48.reuse, R6, R5 ;  /* 0x0000000630057224 */ /* 0x040fe200078e0205 */
[----:B------:R-:W-:Y:S01]  /*2b80*/  IABS R6, R34 ;  /* 0x0000002200067213 */ /* 0x000fe20000000000 */
[----:B------:R-:W-:Y:S01]  /*2b90*/  IMAD.HI.U32 R11, R39, R9, RZ ;  /* 0x00000009270b7227 */ /* 0x000fe200078e00ff */
[----:B------:R-:W-:-:S03]  /*2ba0*/  ISETP.GT.U32.AND P0, PT, R48, R0, PT ;  /* 0x000000003000720c */ /* 0x000fc60003f04070 */
[----:B------:R-:W-:Y:S02]  /*2bb0*/  @!P3 IMAD.IADD R10, R10, 0x1, -R48 ;  /* 0x000000010a0ab824 */ /* 0x000fe400078e0a30 */
[----:B------:R-:W-:-:S03]  /*2bc0*/  IMAD.HI.U32 R13, R39, R6, RZ ;  /* 0x00000006270d7227 */ /* 0x000fc600078e00ff */
[----:B------:R-:W-:Y:S01]  /*2bd0*/  ISETP.GT.U32.AND P3, PT, R48, R10, PT ;  /* 0x0000000a3000720c */ /* 0x000fe20003f64070 */
[----:B------:R-:W-:Y:S01]  /*2be0*/  @!P2 IMAD.IADD R59, R59, 0x1, -R48 ;  /* 0x000000013b3ba824 */ /* 0x000fe200078e0a30 */
[----:B------:R-:W-:Y:S01]  /*2bf0*/  ISETP.GE.AND P2, PT, R34, RZ, PT ;  /* 0x000000ff2200720c */ /* 0x000fe20003f46270 */
[----:B------:R-:W-:Y:S02]  /*2c00*/  IMAD.MOV R13, RZ, RZ, -R13 ;  /* 0x000000ffff0d7224 */ /* 0x000fe400078e0a0d */
[----:B------:R-:W-:Y:S01]  /*2c10*/  @!P6 IMAD.MOV R59, RZ, RZ, -R59 ;  /* 0x000000ffff3be224 */ /* 0x000fe200078e0a3b */
[C---:B------:R-:W-:Y:S01]  /*2c20*/  ISETP.GT.U32.AND P6, PT, R48.reuse, R5, PT ;  /* 0x000000053000720c */ /* 0x040fe20003fc4070 */
[----:B------:R-:W-:Y:S01]  /*2c30*/  IMAD R6, R48, R13, R6 ;  /* 0x0000000d30067224 */ /* 0x000fe200078e0206 */
[----:B------:R-:W-:Y:S01]  /*2c40*/  IABS R13, R42 ;  /* 0x0000002a000d7213 */ /* 0x000fe20000000000 */
[----:B------:R-:W-:-:S04]  /*2c50*/  IMAD.HI.U32 R12, R39, R7, RZ ;  /* 0x00000007270c7227 */ /* 0x000fc800078e00ff */
[----:B------:R-:W-:Y:S01]  /*2c60*/  @!P3 IMAD.IADD R10, R10, 0x1, -R48 ;  /* 0x000000010a0ab824 */ /* 0x000fe200078e0a30 */
[----:B------:R-:W-:Y:S01]  /*2c70*/  ISETP.GT.U32.AND P3, PT, R48, R6, PT ;  /* 0x000000063000720c */ /* 0x000fe20003f64070 */
[----:B------:R-:W-:Y:S02]  /*2c80*/  IMAD.MOV R12, RZ, RZ, -R12 ;  /* 0x000000ffff0c7224 */ /* 0x000fe400078e0a0c */
[--C-:B------:R-:W-:Y:S02]  /*2c90*/  @!P0 IMAD.IADD R0, R0, 0x1, -R48.reuse ;  /* 0x0000000100008824 */ /* 0x100fe400078e0a30 */
[--C-:B------:R-:W-:Y:S02]  /*2ca0*/  @!P6 IMAD.IADD R5, R5, 0x1, -R48.reuse ;  /* 0x000000010505e824 */ /* 0x100fe400078e0a30 */
[C---:B------:R-:W-:Y:S01]  /*2cb0*/  IMAD R7, R48.reuse, R12, R7 ;  /* 0x0000000c30077224 */ /* 0x040fe200078e0207 */
[----:B------:R-:W-:Y:S01]  /*2cc0*/  ISETP.GT.U32.AND P0, PT, R48, R0, PT ;  /* 0x000000003000720c */ /* 0x000fe20003f04070 */
[----:B------:R-:W-:Y:S01]  /*2cd0*/  @!P1 IMAD.MOV R3, RZ, RZ, -R3 ;  /* 0x000000ffff039224 */ /* 0x000fe200078e0a03 */
[----:B------:R-:W-:Y:S01]  /*2ce0*/  ISETP.GE.AND P1, PT, R32, RZ, PT ;  /* 0x000000ff2000720c */ /* 0x000fe20003f26270 */
[----:B------:R-:W-:Y:S01]  /*2cf0*/  IMAD.MOV R11, RZ, RZ, -R11 ;  /* 0x000000ffff0b7224 */ /* 0x000fe200078e0a0b */
[----:B------:R-:W-:Y:S01]  /*2d00*/  ISETP.GT.U32.AND P6, PT, R48, R7, PT ;  /* 0x000000073000720c */ /* 0x000fe20003fc4070 */
[--C-:B------:R-:W-:Y:S01]  /*2d10*/  @!P3 IMAD.IADD R6, R6, 0x1, -R48.reuse ;  /* 0x000000010606b824 */ /* 0x100fe200078e0a30 */
[----:B------:R-:W-:Y:S01]  /*2d20*/  ISETP.GT.U32.AND P3, PT, R48, R5, PT ;  /* 0x000000053000720c */ /* 0x000fe20003f64070 */
[--C-:B------:R-:W-:Y:S01]  /*2d30*/  @!P5 IMAD.IADD R4, R4, 0x1, -R48.reuse ;  /* 0x000000010404d824 */ /* 0x100fe200078e0a30 */
[----:B------:R-:W-:Y:S01]  /*2d40*/  ISETP.GE.AND P5, PT, R31, RZ, PT ;  /* 0x000000ff1f00720c */ /* 0x000fe20003fa6270 */
[----:B------:R-:W-:Y:S01]  /*2d50*/  IMAD R9, R48, R11, R9 ;  /* 0x0000000b30097224 */ /* 0x000fe200078e0209 */
[----:B------:R0:W-:Y:S01]  /*2d60*/  STL [R1+0x4], R3 ;  /* 0x0000040301007387 */ /* 0x0001e20000100800 */
[----:B------:R-:W-:Y:S01]  /*2d70*/  IABS R12, R41 ;  /* 0x00000029000c7213 */ /* 0x000fe20000000000 */
[----:B------:R-:W-:Y:S01]  /*2d80*/  IMAD.MOV R15, RZ, RZ, -R15 ;  /* 0x000000ffff0f7224 */ /* 0x000fe200078e0a0f */
[----:B------:R-:W-:Y:S01]  /*2d90*/  IABS R11, R40 ;  /* 0x00000028000b7213 */ /* 0x000fe20000000000 */
[--C-:B------:R-:W-:Y:S01]  /*2da0*/  @!P0 IMAD.IADD R0, R0, 0x1, -R48.reuse ;  /* 0x0000000100008824 */ /* 0x100fe200078e0a30 */
[----:B------:R-:W-:Y:S01]  /*2db0*/  ISETP.GE.AND P0, PT, R35, RZ, PT ;  /* 0x000000ff2300720c */ /* 0x000fe20003f06270 */
[----:B------:R-:W-:Y:S01]  /*2dc0*/  STL [R1+0x1594], R61 ;  /* 0x0015943d01007387 */ /* 0x000fe20000100800 */
[--C-:B------:R-:W-:Y:S01]  /*2dd0*/  @!P6 IMAD.IADD R7, R7, 0x1, -R48.reuse ;  /* 0x000000010707e824 */ /* 0x100fe200078e0a30 */
[C---:B------:R-:W-:Y:S01]  /*2de0*/  ISETP.GT.U32.AND P6, PT, R48.reuse, R6, PT ;  /* 0x000000063000720c */ /* 0x040fe20003fc4070 */
[----:B------:R-:W-:Y:S01]  /*2df0*/  @!P3 IMAD.IADD R5, R5, 0x1, -R48 ;  /* 0x000000010505b824 */ /* 0x000fe200078e0a30 */
[----:B------:R-:W-:Y:S01]  /*2e00*/  ISETP.GT.U32.AND P3, PT, R48, R9, PT ;  /* 0x000000093000720c */ /* 0x000fe20003f64070 */
[----:B0-----:R-:W-:-:S02]  /*2e10*/  IMAD.MOV.U32 R3, RZ, RZ, R4 ;  /* 0x000000ffff037224 */ /* 0x001fc400078e0004 */
[----:B------:R-:W-:-:S04]  /*2e20*/  IMAD.HI.U32 R4, R39, R8, RZ ;  /* 0x0000000827047227 */ /* 0x000fc800078e00ff */
[----:B------:R-:W-:Y:S02]  /*2e30*/  IMAD.MOV R4, RZ, RZ, -R4 ;  /* 0x000000ffff047224 */ /* 0x000fe400078e0a04 */
[----:B------:R-:W-:Y:S01]  /*2e40*/  @!P4 IMAD.MOV R3, RZ, RZ, -R3 ;  /* 0x000000ffff03c224 */ /* 0x000fe200078e0a03 */
[----:B------:R-:W-:Y:S01]  /*2e50*/  ISETP.GE.AND P4, PT, R33, RZ, PT ;  /* 0x000000ff2100720c */ /* 0x000fe20003f86270 */
[C---:B------:R-:W-:Y:S02]  /*2e60*/  IMAD R8, R48.reuse, R4, R8 ;  /* 0x0000000430087224 */ /* 0x040fe400078e0208 */
[----:B------:R-:W-:Y:S01]  /*2e70*/  IMAD.MOV.U32 R4, RZ, RZ, R10 ;  /* 0x000000ffff047224 */ /* 0x000fe200078e000a */
[----:B------:R-:W-:Y:S01]  /*2e80*/  STL [R1], R3 ;  /* 0x0000000301007387 */ /* 0x000fe20000100800 */
[C---:B------:R-:W-:Y:S02]  /*2e90*/  IMAD R10, R48.reuse, R15, R14 ;  /* 0x0000000f300a7224 */ /* 0x040fe400078e020e */
[----:B------:R-:W-:Y:S01]  /*2ea0*/  @!P5 IMAD.MOV R0, RZ, RZ, -R0 ;  /* 0x000000ffff00d224 */ /* 0x000fe200078e0a00 */
[C---:B------:R-:W-:Y:S01]  /*2eb0*/  ISETP.GT.U32.AND P5, PT, R48.reuse, R7, PT ;  /* 0x000000073000720c */ /* 0x040fe20003fa4070 */
[C---:B------:R-:W-:Y:S01]  /*2ec0*/  IMAD.HI.U32 R14, R39.reuse, R12, RZ ;  /* 0x0000000c270e7227 */ /* 0x040fe200078e00ff */
[----:B------:R-:W-:Y:S03]  /*2ed0*/  STL [R1+0x1598], R59 ;  /* 0x0015983b01007387 */ /* 0x000fe60000100800 */
[----:B------:R-:W-:Y:S01]  /*2ee0*/  IMAD.HI.U32 R16, R39, R11, RZ ;  /* 0x0000000b27107227 */ /* 0x000fe200078e00ff */
[----:B------:R0:W-:Y:S03]  /*2ef0*/  STL [R1+0x159c], R0 ;  /* 0x00159c0001007387 */ /* 0x0001e60000100800 */
[----:B------:R-:W-:Y:S01]  /*2f00*/  @!P1 IMAD.MOV R4, RZ, RZ, -R4 ;  /* 0x000000ffff049224 */ /* 0x000fe200078e0a04 */
[----:B------:R-:W-:Y:S01]  /*2f10*/  ISETP.GT.U32.AND P1, PT, R48, R8, PT ;  /* 0x000000083000720c */ /* 0x000fe20003f24070 */
[----:B------:R-:W-:-:S02]  /*2f20*/  IMAD.MOV R14, RZ, RZ, -R14 ;  /* 0x000000ffff0e7224 */ /* 0x000fc400078e0a0e */
[----:B------:R-:W-:Y:S01]  /*2f30*/  @!P3 IMAD.IADD R9, R9, 0x1, -R48 ;  /* 0x000000010909b824 */ /* 0x000fe200078e0a30 */
[----:B------:R-:W-:Y:S01]  /*2f40*/  ISETP.GE.AND P3, PT, R37, RZ, PT ;  /* 0x000000ff2500720c */ /* 0x000fe20003f66270 */
[----:B------:R-:W-:Y:S01]  /*2f50*/  IMAD.MOV R16, RZ, RZ, -R16 ;  /* 0x000000ffff107224 */ /* 0x000fe200078e0a10 */
[----:B------:R-:W-:Y:S01]  /*2f60*/  STL [R1+0x15a0], R4 ;  /* 0x0015a00401007387 */ /* 0x000fe20000100800 */
[----:B------:R-:W-:Y:S01]  /*2f70*/  @!P6 IMAD.IADD R6, R6, 0x1, -R48 ;  /* 0x000000010606e824 */ /* 0x000fe200078e0a30 */
[C---:B------:R-:W-:Y:S01]  /*2f80*/  ISETP.GT.U32.AND P6, PT, R48.reuse, R10, PT ;  /* 0x0000000a3000720c */ /* 0x040fe20003fc4070 */
[C---:B------:R-:W-:Y:S01]  /*2f90*/  IMAD R12, R48.reuse, R14, R12 ;  /* 0x0000000e300c7224 */ /* 0x040fe200078e020c */
[----:B------:R-:W-:Y:S01]  /*2fa0*/  IABS R14, R43 ;  /* 0x0000002b000e7213 */ /* 0x000fe20000000000 */
[----:B------:R-:W-:Y:S01]  /*2fb0*/  @!P4 IMAD.MOV R5, RZ, RZ, -R5 ;  /* 0x000000ffff05c224 */ /* 0x000fe200078e0a05 */
[C---:B------:R-:W-:Y:S01]  /*2fc0*/  ISETP.GT.U32.AND P4, PT, R48.reuse, R9, PT ;  /* 0x000000093000720c */ /* 0x040fe20003f84070 */
[----:B------:R-:W-:-:S02]  /*2fd0*/  IMAD R11, R48, R16, R11 ;  /* 0x00000010300b7224 */ /* 0x000fc400078e020b */
[----:B------:R-:W-:Y:S01]  /*2fe0*/  IMAD.HI.U32 R15, R39, R13, RZ ;  /* 0x0000000d270f7227 */ /* 0x000fe200078e00ff */
[----:B------:R-:W-:Y:S03]  /*2ff0*/  STL [R1+0x15a4], R5 ;  /* 0x0015a40501007387 */ /* 0x000fe60000100800 */
[----:B------:R-:W-:Y:S01]  /*3000*/  @!P5 IMAD.IADD R7, R7, 0x1, -R48 ;  /* 0x000000010707d824 */ /* 0x000fe200078e0a30 */
[----:B------:R-:W-:Y:S01]  /*3010*/  ISETP.GT.U32.AND P5, PT, R48, R11, PT ;  /* 0x0000000b3000720c */ /* 0x000fe20003fa4070 */
[----:B------:R-:W-:-:S04]  /*3020*/  IMAD.HI.U32 R17, R39, R14, RZ ;  /* 0x0000000e27117227 */ /* 0x000fc800078e00ff */
[--C-:B------:R-:W-:Y:S01]  /*3030*/  @!P1 IMAD.IADD R8, R8, 0x1, -R48.reuse ;  /* 0x0000000108089824 */ /* 0x100fe200078e0a30 */
[----:B------:R-:W-:Y:S01]  /*3040*/  ISETP.GE.AND P1, PT, R36, RZ, PT ;  /* 0x000000ff2400720c */ /* 0x000fe20003f26270 */
[----:B------:R-:W-:Y:S02]  /*3050*/  IMAD.MOV R15, RZ, RZ, -R15 ;  /* 0x000000ffff0f7224 */ /* 0x000fe400078e0a0f */
[----:B------:R-:W-:Y:S02]  /*3060*/  IMAD.MOV R17, RZ, RZ, -R17 ;  /* 0x000000ffff117224 */ /* 0x000fe400078e0a11 */
[--C-:B------:R-:W-:Y:S01]  /*3070*/  @!P6 IMAD.IADD R10, R10, 0x1, -R48.reuse ;  /* 0x000000010a0ae824 */ /* 0x100fe200078e0a30 */
[C---:B------:R-:W-:Y:S01]  /*3080*/  ISETP.GT.U32.AND P6, PT, R48.reuse, R8, PT ;  /* 0x000000083000720c */ /* 0x040fe20003fc4070 */
[----:B------:R-:W-:Y:S01]  /*3090*/  IMAD R13, R48, R15, R13 ;  /* 0x0000000f300d7224 */ /* 0x000fe200078e020d */
[----:B------:R-:W-:Y:S01]  /*30a0*/  IABS R15, R44 ;  /* 0x0000002c000f7213 */ /* 0x000fe20000000000 */
[----:B------:R-:W-:-:S02]  /*30b0*/  @!P4 IMAD.IADD R9, R9, 0x1, -R48 ;  /* 0x000000010909c824 */ /* 0x000fc400078e0a30 */
[C---:B------:R-:W-:Y:S01]  /*30c0*/  IMAD R14, R48.reuse, R17, R14 ;  /* 0x00000011300e7224 */ /* 0x040fe200078e020e */
[C---:B------:R-:W-:Y:S01]  /*30d0*/  ISETP.GT.U32.AND P4, PT, R48.reuse, R13, PT ;  /* 0x0000000d3000720c */ /* 0x040fe20003f84070 */
[----:B------:R-:W-:Y:S01]  /*30e0*/  @!P0 IMAD.MOV R7, RZ, RZ, -R7 ;  /* 0x000000ffff078224 */ /* 0x000fe200078e0a07 */
[C---:B------:R-:W-:Y:S01]  /*30f0*/  ISETP.GT.U32.AND P0, PT, R48.reuse, R12, PT ;  /* 0x0000000c3000720c */ /* 0x040fe20003f04070 */
[----:B------:R-:W-:Y:S01]  /*3100*/  @!P3 IMAD.MOV R9, RZ, RZ, -R9 ;  /* 0x000000ffff09b224 */ /* 0x000fe200078e0a09 */
[C---:B------:R-:W-:Y:S01]  /*3110*/  ISETP.GT.U32.AND P3, PT, R48.reuse, R14, PT ;  /* 0x0000000e3000720c */ /* 0x040fe20003f64070 */
[----:B------:R-:W-:Y:S01]  /*3120*/  @!P5 IMAD.IADD R11, R11, 0x1, -R48 ;  /* 0x000000010b0bd824 */ /* 0x000fe200078e0a30 */
[----:B------:R-:W-:Y:S01]  /*3130*/  ISETP.GT.U32.AND P5, PT, R48, R10, PT ;  /* 0x0000000a3000720c */ /* 0x000fe20003fa4070 */
[----:B------:R-:W-:Y:S01]  /*3140*/  @!P2 IMAD.MOV R6, RZ, RZ, -R6 ;  /* 0x000000ffff06a224 */ /* 0x000fe200078e0a06 */
[----:B------:R-:W-:Y:S01]  /*3150*/  IABS R17, R46 ;  /* 0x0000002e00117213 */ /* 0x000fe20000000000 */
[--C-:B------:R-:W-:Y:S01]  /*3160*/  @!P6 IMAD.IADD R8, R8, 0x1, -R48.reuse ;  /* 0x000000010808e824 */ /* 0x100fe200078e0a30 */
[----:B------:R-:W-:Y:S01]  /*3170*/  ISETP.GT.U32.AND P2, PT, R48, R11, PT ;  /* 0x0000000b3000720c */ /* 0x000fe20003f44070 */
[----:B------:R-:W-:Y:S01]  /*3180*/  IMAD.HI.U32 R16, R39, R15, RZ ;  /* 0x0000000f27107227 */ /* 0x000fe200078e00ff */
[----:B------:R-:W-:Y:S01]  /*3190*/  ISETP.GE.AND P6, PT, R38, RZ, PT ;  /* 0x000000ff2600720c */ /* 0x000fe20003fc6270 */
[----:B------:R-:W-:Y:S02]  /*31a0*/  STL [R1+0x15a8], R6 ;  /* 0x0015a80601007387 */ /* 0x000fe40000100800 */
[--C-:B------:R-:W-:Y:S01]  /*31b0*/  @!P0 IMAD.IADD R12, R12, 0x1, -R48.reuse ;  /* 0x000000010c0c8824 */ /* 0x100fe200078e0a30 */
[----:B------:R-:W-:Y:S01]  /*31c0*/  ISETP.GE.AND P0, PT, R42, RZ, PT ;  /* 0x000000ff2a00720c */ /* 0x000fe20003f06270 */
[--C-:B------:R-:W-:Y:S01]  /*31d0*/  @!P4 IMAD.IADD R13, R13, 0x1, -R48.reuse ;  /* 0x000000010d0dc824 */ /* 0x100fe200078e0a30 */
[----:B------:R-:W-:Y:S01]  /*31e0*/  STL [R1+0x15ac], R7 ;  /* 0x0015ac0701007387 */ /* 0x000fe20000100800 */
[----:B------:R-:W-:-:S02]  /*31f0*/  @!P3 IMAD.IADD R14, R14, 0x1, -R48 ;  /* 0x000000010e0eb824 */ /* 0x000fc400078e0a30 */
[----:B------:R-:W-:Y:S01]  /*3200*/  @!P1 IMAD.MOV R8, RZ, RZ, -R8 ;  /* 0x000000ffff089224 */ /* 0x000fe200078e0a08 */
[----:B------:R-:W-:Y:S01]  /*3210*/  ISETP.GT.U32.AND P1, PT, R48, R12, PT ;  /* 0x0000000c3000720c */ /* 0x000fe20003f24070 */
[--C-:B------:R-:W-:Y:S01]  /*3220*/  @!P5 IMAD.IADD R10, R10, 0x1, -R48.reuse ;  /* 0x000000010a0ad824 */ /* 0x100fe200078e0a30 */
[C---:B------:R-:W-:Y:S01]  /*3230*/  ISETP.GT.U32.AND P4, PT, R48.reuse, R13, PT ;  /* 0x0000000d3000720c */ /* 0x040fe20003f84070 */
[----:B------:R-:W-:Y:S01]  /*3240*/  @!P2 IMAD.IADD R11, R11, 0x1, -R48 ;  /* 0x000000010b0ba824 */ /* 0x000fe200078e0a30 */
[----:B------:R-:W-:Y:S01]  /*3250*/  ISETP.GT.U32.AND P3, PT, R48, R14, PT ;  /* 0x0000000e3000720c */ /* 0x000fe20003f64070 */
[----:B------:R-:W-:Y:S01]  /*3260*/  @!P6 IMAD.MOV R10, RZ, RZ, -R10 ;  /* 0x000000ffff0ae224 */ /* 0x000fe200078e0a0a */
[----:B------:R-:W-:Y:S01]  /*3270*/  ISETP.GE.AND P5, PT, R40, RZ, PT ;  /* 0x000000ff2800720c */ /* 0x000fe20003fa6270 */
[----:B------:R-:W-:Y:S01]  /*3280*/  STL [R1+0x15b0], R8 ;  /* 0x0015b00801007387 */ /* 0x000fe20000100800 */
[----:B------:R-:W-:Y:S01]  /*3290*/  ISETP.GE.AND P2, PT, R41, RZ, PT ;  /* 0x000000ff2900720c */ /* 0x000fe20003f46270 */
[----:B------:R-:W-:Y:S01]  /*32a0*/  IMAD.MOV R16, RZ, RZ, -R16 ;  /* 0x000000ffff107224 */ /* 0x000fe200078e0a10 */
[----:B------:R-:W-:Y:S01]  /*32b0*/  ISETP.GE.AND P6, PT, R43, RZ, PT ;  /* 0x000000ff2b00720c */ /* 0x000fe20003fc6270 */
[----:B------:R-:W-:Y:S01]  /*32c0*/  STL [R1+0x15b4], R9 ;  /* 0x0015b40901007387 */ /* 0x000fe20000100800 */
[----:B------:R-:W-:Y:S01]  /*32d0*/  IABS R23, R54 ;  /* 0x0000003600177213 */ /* 0x000fe20000000000 */
[--C-:B------:R-:W-:Y:S01]  /*32e0*/  @!P1 IMAD.IADD R12, R12, 0x1, -R48.reuse ;  /* 0x000000010c0c9824 */ /* 0x100fe200078e0a30 */
[----:B------:R-:W-:Y:S01]  /*32f0*/  ISETP.GE.AND P1, PT, R44, RZ, PT ;  /* 0x000000ff2c00720c */ /* 0x000fe20003f26270 */
[--C-:B------:R-:W-:Y:S01]  /*3300*/  @!P4 IMAD.IADD R13, R13, 0x1, -R48.reuse ;  /* 0x000000010d0dc824 */ /* 0x100fe200078e0a30 */
[----:B------:R-:W-:Y:S01]  /*3310*/  STL [R1+0x15b8], R10 ;  /* 0x0015b80a01007387 */ /* 0x000fe20000100800 */
[----:B------:R-:W-:Y:S01]  /*3320*/  @!P3 IMAD.IADD R14, R14, 0x1, -R48 ;  /* 0x000000010e0eb824 */ /* 0x000fe200078e0a30 */
[----:B------:R-:W-:Y:S01]  /*3330*/  IABS R22, R52 ;  /* 0x0000003400167213 */ /* 0x000fe20000000000 */
[----:B------:R-:W-:Y:S01]  /*3340*/  @!P5 IMAD.MOV R11, RZ, RZ, -R11 ;  /* 0x000000ffff0bd224 */ /* 0x000fe200078e0a0b */
[----:B------:R-:W-:Y:S01]  /*3350*/  ISETP.GE.AND P4, PT, R45, RZ, PT ;  /* 0x000000ff2d00720c */ /* 0x000fe20003f86270 */
[----:B------:R-:W-:Y:S01]  /*3360*/  @!P2 IMAD.MOV R12, RZ, RZ, -R12 ;  /* 0x000000ffff0ca224 */ /* 0x000fe200078e0a0c */
[----:B------:R-:W-:Y:S01]  /*3370*/  ISETP.GE.AND P2, PT, R46, RZ, PT ;  /* 0x000000ff2e00720c */ /* 0x000fe20003f46270 */
[----:B------:R-:W-:Y:S01]  /*3380*/  @!P0 IMAD.MOV R13, RZ, RZ, -R13 ;  /* 0x000000ffff0d8224 */ /* 0x000fe200078e0a0d */
[----:B------:R-:W-:Y:S01]  /*3390*/  STL [R1+0x15bc], R11 ;  /* 0x0015bc0b01007387 */ /* 0x000fe20000100800 */
[----:B------:R-:W-:Y:S01]  /*33a0*/  @!P6 IMAD.MOV R14, RZ, RZ, -R14 ;  /* 0x000000ffff0ee224 */ /* 0x000fe200078e0a0e */
[----:B------:R-:W-:Y:S01]  /*33b0*/  ISETP.GE.AND P0, PT, R47, RZ, PT ;  /* 0x000000ff2f00720c */ /* 0x000fe20003f06270 */
[----:B------:R-:W-:Y:S01]  /*33c0*/  IMAD R15, R48, R16, R15 ;  /* 0x00000010300f7224 */ /* 0x000fe200078e020f */
[----:B------:R-:W-:Y:S01]  /*33d0*/  STL [R1+0x15c4], R12 ;  /* 0x0015c40c01007387 */ /* 0x000fe20000100800 */
[----:B------:R-:W-:Y:S01]  /*33e0*/  IABS R16, R45 ;  /* 0x0000002d00107213 */ /* 0x000fe20000000000 */
[----:B------:R-:W-:-:S02]  /*33f0*/  IMAD.HI.U32 R20, R39, R17, RZ ;  /* 0x0000001127147227 */ /* 0x000fc400078e00ff */
[----:B------:R-:W-:Y:S01]  /*3400*/  STL [R1+0x15c8], R13 ;  /* 0x0015c80d01007387 */ /* 0x000fe20000100800 */
[C---:B------:R-:W-:Y:S01]  /*3410*/  ISETP.GT.U32.AND P5, PT, R48.reuse, R15, PT ;  /* 0x0000000f3000720c */ /* 0x040fe20003fa4070 */
[----:B------:R-:W-:Y:S02]  /*3420*/  IMAD.HI.U32 R19, R39, R16, RZ ;  /* 0x0000001027137227 */ /* 0x000fe400078e00ff */
[----:B------:R-:W-:Y:S02]  /*3430*/  STL [R1+0x15cc], R14 ;  /* 0x0015cc0e01007387 */ /* 0x000fe40000100800 */
[----:B------:R-:W-:Y:S02]  /*3440*/  IMAD.MOV R19, RZ, RZ, -R19 ;  /* 0x000000ffff137224 */ /* 0x000fe400078e0a13 */
[----:B------:R-:W3:Y:S01]  /*3450*/  LDL.LU R46, [R1+0x14c] ;  /* 0x00014c00012e7983 */ /* 0x000ee20000300800 */
[----:B------:R-:W-:Y:S02]  /*3460*/  IMAD.MOV R20, RZ, RZ, -R20 ;  /* 0x000000ffff147224 */ /* 0x000fe400078e0a14 */
[----:B------:R-:W-:-:S02]  /*3470*/  IMAD R16, R48, R19, R16 ;  /* 0x0000001330107224 */ /* 0x000fc400078e0210 */
[----:B------:R-:W-:-:S03]  /*3480*/  IMAD.HI.U32 R19, R39, R18, RZ ;  /* 0x0000001227137227 */ /* 0x000fc600078e00ff */
[C---:B------:R-:W-:Y:S01]  /*3490*/  ISETP.GT.U32.AND P3, PT, R48.reuse, R16, PT ;  /* 0x000000103000720c */ /* 0x040fe20003f64070 */
[----:B------:R-:W-:Y:S02]  /*34a0*/  @!P5 IMAD.IADD R15, R15, 0x1, -R48 ;  /* 0x000000010f0fd824 */ /* 0x000fe400078e0a30 */
[----:B------:R-:W-:Y:S02]  /*34b0*/  IMAD.MOV R19, RZ, RZ, -R19 ;  /* 0x000000ffff137224 */ /* 0x000fe400078e0a13 */
[C---:B------:R-:W-:Y:S01]  /*34c0*/  IMAD R17, R48.reuse, R20, R17 ;  /* 0x0000001430117224 */ /* 0x040fe200078e0211 */
[C---:B------:R-:W-:Y:S01]  /*34d0*/  ISETP.GT.U32.AND P5, PT, R48.reuse, R15, PT ;  /* 0x0000000f3000720c */ /* 0x040fe20003fa4070 */
[C---:B------:R-:W-:Y:S01]  /*34e0*/  IMAD R18, R48.reuse, R19, R18 ;  /* 0x0000001330127224 */ /* 0x040fe200078e0212 */
[----:B--2---:R-:W-:Y:S01]  /*34f0*/  IABS R19, R49 ;  /* 0x0000003100137213 */ /* 0x004fe20000000000 */
[----:B------:R-:W-:Y:S01]  /*3500*/  IMAD.HI.U32 R26, R39, R22, RZ ;  /* 0x00000016271a7227 */ /* 0x000fe200078e00ff */
[----:B------:R-:W-:-:S03]  /*3510*/  ISETP.GT.U32.AND P6, PT, R48, R17, PT ;  /* 0x000000113000720c */ /* 0x000fc60003fc4070 */
[----:B------:R-:W-:Y:S02]  /*3520*/  @!P3 IMAD.IADD R16, R16, 0x1, -R48 ;  /* 0x000000011010b824 */ /* 0x000fe400078e0a30 */
[----:B------:R-:W-:-:S03]  /*3530*/  IMAD.MOV.U32 R47, RZ, RZ, R50 ;  /* 0x000000ffff2f7224 */ /* 0x000fc600078e0032 */
[----:B------:R-:W-:Y:S01]  /*3540*/  ISETP.GT.U32.AND P3, PT, R48, R16, PT ;  /* 0x000000103000720c */ /* 0x000fe20003f64070 */
[--C-:B------:R-:W-:Y:S01]  /*3550*/  @!P5 IMAD.IADD R15, R15, 0x1, -R48.reuse ;  /* 0x000000010f0fd824 */ /* 0x100fe200078e0a30 */
[----:B------:R-:W-:Y:S02]  /*3560*/  ISETP.GE.AND P5, PT, R49, RZ, PT ;  /* 0x000000ff3100720c */ /* 0x000fe40003fa6270 */
[----:B------:R-:W2:Y:S09]  /*3570*/  LDL.LU R49, [R1+0x154] ;  /* 0x0001540001317983 */ /* 0x000eb20000300800 */
[----:B------:R-:W-:Y:S01]  /*3580*/  @!P3 IMAD.IADD R16, R16, 0x1, -R48 ;  /* 0x000000011010b824 */ /* 0x000fe200078e0a30 */
[----:B------:R-:W-:Y:S01]  /*3590*/  ISETP.GE.AND P3, PT, R54, RZ, PT ;  /* 0x000000ff3600720c */ /* 0x000fe20003f66270 */
[----:B------:R-:W-:-:S02]  /*35a0*/  IMAD.MOV.U32 R54, RZ, RZ, R55 ;  /* 0x000000ffff367224 */ /* 0x000fc400078e0037 */
[----:B------:R-:W2:Y:S01]  /*35b0*/  LDL.LU R55, [R1+0x15c] ;  /* 0x00015c0001377983 */ /* 0x000ea20000300800 */
[----:B------:R-:W-:Y:S02]  /*35c0*/  @!P6 IMAD.IADD R17, R17, 0x1, -R48 ;  /* 0x000000011111e824 */ /* 0x000fe400078e0a30 */
[C---:B------:R-:W-:Y:S01]  /*35d0*/  IMAD.HI.U32 R24, R39.reuse, R19, RZ ;  /* 0x0000001327187227 */ /* 0x040fe200078e00ff */
[----:B------:R-:W2:Y:S02]  /*35e0*/  LDL.LU R50, [R1+0x160] ;  /* 0x0001600001327983 */ /* 0x000ea40000300800 */
[C---:B------:R-:W-:Y:S01]  /*35f0*/  ISETP.GT.U32.AND P6, PT, R48.reuse, R17, PT ;  /* 0x000000113000720c */ /* 0x040fe20003fc4070 */
[----:B------:R-:W-:Y:S02]  /*3600*/  IMAD.MOV R24, RZ, RZ, -R24 ;  /* 0x000000ffff187224 */ /* 0x000fe400078e0a18 */
[----:B------:R-:W-:Y:S01]  /*3610*/  @!P1 IMAD.MOV R15, RZ, RZ, -R15 ;  /* 0x000000ffff0f9224 */ /* 0x000fe200078e0a0f */
[----:B------:R-:W-:Y:S01]  /*3620*/  ISETP.GT.U32.AND P1, PT, R48, R18, PT ;  /* 0x000000123000720c */ /* 0x000fe20003f24070 */
[----:B------:R-:W-:-:S04]  /*3630*/  IMAD.HI.U32 R20, R39, R23, RZ ;  /* 0x0000001727147227 */ /* 0x000fc800078e00ff */
[C---:B------:R-:W-:Y:S02]  /*3640*/  IMAD R19, R48.reuse, R24, R19 ;  /* 0x0000001830137224 */ /* 0x040fe400078e0213 */
[----:B------:R-:W-:Y:S02]  /*3650*/  IMAD.MOV R20, RZ, RZ, -R20 ;  /* 0x000000ffff147224 */ /* 0x000fe400078e0a14 */
[--C-:B------:R-:W-:Y:S01]  /*3660*/  @!P6 IMAD.IADD R17, R17, 0x1, -R48.reuse ;  /* 0x000000011111e824 */ /* 0x100fe200078e0a30 */
[C---:B------:R-:W-:Y:S01]  /*3670*/  ISETP.GT.U32.AND P6, PT, R48.reuse, R19, PT ;  /* 0x000000133000720c */ /* 0x040fe20003fc4070 */
[----:B------:R-:W-:Y:S02]  /*3680*/  IMAD R20, R48, R20, R23 ;  /* 0x0000001430147224 */ /* 0x000fe400078e0217 */
[----:B------:R-:W-:-:S03]  /*3690*/  @!P1 IMAD.IADD R18, R18, 0x1, -R48 ;  /* 0x0000000112129824 */ /* 0x000fc600078e0a30 */
[----:B------:R-:W-:Y:S01]  /*36a0*/  ISETP.GT.U32.AND P1, PT, R48, R20, PT ;  /* 0x000000143000720c */ /* 0x000fe20003f24070 */
[----:B------:R-:W-:-:S06]  /*36b0*/  IMAD.MOV R26, RZ, RZ, -R26 ;  /* 0x000000ffff1a7224 */ /* 0x000fcc00078e0a1a */
[----:B------:R-:W-:Y:S01]  /*36c0*/  @!P6 IMAD.IADD R19, R19, 0x1, -R48 ;  /* 0x000000011313e824 */ /* 0x000fe200078e0a30 */
[C---:B------:R-:W-:Y:S01]  /*36d0*/  ISETP.GT.U32.AND P6, PT, R48.reuse, R18, PT ;  /* 0x000000123000720c */ /* 0x040fe20003fc4070 */
[----:B------:R-:W-:-:S04]  /*36e0*/  IMAD R22, R48, R26, R22 ;  /* 0x0000001a30167224 */ /* 0x000fc800078e0216 */
[----:B------:R-:W-:Y:S01]  /*36f0*/  @!P1 IMAD.IADD R20, R20, 0x1, -R48 ;  /* 0x0000000114149824 */ /* 0x000fe200078e0a30 */
[----:B------:R-:W-:-:S04]  /*3700*/  IABS R24, R47 ;  /* 0x0000002f00187213 */ /* 0x000fc80000000000 */
[----:B------:R-:W-:Y:S01]  /*3710*/  ISETP.GT.U32.AND P1, PT, R48, R20, PT ;  /* 0x000000143000720c */ /* 0x000fe20003f24070 */
[----:B------:R-:W-:-:S04]  /*3720*/  IMAD.HI.U32 R28, R39, R24, RZ ;  /* 0x00000018271c7227 */ /* 0x000fc800078e00ff */
[----:B------:R-:W-:Y:S01]  /*3730*/  @!P6 IMAD.IADD R18, R18, 0x1, -R48 ;  /* 0x000000011212e824 */ /* 0x000fe200078e0a30 */
[----:B------:R-:W-:Y:S01]  /*3740*/  ISETP.GT.U32.AND P6, PT, R48, R22, PT ;  /* 0x000000163000720c */ /* 0x000fe20003fc4070 */
[----:B------:R-:W-:-:S04]  /*3750*/  IMAD.MOV R28, RZ, RZ, -R28 ;  /* 0x000000ffff1c7224 */ /* 0x000fc800078e0a1c */
[----:B------:R-:W-:Y:S02]  /*3760*/  IMAD R24, R48, R28, R24 ;  /* 0x0000001c30187224 */ /* 0x000fe400078e0218 */
[----:B------:R-:W-:Y:S02]  /*3770*/  @!P1 IMAD.IADD R20, R20, 0x1, -R48 ;  /* 0x0000000114149824 */ /* 0x000fe400078e0a30 */
[----:B------:R-:W-:Y:S01]  /*3780*/  @!P4 IMAD.MOV R16, RZ, RZ, -R16 ;  /* 0x000000ffff10c224 */ /* 0x000fe200078e0a10 */
[----:B------:R-:W-:-:S03]  /*3790*/  ISETP.GT.U32.AND P4, PT, R48, R19, PT ;  /* 0x000000133000720c */ /* 0x000fc60003f84070 */
[----:B------:R-:W-:Y:S01]  /*37a0*/  @!P6 IMAD.IADD R22, R22, 0x1, -R48 ;  /* 0x000000011616e824 */ /* 0x000fe200078e0a30 */
[----:B------:R-:W-:Y:S02]  /*37b0*/  ISETP.GT.U32.AND P6, PT, R48, R24, PT ;  /* 0x000000183000720c */ /* 0x000fe40003fc4070 */
[----:B------:R-:W-:-:S05]  /*37c0*/  IABS R21, R51 ;  /* 0x0000003300157213 */ /* 0x000fca0000000000 */
[----:B------:R-:W-:-:S04]  /*37d0*/  IMAD.HI.U32 R25, R39, R21, RZ ;  /* 0x0000001527197227 */ /* 0x000fc800078e00ff */
[--C-:B------:R-:W-:Y:S01]  /*37e0*/  @!P4 IMAD.IADD R19, R19, 0x1, -R48.reuse ;  /* 0x000000011313c824 */ /* 0x100fe200078e0a30 */
[----:B------:R-:W-:Y:S01]  /*37f0*/  ISETP.GE.AND P4, PT, R51, RZ, PT ;  /* 0x000000ff3300720c */ /* 0x000fe20003f86270 */
[----:B------:R-:W-:Y:S01]  /*3800*/  IMAD.MOV R25, RZ, RZ, -R25 ;  /* 0x000000ffff197224 */ /* 0x000fe200078e0a19 */
[----:B------:R-:W4:Y:S01]  /*3810*/  LDL.LU R51, [R1+0x164] ;  /* 0x0001640001337983 */ /* 0x000f220000300800 */
[----:B------:R-:W-:Y:S02]  /*3820*/  @!P6 IMAD.IADD R24, R24, 0x1, -R48 ;  /* 0x000000011818e824 */ /* 0x000fe400078e0a30 */
[C---:B------:R-:W-:Y:S02]  /*3830*/  IMAD R21, R48.reuse, R25, R21 ;  /* 0x0000001930157224 */ /* 0x040fe400078e0215 */
[----:B------:R-:W-:Y:S02]  /*3840*/  @!P2 IMAD.MOV R17, RZ, RZ, -R17 ;  /* 0x000000ffff11a224 */ /* 0x000fe400078e0a11 */
[----:B------:R-:W-:Y:S01]  /*3850*/  @!P5 IMAD.MOV R19, RZ, RZ, -R19 ;  /* 0x000000ffff13d224 */ /* 0x000fe200078e0a13 */
[----:B------:R-:W-:-:S02]  /*3860*/  ISETP.GT.U32.AND P2, PT, R48, R21, PT ;  /* 0x000000153000720c */ /* 0x000fc40003f44070 */
[----:B------:R-:W-:Y:S02]  /*3870*/  ISETP.GT.U32.AND P5, PT, R48, R24, PT ;  /* 0x000000183000720c */ /* 0x000fe40003fa4070 */
[----:B------:R-:W-:-:S05]  /*3880*/  IABS R26, R53 ;  /* 0x00000035001a7213 */ /* 0x000fca0000000000 */
[----:B------:R-:W-:-:S04]  /*3890*/  IMAD.HI.U32 R28, R39, R26, RZ ;  /* 0x0000001a271c7227 */ /* 0x000fc800078e00ff */
[--C-:B------:R-:W-:Y:S01]  /*38a0*/  @!P2 IMAD.IADD R21, R21, 0x1, -R48.reuse ;  /* 0x000000011515a824 */ /* 0x100fe200078e0a30 */
[----:B------:R-:W-:Y:S01]  /*38b0*/  ISETP.GE.AND P2, PT, R52, RZ, PT ;  /* 0x000000ff3400720c */ /* 0x000fe20003f46270 */
[----:B------:R-:W-:Y:S01]  /*38c0*/  @!P5 IMAD.IADD R24, R24, 0x1, -R48 ;  /* 0x000000011818d824 */ /* 0x000fe200078e0a30 */
[----:B------:R-:W4:Y:S01]  /*38d0*/  LDL.LU R52, [R1+0x168] ;  /* 0x0001680001347983 */ /* 0x000f220000300800 */
[----:B------:R-:W-:-:S04]  /*38e0*/  IMAD.MOV R29, RZ, RZ, -R28 ;  /* 0x000000ffff1d7224 */ /* 0x000fc800078e0a1c */
[----:B------:R-:W-:Y:S01]  /*38f0*/  IMAD R26, R48, R29, R26 ;  /* 0x0000001d301a7224 */ /* 0x000fe200078e021a */
[----:B---3--:R-:W-:-:S05]  /*3900*/  IABS R23, R46 ;  /* 0x0000002e00177213 */ /* 0x008fca0000000000 */
[----:B------:R-:W-:-:S04]  /*3910*/  IMAD.HI.U32 R27, R39, R23, RZ ;  /* 0x00000017271b7227 */ /* 0x000fc800078e00ff */
[----:B------:R-:W-:-:S04]  /*3920*/  IMAD.MOV R27, RZ, RZ, -R27 ;  /* 0x000000ffff1b7224 */ /* 0x000fc800078e0a1b */
[----:B------:R-:W-:-:S05]  /*3930*/  IMAD R23, R48, R27, R23 ;  /* 0x0000001b30177224 */ /* 0x000fca00078e0217 */
[----:B------:R-:W-:-:S13]  /*3940*/  ISETP.GT.U32.AND P1, PT, R48, R23, PT ;  /* 0x000000173000720c */ /* 0x000fda0003f24070 */
[----:B------:R-:W-:-:S05]  /*3950*/  @!P1 IMAD.IADD R23, R23, 0x1, -R48 ;  /* 0x0000000117179824 */ /* 0x000fca00078e0a30 */
[----:B------:R-:W-:-:S13]  /*3960*/  ISETP.GT.U32.AND P6, PT, R48, R23, PT ;  /* 0x000000173000720c */ /* 0x000fda0003fc4070 */
[----:B------:R-:W-:Y:S01]  /*3970*/  @!P6 IMAD.IADD R23, R23, 0x1, -R48 ;  /* 0x000000011717e824 */ /* 0x000fe200078e0a30 */
[----:B------:R-:W-:Y:S02]  /*3980*/  ISETP.GE.AND P6, PT, R47, RZ, PT ;  /* 0x000000ff2f00720c */ /* 0x000fe40003fc6270 */
[----:B--2---:R-:W-:Y:S02]  /*3990*/  IABS R28, R55 ;  /* 0x00000037001c7213 */ /* 0x004fe40000000000 */
[----:B------:R-:W-:-:S09]  /*39a0*/  ISETP.GT.U32.AND P1, PT, R48, R21, PT ;  /* 0x000000153000720c */ /* 0x000fd20003f24070 */
[----:B------:R-:W-:Y:S01]  /*39b0*/  @!P6 IMAD.MOV R24, RZ, RZ, -R24 ;  /* 0x000000ffff18e224 */ /* 0x000fe200078e0a18 */
[----:B------:R-:W-:Y:S02]  /*39c0*/  ISETP.GE.AND P6, PT, R55, RZ, PT ;  /* 0x000000ff3700720c */ /* 0x000fe40003fc6270 */
[----:B------:R-:W2:Y:S01]  /*39d0*/  LDL.LU R55, [R1+0x180] ;  /* 0x0001800001377983 */ /* 0x000ea20000300800 */
[----:B------:R-:W-:Y:S01]  /*39e0*/  @!P1 IMAD.IADD R21, R21, 0x1, -R48 ;  /* 0x0000000115159824 */ /* 0x000fe200078e0a30 */
[----:B------:R-:W-:-:S13]  /*39f0*/  ISETP.GT.U32.AND P1, PT, R48, R26, PT ;  /* 0x0000001a3000720c */ /* 0x000fda0003f24070 */
[----:B------:R-:W-:Y:S01]  /*3a00*/  @!P1 IMAD.IADD R26, R26, 0x1, -R48 ;  /* 0x000000011a1a9824 */ /* 0x000fe200078e0a30 */
[----:B------:R-:W-:Y:S01]  /*3a10*/  ISETP.GE.AND P1, PT, R53, RZ, PT ;  /* 0x000000ff3500720c */ /* 0x000fe20003f26270 */
[----:B----4-:R-:W-:Y:S02]  /*3a20*/  IMAD.MOV.U32 R53, RZ, RZ, R56 ;  /* 0x000000ffff357224 */ /* 0x010fe400078e0038 */
[----:B------:R-:W-:Y:S02]  /*3a30*/  IMAD.MOV.U32 R56, RZ, RZ, R58 ;  /* 0x000000ffff387224 */ /* 0x000fe400078e003a */
[----:B------:R-:W3:Y:S01]  /*3a40*/  LDL.LU R58, [R1+0x184] ;  /* 0x00018400013a7983 */ /* 0x000ee20000300800 */
[----:B------:R-:W-:Y:S01]  /*3a50*/  IABS R25, R49 ;  /* 0x0000003100197213 */ /* 0x000fe20000000000 */
[----:B------:R-:W-:Y:S01]  /*3a60*/  @!P0 IMAD.MOV R18, RZ, RZ, -R18 ;  /* 0x000000ffff128224 */ /* 0x000fe200078e0a12 */
[----:B------:R-:W-:Y:S01]  /*3a70*/  ISETP.GT.U32.AND P0, PT, R48, R22, PT ;  /* 0x000000163000720c */ /* 0x000fe20003f04070 */
[----:B------:R-:W-:-:S04]  /*3a80*/  IMAD.HI.U32 R29, R39, R28, RZ ;  /* 0x0000001c271d7227 */ /* 0x000fc800078e00ff */
[----:B------:R-:W-:-:S04]  /*3a90*/  IMAD.HI.U32 R27, R39, R25, RZ ;  /* 0x00000019271b7227 */ /* 0x000fc800078e00ff */
[----:B------:R-:W-:Y:S02]  /*3aa0*/  IMAD.MOV R27, RZ, RZ, -R27 ;  /* 0x000000ffff1b7224 */ /* 0x000fe400078e0a1b */
[----:B------:R-:W-:Y:S02]  /*3ab0*/  IMAD.MOV R29, RZ, RZ, -R29 ;  /* 0x000000ffff1d7224 */ /* 0x000fe400078e0a1d */
[C---:B------:R-:W-:Y:S01]  /*3ac0*/  IMAD R25, R48.reuse, R27, R25 ;  /* 0x0000001b30197224 */ /* 0x040fe200078e0219 */
[----:B------:R-:W-:Y:S01]  /*3ad0*/  IABS R27, R50 ;  /* 0x00000032001b7213 */ /* 0x000fe20000000000 */
[----:B------:R-:W-:Y:S02]  /*3ae0*/  IMAD R28, R48, R29, R28 ;  /* 0x0000001d301c7224 */ /* 0x000fe400078e021c */
[----:B------:R-:W-:Y:S01]  /*3af0*/  @!P0 IMAD.IADD R22, R22, 0x1, -R48 ;  /* 0x0000000116168824 */ /* 0x000fe200078e0a30 */
[----:B------:R-:W-:Y:S01]  /*3b00*/  ISETP.GE.AND P0, PT, R46, RZ, PT ;  /* 0x000000ff2e00720c */ /* 0x000fe20003f06270 */
[----:B------:R-:W-:Y:S01]  /*3b10*/  IMAD.HI.U32 R29, R39, R27, RZ ;  /* 0x0000001b271d7227 */ /* 0x000fe200078e00ff */
[----:B------:R-:W-:-:S03]  /*3b20*/  ISETP.GT.U32.AND P5, PT, R48, R28, PT ;  /* 0x0000001c3000720c */ /* 0x000fc60003fa4070 */
[----:B------:R-:W-:Y:S01]  /*3b30*/  @!P3 IMAD.MOV R20, RZ, RZ, -R20 ;  /* 0x000000ffff14b224 */ /* 0x000fe200078e0a14 */
[----:B------:R-:W-:Y:S01]  /*3b40*/  ISETP.GT.U32.AND P3, PT, R48, R25, PT ;  /* 0x000000193000720c */ /* 0x000fe20003f64070 */
[----:B------:R-:W-:-:S04]  /*3b50*/  IMAD.MOV R29, RZ, RZ, -R29 ;  /* 0x000000ffff1d7224 */ /* 0x000fc800078e0a1d */
[----:B------:R-:W-:Y:S02]  /*3b60*/  IMAD R36, R48, R29, R27 ;  /* 0x0000001d30247224 */ /* 0x000fe400078e021b */
[----:B------:R-:W-:Y:S02]  /*3b70*/  @!P0 IMAD.MOV R23, RZ, RZ, -R23 ;  /* 0x000000ffff178224 */ /* 0x000fe400078e0a17 */
[--C-:B------:R-:W-:Y:S01]  /*3b80*/  @!P5 IMAD.IADD R28, R28, 0x1, -R48.reuse ;  /* 0x000000011c1cd824 */ /* 0x100fe200078e0a30 */
[C---:B------:R-:W-:Y:S02]  /*3b90*/  ISETP.GT.U32.AND P0, PT, R48.reuse, R36, PT ;  /* 0x000000243000720c */ /* 0x040fe40003f04070 */
[----:B------:R-:W-:Y:S01]  /*3ba0*/  IABS R35, R51 ;  /* 0x0000003300237213 */ /* 0x000fe20000000000 */
[----:B------:R-:W-:Y:S02]  /*3bb0*/  @!P3 IMAD.IADD R25, R25, 0x1, -R48 ;  /* 0x000000011919b824 */ /* 0x000fe400078e0a30 */
[----:B------:R-:W-:Y:S01]  /*3bc0*/  @!P2 IMAD.MOV R22, RZ, RZ, -R22 ;  /* 0x000000ffff16a224 */ /* 0x000fe200078e0a16 */
[C---:B------:R-:W-:Y:S01]  /*3bd0*/  ISETP.GT.U32.AND P2, PT, R48.reuse, R28, PT ;  /* 0x0000001c3000720c */ /* 0x040fe20003f44070 */
[----:B------:R-:W-:Y:S01]  /*3be0*/  @!P4 IMAD.MOV R21, RZ, RZ, -R21 ;  /* 0x000000ffff15c224 */ /* 0x000fe200078e0a15 */
[----:B------:R-:W-:Y:S01]  /*3bf0*/  ISETP.GT.U32.AND P4, PT, R48, R25, PT ;  /* 0x000000193000720c */ /* 0x000fe20003f84070 */
[----:B------:R-:W-:-:S04]  /*3c00*/  IMAD.HI.U32 R29, R39, R35, RZ ;  /* 0x00000023271d7227 */ /* 0x000fc800078e00ff */
[----:B------:R-:W-:Y:S02]  /*3c10*/  IMAD.MOV R29, RZ, RZ, -R29 ;  /* 0x000000ffff1d7224 */ /* 0x000fe400078e0a1d */
[--C-:B------:R-:W-:Y:S02]  /*3c20*/  @!P0 IMAD.IADD R36, R36, 0x1, -R48.reuse ;  /* 0x0000000124248824 */ /* 0x100fe400078e0a30 */
[C---:B------:R-:W-:Y:S01]  /*3c30*/  IMAD R35, R48.reuse, R29, R35 ;  /* 0x0000001d30237224 */ /* 0x040fe200078e0223 */
[----:B------:R-:W-:Y:S01]  /*3c40*/  ISETP.GT.U32.AND P5, PT, R48, R26, PT ;  /* 0x0000001a3000720c */ /* 0x000fe20003fa4070 */
[--C-:B------:R-:W-:Y:S01]  /*3c50*/  @!P2 IMAD.IADD R28, R28, 0x1, -R48.reuse ;  /* 0x000000011c1ca824 */ /* 0x100fe200078e0a30 */
[C---:B------:R-:W-:Y:S01]  /*3c60*/  ISETP.GT.U32.AND P0, PT, R48.reuse, R36, PT ;  /* 0x000000243000720c */ /* 0x040fe20003f04070 */
[----:B------:R-:W-:Y:S01]  /*3c70*/  @!P4 IMAD.IADD R25, R25, 0x1, -R48 ;  /* 0x000000011919c824 */ /* 0x000fe200078e0a30 */
[----:B------:R-:W-:Y:S01]  /*3c80*/  ISETP.GT.U32.AND P4, PT, R48, R35, PT ;  /* 0x000000233000720c */ /* 0x000fe20003f84070 */
[----:B0-----:R-:W-:Y:S01]  /*3c90*/  IMAD.MOV.U32 R0, RZ, RZ, R28 ;  /* 0x000000ffff007224 */ /* 0x001fe200078e001c */
[----:B------:R-:W-:-:S03]  /*3ca0*/  IABS R27, R52 ;  /* 0x00000034001b7213 */ /* 0x000fc60000000000 */
[----:B------:R-:W-:Y:S02]  /*3cb0*/  @!P6 IMAD.MOV R0, RZ, RZ, -R0 ;  /* 0x000000ffff00e224 */ /* 0x000fe400078e0a00 */
[----:B------:R-:W-:-:S03]  /*3cc0*/  IMAD.HI.U32 R29, R39, R27, RZ ;  /* 0x0000001b271d7227 */ /* 0x000fc600078e00ff */
[----:B------:R0:W-:Y:S01]  /*3cd0*/  STL [R1+0x44], R0 ;  /* 0x0000440001007387 */ /* 0x0001e20000100800 */
[--C-:B------:R-:W-:Y:S02]  /*3ce0*/  @!P5 IMAD.IADD R26, R26, 0x1, -R48.reuse ;  /* 0x000000011a1ad824 */ /* 0x100fe400078e0a30 */
[--C-:B------:R-:W-:Y:S01]  /*3cf0*/  @!P0 IMAD.IADD R36, R36, 0x1, -R48.reuse ;  /* 0x0000000124248824 */ /* 0x100fe200078e0a30 */
[----:B------:R-:W4:Y:S01]  /*3d00*/  LDL.LU R47, [R1+0x190] ;  /* 0x00019000012f7983 */ /* 0x000f220000300800 */
[----:B------:R-:W-:Y:S02]  /*3d10*/  @!P4 IMAD.IADD R35, R35, 0x1, -R48 ;  /* 0x000000012323c824 */ /* 0x000fe400078e0a30 */
[----:B------:R-:W-:Y:S01]  /*3d20*/  IMAD.MOV R30, RZ, RZ, -R29 ;  /* 0x000000ffff1e7224 */ /* 0x000fe200078e0a1d */
[----:B------:R-:W-:Y:S01]  /*3d30*/  IABS R29, R54 ;  /* 0x00000036001d7213 */ /* 0x000fe20000000000 */
[----:B------:R-:W-:Y:S01]  /*3d40*/  @!P1 IMAD.MOV R26, RZ, RZ, -R26 ;  /* 0x000000ffff1a9224 */ /* 0x000fe200078e0a1a */
[----:B------:R-:W-:Y:S01]  /*3d50*/  ISETP.GE.AND P1, PT, R54, RZ, PT ;  /* 0x000000ff3600720c */ /* 0x000fe20003f26270 */
[----:B------:R-:W-:Y:S01]  /*3d60*/  IMAD.MOV.U32 R54, RZ, RZ, R57 ;  /* 0x000000ffff367224 */ /* 0x000fe200078e0039 */
[----:B------:R-:W-:-:S02]  /*3d70*/  ISETP.GT.U32.AND P4, PT, R48, R35, PT ;  /* 0x000000233000720c */ /* 0x000fc40003f84070 */
[----:B------:R-:W-:Y:S02]  /*3d80*/  ISETP.GE.AND P5, PT, R50, RZ, PT ;  /* 0x000000ff3200720c */ /* 0x000fe40003fa6270 */
[----:B------:R-:W-:Y:S01]  /*3d90*/  ISETP.GE.AND P2, PT, R51, RZ, PT ;  /* 0x000000ff3300720c */ /* 0x000fe20003f46270 */
[----:B------:R-:W-:-:S08]  /*3da0*/  IMAD.MOV.U32 R3, RZ, RZ, R36 ;  /* 0x000000ffff037224 */ /* 0x000fd000078e0024 */
[----:B------:R-:W-:-:S04]  /*3db0*/  @!P4 IMAD.IADD R35, R35, 0x1, -R48 ;  /* 0x000000012323c824 */ /* 0x000fc800078e0a30 */
[----:B0-----:R-:W-:Y:S02]  /*3dc0*/  IMAD.MOV.U32 R0, RZ, RZ, R35 ;  /* 0x000000ffff007224 */ /* 0x001fe400078e0023 */
[----:B------:R-:W-:Y:S02]  /*3dd0*/  @!P5 IMAD.MOV R3, RZ, RZ, -R3 ;  /* 0x000000ffff03d224 */ /* 0x000fe400078e0a03 */
[----:B------:R-:W-:Y:S01]  /*3de0*/  @!P2 IMAD.MOV R0, RZ, RZ, -R0 ;  /* 0x000000ffff00a224 */ /* 0x000fe200078e0a00 */
[----:B--2---:R-:W-:Y:S02]  /*3df0*/  ISETP.GE.AND P0, PT, R55, RZ, PT ;  /* 0x000000ff3700720c */ /* 0x004fe40003f06270 */
[----:B------:R-:W-:Y:S01]  /*3e00*/  IABS R32, R55 ;  /* 0x0000003700207213 */ /* 0x000fe20000000000 */
[----:B------:R-:W-:Y:S02]  /*3e10*/  IMAD.MOV.U32 R55, RZ, RZ, R56 ;  /* 0x000000ffff377224 */ /* 0x000fe400078e0038 */
[----:B------:R-:W2:Y:S04]  /*3e20*/  LDL.LU R56, [R1+0x194] ;  /* 0x0001940001387983 */ /* 0x000ea80000300800 */
[----:B------:R-:W2:Y:S01]  /*3e30*/  LDL.LU R57, [R1+0x198] ;  /* 0x0001980001397983 */ /* 0x000ea20000300800 */
[----:B---3--:R-:W-:-:S02]  /*3e40*/  IABS R33, R58 ;  /* 0x0000003a00217213 */ /* 0x008fc40000000000 */
[----:B------:R-:W-:Y:S02]  /*3e50*/  ISETP.GE.AND P4, PT, R58, RZ, PT ;  /* 0x000000ff3a00720c */ /* 0x000fe40003f86270 */
[----:B------:R-:W3:Y:S04]  /*3e60*/  LDL.LU R58, [R1+0x19c] ;  /* 0x00019c00013a7983 */ /* 0x000ee80000300800 */
[----:B------:R-:W-:Y:S04]  /*3e70*/  STL [R1+0x3c], R3 ;  /* 0x00003c0301007387 */ /* 0x000fe80000100800 */
[----:B------:R0:W-:Y:S04]  /*3e80*/  STL [R1+0x40], R0 ;  /* 0x0000400001007387 */ /* 0x0001e80000100800 */
[----:B------:R-:W3:Y:S01]  /*3e90*/  LDL.LU R14, [R1+0x1a4] ;  /* 0x0001a400010e7983 */ /* 0x000ee20000300800 */
[----:B------:R-:W-:-:S02]  /*3ea0*/  IMAD R27, R48, R30, R27 ;  /* 0x0000001e301b7224 */ /* 0x000fc400078e021b */
[----:B------:R-:W-:Y:S01]  /*3eb0*/  IMAD.HI.U32 R28, R39, R29, RZ ;  /* 0x0000001d271c7227 */ /* 0x000fe200078e00ff */
[----:B------:R-:W-:Y:S01]  /*3ec0*/  ISETP.GE.AND P3, PT, R49, RZ, PT ;  /* 0x000000ff3100720c */ /* 0x000fe20003f66270 */
[----:B------:R-:W3:Y:S01]  /*3ed0*/  LDL.LU R12, [R1+0x1a8] ;  /* 0x0001a800010c7983 */ /* 0x000ee20000300800 */
[C---:B------:R-:W-:Y:S01]  /*3ee0*/  ISETP.GT.U32.AND P6, PT, R48.reuse, R27, PT ;  /* 0x0000001b3000720c */ /* 0x040fe20003fc4070 */
[----:B------:R-:W-:Y:S02]  /*3ef0*/  IMAD.MOV R28, RZ, RZ, -R28 ;  /* 0x000000ffff1c7224 */ /* 0x000fe400078e0a1c */
[----:B------:R-:W-:Y:S01]  /*3f00*/  IMAD.HI.U32 R31, R39, R32, RZ ;  /* 0x00000020271f7227 */ /* 0x000fe200078e00ff */
[----:B------:R-:W-:Y:S01]  /*3f10*/  IABS R34, R53 ;  /* 0x0000003500227213 */ /* 0x000fe20000000000 */
[----:B------:R-:W3:Y:S02]  /*3f20*/  LDL.LU R13, [R1+0x1ac] ;  /* 0x0001ac00010d7983 */ /* 0x000ee40000300800 */
[----:B------:R-:W-:-:S06]  /*3f30*/  IMAD R28, R48, R28, R29 ;  /* 0x0000001c301c7224 */ /* 0x000fcc00078e021d */
[----:B------:R-:W-:Y:S01]  /*3f40*/  @!P6 IMAD.IADD R27, R27, 0x1, -R48 ;  /* 0x000000011b1be824 */ /* 0x000fe200078e0a30 */
[C---:B------:R-:W-:Y:S01]  /*3f50*/  ISETP.GT.U32.AND P5, PT, R48.reuse, R28, PT ;  /* 0x0000001c3000720c */ /* 0x040fe20003fa4070 */
[----:B------:R-:W-:Y:S01]  /*3f60*/  @!P3 IMAD.MOV R25, RZ, RZ, -R25 ;  /* 0x000000ffff19b224 */ /* 0x000fe200078e0a19 */
[----:B------:R-:W-:Y:S01]  /*3f70*/  IABS R35, R54 ;  /* 0x0000003600237213 */ /* 0x000fe20000000000 */
[----:B------:R-:W-:Y:S01]  /*3f80*/  IMAD.HI.U32 R30, R39, R33, RZ ;  /* 0x00000021271e7227 */ /* 0x000fe200078e00ff */
[----:B------:R-:W-:Y:S01]  /*3f90*/  ISETP.GT.U32.AND P6, PT, R48, R27, PT ;  /* 0x0000001b3000720c */ /* 0x000fe20003fc4070 */
[----:B------:R-:W3:Y:S01]  /*3fa0*/  LDL.LU R8, [R1+0x1b0] ;  /* 0x0001b00001087983 */ /* 0x000ee20000300800 */
[----:B------:R-:W-:Y:S01]  /*3fb0*/  ISETP.GE.AND P3, PT, R52, RZ, PT ;  /* 0x000000ff3400720c */ /* 0x000fe20003f66270 */
[----:B------:R-:W-:-:S06]  /*3fc0*/  IMAD.MOV R31, RZ, RZ, -R31 ;  /* 0x000000ffff1f7224 */ /* 0x000fcc00078e0a1f */
[----:B------:R-:W-:Y:S01]  /*3fd0*/  @!P5 IMAD.IADD R28, R28, 0x1, -R48 ;  /* 0x000000011c1cd824 */ /* 0x000fe200078e0a30 */
[----:B------:R-:W3:Y:S04]  /*3fe0*/  LDL.LU R7, [R1+0x1b4] ;  /* 0x0001b40001077983 */ /* 0x000ee80000300800 */
[C---:B------:R-:W-:Y:S01]  /*3ff0*/  ISETP.GT.U32.AND P5, PT, R48.reuse, R28, PT ;  /* 0x0000001c3000720c */ /* 0x040fe20003fa4070 */
[----:B------:R-:W-:Y:S01]  /*4000*/  IMAD.MOV R30, RZ, RZ, -R30 ;  /* 0x000000ffff1e7224 */ /* 0x000fe200078e0a1e */
[----:B------:R-:W3:Y:S01]  /*4010*/  LDL.LU R6, [R1+0x1b8] ;  /* 0x0001b80001067983 */ /* 0x000ee20000300800 */
[C---:B------:R-:W-:Y:S02]  /*4020*/  IMAD R32, R48.reuse, R31, R32 ;  /* 0x0000001f30207224 */ /* 0x040fe400078e0220 */
[----:B------:R-:W-:Y:S01]  /*4030*/  @!P6 IMAD.IADD R27, R27, 0x1, -R48 ;  /* 0x000000011b1be824 */ /* 0x000fe200078e0a30 */
[----:B0-----:R-:W3:Y:S01]  /*4040*/  LDL.LU R0, [R1+0x1bc] ;  /* 0x0001bc0001007983 */ /* 0x001ee20000300800 */
[----:B------:R-:W-:-:S02]  /*4050*/  IMAD R33, R48, R30, R33 ;  /* 0x0000001e30217224 */ /* 0x000fc400078e0221 */
[----:B------:R-:W-:Y:S01]  /*4060*/  @!P3 IMAD.MOV R27, RZ, RZ, -R27 ;  /* 0x000000ffff1bb224 */ /* 0x000fe200078e0a1b */
[----:B------:R-:W-:Y:S01]  /*4070*/  ISETP.GT.U32.AND P3, PT, R48, R32, PT ;  /* 0x000000203000720c */ /* 0x000fe20003f64070 */
[----:B------:R-:W-:-:S04]  /*4080*/  IMAD.HI.U32 R29, R39, R34, RZ ;  /* 0x00000022271d7227 */ /* 0x000fc800078e00ff */
[--C-:B------:R-:W-:Y:S01]  /*4090*/  @!P5 IMAD.IADD R28, R28, 0x1, -R48.reuse ;  /* 0x000000011c1cd824 */ /* 0x100fe200078e0a30 */
[----:B------:R-:W-:Y:S01]  /*40a0*/  ISETP.GT.U32.AND P5, PT, R48, R33, PT ;  /* 0x000000213000720c */ /* 0x000fe20003fa4070 */
[----:B------:R-:W-:Y:S01]  /*40b0*/  IMAD.HI.U32 R37, R39, R35, RZ ;  /* 0x0000002327257227 */ /* 0x000fe200078e00ff */
[----:B----4-:R-:W-:Y:S01]  /*40c0*/  IABS R49, R47 ;  /* 0x0000002f00317213 */ /* 0x010fe20000000000 */
[----:B------:R-:W4:Y:S04]  /*40d0*/  LDL.LU R59, [R1+0x200] ;  /* 0x00020000013b7983 */ /* 0x000f280000300800 */
[----:B------:R-:W-:Y:S01]  /*40e0*/  @!P3 IMAD.IADD R32, R32, 0x1, -R48 ;  /* 0x000000012020b824 */ /* 0x000fe200078e0a30 */
[----:B------:R-:W-:Y:S01]  /*40f0*/  ISETP.GE.AND P6, PT, R54, RZ, PT ;  /* 0x000000ff3600720c */ /* 0x000fe20003fc6270 */
[----:B------:R-:W-:Y:S01]  /*4100*/  @!P1 IMAD.MOV R28, RZ, RZ, -R28 ;  /* 0x000000ffff1c9224 */ /* 0x000fe200078e0a1c */
[----:B------:R-:W4:Y:S03]  /*4110*/  LDL.LU R4, [R1+0x204] ;  /* 0x0002040001047983 */ /* 0x000f260000300800 */
[----:B------:R-:W-:Y:S01]  /*4120*/  @!P5 IMAD.IADD R33, R33, 0x1, -R48 ;  /* 0x000000012121d824 */ /* 0x000fe200078e0a30 */
[C---:B------:R-:W-:Y:S01]  /*4130*/  ISETP.GT.U32.AND P5, PT, R48.reuse, R32, PT ;  /* 0x000000203000720c */ /* 0x040fe20003fa4070 */
[----:B------:R-:W-:Y:S01]  /*4140*/  IMAD.MOV R29, RZ, RZ, -R29 ;  /* 0x000000ffff1d7224 */ /* 0x000fe200078e0a1d */
[----:B------:R-:W4:Y:S02]  /*4150*/  LDL.LU R5, [R1+0x208] ;  /* 0x0002080001057983 */ /* 0x000f240000300800 */
[C---:B------:R-:W-:Y:S01]  /*4160*/  ISETP.GT.U32.AND P1, PT, R48.reuse, R33, PT ;  /* 0x000000213000720c */ /* 0x040fe20003f24070 */
[----:B------:R-:W-:-:S08]  /*4170*/  IMAD R34, R48, R29, R34 ;  /* 0x0000001d30227224 */ /* 0x000fd000078e0222 */
[----:B------:R-:W-:-:S04]  /*4180*/  @!P5 IMAD.IADD R32, R32, 0x1, -R48 ;  /* 0x000000012020d824 */ /* 0x000fc800078e0a30 */
[----:B------:R-:W-:Y:S02]  /*4190*/  @!P1 IMAD.IADD R33, R33, 0x1, -R48 ;  /* 0x0000000121219824 */ /* 0x000fe400078e0a30 */
[----:B------:R-:W-:Y:S02]  /*41a0*/  @!P0 IMAD.MOV R32, RZ, RZ, -R32 ;  /* 0x000000ffff208224 */ /* 0x000fe400078e0a20 */
[----:B------:R-:W-:Y:S02]  /*41b0*/  @!P4 IMAD.MOV R33, RZ, RZ, -R33 ;  /* 0x000000ffff21c224 */ /* 0x000fe400078e0a21 */
[----:B------:R-:W-:-:S04]  /*41c0*/  IMAD.HI.U32 R36, R39, R49, RZ ;  /* 0x0000003127247227 */ /* 0x000fc800078e00ff */
[----:B------:R-:W-:Y:S02]  /*41d0*/  IMAD.MOV R37, RZ, RZ, -R37 ;  /* 0x000000ffff257224 */ /* 0x000fe400078e0a25 */
[----:B------:R-:W-:Y:S02]  /*41e0*/  IMAD.MOV R36, RZ, RZ, -R36 ;  /* 0x000000ffff247224 */ /* 0x000fe400078e0a24 */
[C---:B------:R-:W-:Y:S02]  /*41f0*/  IMAD R35, R48.reuse, R37, R35 ;  /* 0x0000002530237224 */ /* 0x040fe400078e0223 */
[----:B------:R-:W-:-:S03]  /*4200*/  IMAD R49, R48, R36, R49 ;  /* 0x0000002430317224 */ /* 0x000fc600078e0231 */
[C---:B------:R-:W-:Y:S02]  /*4210*/  ISETP.GT.U32.AND P5, PT, R48.reuse, R35, PT ;  /* 0x000000233000720c */ /* 0x040fe40003fa4070 */
[----:B------:R-:W-:-:S11]  /*4220*/  ISETP.GT.U32.AND P1, PT, R48, R49, PT ;  /* 0x000000313000720c */ /* 0x000fd60003f24070 */
[--C-:B------:R-:W-:Y:S02]  /*4230*/  @!P5 IMAD.IADD R35, R35, 0x1, -R48.reuse ;  /* 0x000000012323d824 */ /* 0x100fe400078e0a30 */
[----:B------:R-:W-:-:S03]  /*4240*/  @!P1 IMAD.IADD R49, R49, 0x1, -R48 ;  /* 0x0000000131319824 */ /* 0x000fc600078e0a30 */
[----:B------:R-:W-:-:S13]  /*4250*/  ISETP.GT.U32.AND P1, PT, R48, R35, PT ;  /* 0x000000233000720c */ /* 0x000fda0003f24070 */
[----:B------:R-:W-:-:S04]  /*4260*/  @!P1 IMAD.IADD R35, R35, 0x1, -R48 ;  /* 0x0000000123239824 */ /* 0x000fc800078e0a30 */
[----:B------:R-:W-:Y:S02]  /*4270*/  @!P6 IMAD.MOV R35, RZ, RZ, -R35 ;  /* 0x000000ffff23e224 */ /* 0x000fe400078e0a23 */
[----:B------:R-:W-:Y:S01]  /*4280*/  IMAD.MOV.U32 R46, RZ, RZ, R55 ;  /* 0x000000ffff2e7224 */ /* 0x000fe200078e0037 */
[----:B------:R-:W-:-:S04]  /*4290*/  ISETP.GE.AND P2, PT, R53, RZ, PT ;  /* 0x000000ff3500720c */ /* 0x000fc80003f46270 */
[----:B------:R-:W-:Y:S02]  /*42a0*/  IABS R53, R46 ;  /* 0x0000002e00357213 */ /* 0x000fe40000000000 */
[----:B--2---:R-:W-:Y:S02]  /*42b0*/  IABS R50, R56 ;  /* 0x0000003800327213 */ /* 0x004fe40000000000 */
[----:B------:R-:W-:-:S03]  /*42c0*/  IABS R51, R57 ;  /* 0x0000003900337213 */ /* 0x000fc60000000000 */
[----:B------:R-:W-:-:S04]  /*42d0*/  IMAD.HI.U32 R31, R39, R50, RZ ;  /* 0x00000032271f7227 */ /* 0x000fc800078e00ff */
[----:B------:R-:W-:Y:S02]  /*42e0*/  IMAD.MOV R31, RZ, RZ, -R31 ;  /* 0x000000ffff1f7224 */ /* 0x000fe400078e0a1f */
[----:B------:R-:W-:-:S04]  /*42f0*/  IMAD.HI.U32 R29, R39, R51, RZ ;  /* 0x00000033271d7227 */ /* 0x000fc800078e00ff */
[----:B------:R-:W-:Y:S02]  /*4300*/  IMAD R50, R48, R31, R50 ;  /* 0x0000001f30327224 */ /* 0x000fe400078e0232 */
[----:B------:R-:W-:-:S03]  /*4310*/  IMAD.MOV R29, RZ, RZ, -R29 ;  /* 0x000000ffff1d7224 */ /* 0x000fc600078e0a1d */
[C---:B------:R-:W-:Y:S01]  /*4320*/  ISETP.GT.U32.AND P0, PT, R48.reuse, R50, PT ;  /* 0x000000323000720c */ /* 0x040fe20003f04070 */
[----:B------:R-:W-:-:S05]  /*4330*/  IMAD R51, R48, R29, R51 ;  /* 0x0000001d30337224 */ /* 0x000fca00078e0233 */
[----:B------:R-:W-:Y:S02]  /*4340*/  ISETP.GT.U32.AND P4, PT, R48, R51, PT ;  /* 0x000000333000720c */ /* 0x000fe40003f84070 */
[----:B---3--:R-:W-:-:S05]  /*4350*/  IABS R54, R14 ;  /* 0x0000000e00367213 */ /* 0x008fca0000000000 */
[----:B------:R-:W-:Y:S02]  /*4360*/  @!P0 IMAD.IADD R50, R50, 0x1, -R48 ;  /* 0x0000000132328824 */ /* 0x000fe400078e0a30 */
[----:B------:R-:W-:-:S04]  /*4370*/  IMAD.HI.U32 R36, R39, R54, RZ ;  /* 0x0000003627247227 */ /* 0x000fc800078e00ff */
[----:B------:R-:W-:Y:S01]  /*4380*/  @!P4 IMAD.IADD R51, R51, 0x1, -R48 ;  /* 0x000000013333c824 */ /* 0x000fe200078e0a30 */
[----:B------:R-:W-:Y:S01]  /*4390*/  ISETP.GT.U32.AND P4, PT, R48, R50, PT ;  /* 0x000000323000720c */ /* 0x000fe20003f84070 */
[----:B------:R-:W-:-:S04]  /*43a0*/  IMAD.MOV R36, RZ, RZ, -R36 ;  /* 0x000000ffff247224 */ /* 0x000fc800078e0a24 */
[----:B------:R-:W-:-:S08]  /*43b0*/  IMAD R54, R48, R36, R54 ;  /* 0x0000002430367224 */ /* 0x000fd000078e0236 */
[----:B------:R-:W-:Y:S01]  /*43c0*/  @!P4 IMAD.IADD R50, R50, 0x1, -R48 ;  /* 0x000000013232c824 */ /* 0x000fe200078e0a30 */
[----:B------:R-:W-:-:S13]  /*43d0*/  ISETP.GT.U32.AND P4, PT, R48, R54, PT ;  /* 0x000000363000720c */ /* 0x000fda0003f84070 */
[----:B------:R-:W-:-:S05]  /*43e0*/  @!P4 IMAD.IADD R54, R54, 0x1, -R48 ;  /* 0x000000013636c824 */ /* 0x000fca00078e0a30 */
[----:B------:R-:W-:-:S13]  /*43f0*/  ISETP.GT.U32.AND P6, PT, R48, R54, PT ;  /* 0x000000363000720c */ /* 0x000fda0003fc4070 */
[----:B------:R-:W-:Y:S01]  /*4400*/  @!P6 IMAD.IADD R54, R54, 0x1, -R48 ;  /* 0x000000013636e824 */ /* 0x000fe200078e0a30 */
[----:B------:R-:W-:Y:S02]  /*4410*/  ISETP.GE.AND P6, PT, R46, RZ, PT ;  /* 0x000000ff2e00720c */ /* 0x000fe40003fc6270 */
[----:B------:R-:W2:Y:S04]  /*4420*/  LDL R46, [R1+0x14b4] ;  /* 0x0014b400012e7983 */ /* 0x000ea80000100800 */
[----:B------:R-:W3:Y:S04]  /*4430*/  LDL.LU R61, [R1+0x20c] ;  /* 0x00020c00013d7983 */ /* 0x000ee80000300800 */
[----:B------:R-:W2:Y:S04]  /*4440*/  LDL R3, [R1+0x860] ;  /* 0x0008600001037983 */ /* 0x000ea80000100800 */
[----:B------:R-:W2:Y:S04]  /*4450*/  LDL R11, [R1+0x145c] ;  /* 0x00145c00010b7983 */ /* 0x000ea80000100800 */
[----:B------:R-:W2:Y:S04]  /*4460*/  LDL R10, [R1+0x14f4] ;  /* 0x0014f400010a7983 */ /* 0x000ea80000100800 */
[----:B------:R-:W2:Y:S04]  /*4470*/  LDL R60, [R1+0x1548] ;  /* 0x00154800013c7983 */ /* 0x000ea80000100800 */
[----:B------:R-:W2:Y:S01]  /*4480*/  LDL R9, [R1+0x1510] ;  /* 0x0015100001097983 */ /* 0x000ea20000100800 */
[----:B------:R-:W-:-:S02]  /*4490*/  ISETP.GT.U32.AND P3, PT, R48, R34, PT ;  /* 0x000000223000720c */ /* 0x000fc40003f64070 */
[----:B------:R-:W-:Y:S02]  /*44a0*/  IABS R52, R58 ;  /* 0x0000003a00347213 */ /* 0x000fe40000000000 */
[----:B------:R-:W-:-:S03]  /*44b0*/  IABS R29, R2 ;  /* 0x00000002001d7213 */ /* 0x000fc60000000000 */
[----:B------:R-:W-:Y:S01]  /*44c0*/  IMAD.HI.U32 R30, R39, R52, RZ ;  /* 0x00000034271e7227 */ /* 0x000fe200078e00ff */
[----:B------:R-:W0:Y:S05]  /*44d0*/  I2F.RP R37, R29 ;  /* 0x0000001d00257306 */ /* 0x000e2a0000209400 */
[----:B------:R-:W-:Y:S02]  /*44e0*/  @!P3 IMAD.IADD R34, R34, 0x1, -R48 ;  /* 0x000000012222b824 */ /* 0x000fe400078e0a30 */
[----:B------:R-:W-:-:S03]  /*44f0*/  IMAD.MOV R30, RZ, RZ, -R30 ;  /* 0x000000ffff1e7224 */ /* 0x000fc600078e0a1e */
[C---:B------:R-:W-:Y:S01]  /*4500*/  ISETP.GT.U32.AND P3, PT, R48.reuse, R34, PT ;  /* 0x000000223000720c */ /* 0x040fe20003f64070 */
[----:B------:R-:W-:Y:S02]  /*4510*/  IMAD R52, R48, R30, R52 ;  /* 0x0000001e30347224 */ /* 0x000fe400078e0234 */
[----:B------:R-:W-:-:S04]  /*4520*/  IMAD.HI.U32 R30, R39, R53, RZ ;  /* 0x00000035271e7227 */ /* 0x000fc800078e00ff */
[----:B------:R-:W-:-:S04]  /*4530*/  IMAD.MOV R30, RZ, RZ, -R30 ;  /* 0x000000ffff1e7224 */ /* 0x000fc800078e0a1e */
[----:B------:R-:W-:Y:S02]  /*4540*/  IMAD R53, R48, R30, R53 ;  /* 0x0000001e30357224 */ /* 0x000fe400078e0235 */
[----:B------:R-:W-:Y:S01]  /*4550*/  @!P3 IMAD.IADD R34, R34, 0x1, -R48 ;  /* 0x000000012222b824 */ /* 0x000fe200078e0a30 */
[----:B0-----:R-:W0:Y:S01]  /*4560*/  MUFU.RCP R30, R37 ;  /* 0x00000025001e7308 */ /* 0x001e220000001000 */
[C---:B------:R-:W-:Y:S02]  /*4570*/  ISETP.GT.U32.AND P3, PT, R48.reuse, R52, PT ;  /* 0x000000343000720c */ /* 0x040fe40003f64070 */
[----:B------:R-:W-:Y:S02]  /*4580*/  IABS R55, R12 ;  /* 0x0000000c00377213 */ /* 0x000fe40000000000 */
[----:B------:R-:W-:-:S03]  /*4590*/  ISETP.GT.U32.AND P0, PT, R48, R49, PT ;  /* 0x000000313000720c */ /* 0x000fc60003f04070 */
[----:B------:R-:W-:-:S04]  /*45a0*/  IMAD.HI.U32 R31, R39, R55, RZ ;  /* 0x00000037271f7227 */ /* 0x000fc800078e00ff */
[----:B------:R-:W-:Y:S02]  /*45b0*/  IMAD.MOV R31, RZ, RZ, -R31 ;  /* 0x000000ffff1f7224 */ /* 0x000fe400078e0a1f */
[--C-:B------:R-:W-:Y:S01]  /*45c0*/  @!P3 IMAD.IADD R52, R52, 0x1, -R48.reuse ;  /* 0x000000013434b824 */ /* 0x100fe200078e0a30 */
[----:B------:R-:W-:Y:S01]  /*45d0*/  ISETP.GT.U32.AND P3, PT, R48, R51, PT ;  /* 0x000000333000720c */ /* 0x000fe20003f64070 */
[----:B0-----:R-:W-:Y:S02]  /*45e0*/  VIADD R30, R30, 0xffffffe ;  /* 0x0ffffffe1e1e7836 */ /* 0x001fe40000000000 */
[----:B------:R-:W-:Y:S01]  /*45f0*/  @!P0 IMAD.IADD R49, R49, 0x1, -R48 ;  /* 0x0000000131318824 */ /* 0x000fe200078e0a30 */
[----:B------:R-:W-:Y:S01]  /*4600*/  ISETP.GE.AND P0, PT, R56, RZ, PT ;  /* 0x000000ff3800720c */ /* 0x000fe20003f06270 */
[----:B------:R-:W-:Y:S01]  /*4610*/  IMAD R55, R48, R31, R55 ;  /* 0x0000001f30377224 */ /* 0x000fe200078e0237 */
[----:B------:R-:W-:Y:S01]  /*4620*/  IABS R56, R13 ;  /* 0x0000000d00387213 */ /* 0x000fe20000000000 */
[----:B------:R0:W1:Y:S04]  /*4630*/  F2I.FTZ.U32.TRUNC.NTZ R31, R30 ;  /* 0x0000001e001f7305 */ /* 0x000068000021f000 */
[----:B------:R-:W-:-:S04]  /*4640*/  IMAD.HI.U32 R36, R39, R56, RZ ;  /* 0x0000003827247227 */ /* 0x000fc800078e00ff */
[----:B------:R-:W-:Y:S01]  /*4650*/  @!P3 IMAD.IADD R51, R51, 0x1, -R48 ;  /* 0x000000013333b824 */ /* 0x000fe200078e0a30 */
[----:B------:R-:W-:Y:S01]  /*4660*/  ISETP.GE.AND P3, PT, R57, RZ, PT ;  /* 0x000000ff3900720c */ /* 0x000fe20003f66270 */
[----:B------:R-:W-:Y:S01]  /*4670*/  IMAD.MOV R36, RZ, RZ, -R36 ;  /* 0x000000ffff247224 */ /* 0x000fe200078e0a24 */
[----:B------:R-:W-:Y:S02]  /*4680*/  IABS R57, R8 ;  /* 0x0000000800397213 */ /* 0x000fe40000000000 */
[C---:B------:R-:W-:Y:S01]  /*4690*/  ISETP.GT.U32.AND P1, PT, R48.reuse, R53, PT ;  /* 0x000000353000720c */ /* 0x040fe20003f24070 */
[----:B------:R-:W-:Y:S02]  /*46a0*/  IMAD R56, R48, R36, R56 ;  /* 0x0000002430387224 */ /* 0x000fe400078e0238 */
[----:B0-----:R-:W-:Y:S01]  /*46b0*/  IMAD.HI.U32 R30, R39, R57, RZ ;  /* 0x00000039271e7227 */ /* 0x001fe200078e00ff */
[----:B------:R-:W-:-:S03]  /*46c0*/  ISETP.GE.AND P5, PT, R47, RZ, PT ;  /* 0x000000ff2f00720c */ /* 0x000fc60003fa6270 */
[----:B-1----:R-:W-:Y:S02]  /*46d0*/  IMAD.MOV R36, RZ, RZ, -R31 ;  /* 0x000000ffff247224 */ /* 0x002fe400078e0a1f */
[----:B------:R-:W-:Y:S02]  /*46e0*/  IMAD.MOV R30, RZ, RZ, -R30 ;  /* 0x000000ffff1e7224 */ /* 0x000fe400078e0a1e */
[----:B------:R-:W-:Y:S02]  /*46f0*/  IMAD.MOV.U32 R47, RZ, RZ, R36 ;  /* 0x000000ffff2f7224 */ /* 0x000fe400078e0024 */
[----:B------:R-:W-:Y:S02]  /*4700*/  IMAD R57, R48, R30, R57 ;  /* 0x0000001e30397224 */ /* 0x000fe400078e0239 */
[----:B------:R-:W-:Y:S02]  /*4710*/  IMAD R47, R47, R29, RZ ;  /* 0x0000001d2f2f7224 */ /* 0x000fe400078e02ff */
[----:B------:R-:W-:-:S02]  /*4720*/  IMAD.MOV.U32 R30, RZ, RZ, RZ ;  /* 0x000000ffff1e7224 */ /* 0x000fc400078e00ff */
[----:B------:R-:W-:Y:S01]  /*4730*/  @!P1 IMAD.IADD R53, R53, 0x1, -R48 ;  /* 0x0000000135359824 */ /* 0x000fe200078e0a30 */
[----:B------:R-:W-:Y:S01]  /*4740*/  ISETP.GE.AND P1, PT, R58, RZ, PT ;  /* 0x000000ff3a00720c */ /* 0x000fe20003f26270 */
[----:B------:R-:W-:Y:S01]  /*4750*/  IMAD.HI.U32 R47, R31, R47, R30 ;  /* 0x0000002f1f2f7227 */ /* 0x000fe200078e001e */
[----:B------:R-:W-:Y:S02]  /*4760*/  IABS R58, R7 ;  /* 0x00000007003a7213 */ /* 0x000fe40000000000 */
[----:B------:R-:W-:Y:S02]  /*4770*/  IABS R31, R0 ;  /* 0x00000000001f7213 */ /* 0x000fe40000000000 */
[----:B------:R-:W-:Y:S01]  /*4780*/  IABS R30, R6 ;  /* 0x00000006001e7213 */ /* 0x000fe20000000000 */
[----:B------:R-:W-:-:S04]  /*4790*/  IMAD.HI.U32 R36, R39, R58, RZ ;  /* 0x0000003a27247227 */ /* 0x000fc800078e00ff */
[----:B------:R-:W-:Y:S01]  /*47a0*/  IMAD.HI.U32 R40, R39, R31, RZ ;  /* 0x0000001f27287227 */ /* 0x000fe200078e00ff */
[----:B----4-:R-:W-:-:S03]  /*47b0*/  IABS R38, R5 ;  /* 0x0000000500267213 */ /* 0x010fc60000000000 */
[----:B------:R-:W-:Y:S01]  /*47c0*/  IMAD.HI.U32 R41, R39, R30, RZ ;  /* 0x0000001e27297227 */ /* 0x000fe200078e00ff */
[----:B------:R-:W-:-:S03]  /*47d0*/  IABS R37, R4 ;  /* 0x0000000400257213 */ /* 0x000fc60000000000 */
[----:B------:R-:W-:Y:S02]  /*47e0*/  IMAD.MOV R36, RZ, RZ, -R36 ;  /* 0x000000ffff247224 */ /* 0x000fe400078e0a24 */
[----:B------:R-:W-:Y:S02]  /*47f0*/  IMAD.MOV R40, RZ, RZ, -R40 ;  /* 0x000000ffff287224 */ /* 0x000fe400078e0a28 */
[----:B------:R-:W-:Y:S02]  /*4800*/  IMAD.MOV R41, RZ, RZ, -R41 ;  /* 0x000000ffff297224 */ /* 0x000fe400078e0a29 */
[C---:B------:R-:W-:Y:S01]  /*4810*/  IMAD R58, R48.reuse, R36, R58 ;  /* 0x00000024303a7224 */ /* 0x040fe200078e023a */
[----:B------:R-:W-:Y:S01]  /*4820*/  IABS R36, R59 ;  /* 0x0000003b00247213 */ /* 0x000fe20000000000 */
[C---:B------:R-:W-:Y:S02]  /*4830*/  IMAD R31, R48.reuse, R40, R31 ;  /* 0x00000028301f7224 */ /* 0x040fe400078e021f */
[----:B------:R-:W-:-:S02]  /*4840*/  IMAD R30, R48, R41, R30 ;  /* 0x00000029301e7224 */ /* 0x000fc400078e021e */
[----:B------:R-:W-:-:S04]  /*4850*/  IMAD.HI.U32 R40, R39, R38, RZ ;  /* 0x0000002627287227 */ /* 0x000fc800078e00ff */
[----:B------:R-:W-:-:S04]  /*4860*/  IMAD.HI.U32 R41, R39, R37, RZ ;  /* 0x0000002527297227 */ /* 0x000fc800078e00ff */
[----:B------:R-:W-:Y:S02]  /*4870*/  IMAD.MOV R40, RZ, RZ, -R40 ;  /* 0x000000ffff287224 */ /* 0x000fe400078e0a28 */
[----:B------:R-:W-:-:S04]  /*4880*/  IMAD.HI.U32 R42, R39, R36, RZ ;  /* 0x00000024272a7227 */ /* 0x000fc800078e00ff */
[----:B------:R-:W-:Y:S02]  /*4890*/  IMAD.MOV R41, RZ, RZ, -R41 ;  /* 0x000000ffff297224 */ /* 0x000fe400078e0a29 */
[C---:B------:R-:W-:Y:S02]  /*48a0*/  IMAD R38, R48.reuse, R40, R38 ;  /* 0x0000002830267224 */ /* 0x040fe400078e0226 */
[----:B------:R-:W-:Y:S02]  /*48b0*/  IMAD.MOV R42, RZ, RZ, -R42 ;  /* 0x000000ffff2a7224 */ /* 0x000fe400078e0a2a */
[C---:B------:R-:W-:Y:S02]  /*48c0*/  IMAD R37, R48.reuse, R41, R37 ;  /* 0x0000002930257224 */ /* 0x040fe400078e0225 */
[----:B------:R-:W-:Y:S01]  /*48d0*/  IMAD R36, R48, R42, R36 ;  /* 0x0000002a30247224 */ /* 0x000fe200078e0224 */
[----:B---3--:R-:W-:Y:S02]  /*48e0*/  IABS R43, R61 ;  /* 0x0000003d002b7213 */ /* 0x008fe40000000000 */
[----:B--2---:R-:W-:-:S03]  /*48f0*/  IABS R40, R3 ;  /* 0x0000000300287213 */ /* 0x004fc60000000000 */
[----:B------:R-:W-:Y:S01]  /*4900*/  IMAD.HI.U32 R44, R39, R43, RZ ;  /* 0x0000002b272c7227 */ /* 0x000fe200078e00ff */
[----:B------:R-:W-:-:S03]  /*4910*/  IABS R41, R11 ;  /* 0x0000000b00297213 */ /* 0x000fc60000000000 */
[----:B------:R-:W-:Y:S01]  /*4920*/  IMAD.MOV R44, RZ, RZ, -R44 ;  /* 0x000000ffff2c7224 */ /* 0x000fe200078e0a2c */
[----:B------:R-:W-:Y:S01]  /*4930*/  IABS R42, R46 ;  /* 0x0000002e002a7213 */ /* 0x000fe20000000000 */
[----:B------:R-:W-:-:S04]  /*4940*/  IMAD.HI.U32 R45, R39, R40, RZ ;  /* 0x00000028272d7227 */ /* 0x000fc800078e00ff */
[----:B------:R-:W-:-:S04]  /*4950*/  IMAD.HI.U32 R46, R47, R41, RZ ;  /* 0x000000292f2e7227 */ /* 0x000fc800078e00ff */
[----:B------:R-:W-:Y:S02]  /*4960*/  IMAD R39, R48, R44, R43 ;  /* 0x0000002c30277224 */ /* 0x000fe400078e022b */
[----:B------:R-:W-:Y:S02]  /*4970*/  IMAD.MOV R43, RZ, RZ, -R45 ;  /* 0x000000ffff2b7224 */ /* 0x000fe400078e0a2d */
[----:B------:R-:W-:Y:S02]  /*4980*/  IMAD.MOV R45, RZ, RZ, -R46 ;  /* 0x000000ffff2d7224 */ /* 0x000fe400078e0a2e */
[----:B------:R-:W-:-:S04]  /*4990*/  IMAD.HI.U32 R44, R47, R42, RZ ;  /* 0x0000002a2f2c7227 */ /* 0x000fc800078e00ff */
[----:B------:R-:W-:Y:S02]  /*49a0*/  IMAD R40, R48, R43, R40 ;  /* 0x0000002b30287224 */ /* 0x000fe400078e0228 */
[C---:B------:R-:W-:Y:S01]  /*49b0*/  IMAD R41, R29.reuse, R45, R41 ;  /* 0x0000002d1d297224 */ /* 0x040fe200078e0229 */
[----:B------:R-:W-:Y:S01]  /*49c0*/  IABS R45, R10 ;  /* 0x0000000a002d7213 */ /* 0x000fe20000000000 */
[----:B------:R-:W-:Y:S01]  /*49d0*/  IMAD.MOV R43, RZ, RZ, -R44 ;  /* 0x000000ffff2b7224 */ /* 0x000fe200078e0a2c */
[----:B------:R-:W-:Y:S01]  /*49e0*/  IABS R46, R60 ;  /* 0x0000003c002e7213 */ /* 0x000fe20000000000 */
[----:B------:R-:W2:Y:S02]  /*49f0*/  LDL R10, [R1+0x1550] ;  /* 0x00155000010a7983 */ /* 0x000ea40000100800 */
[----:B------:R-:W-:Y:S02]  /*4a00*/  IMAD R42, R29, R43, R42 ;  /* 0x0000002b1d2a7224 */ /* 0x000fe400078e022a */
[----:B------:R-:W-:-:S02]  /*4a10*/  IMAD.MOV.U32 R43, RZ, RZ, R45 ;  /* 0x000000ffff2b7224 */ /* 0x000fc400078e002d */
[----:B------:R-:W-:Y:S02]  /*4a20*/  IMAD.MOV.U32 R45, RZ, RZ, R46 ;  /* 0x000000ffff2d7224 */ /* 0x000fe400078e002e */
[----:B------:R-:W-:-:S04]  /*4a30*/  IMAD.HI.U32 R46, R47, R43, RZ ;  /* 0x0000002b2f2e7227 */ /* 0x000fc800078e00ff */
[----:B------:R-:W-:-:S04]  /*4a40*/  IMAD.MOV R46, RZ, RZ, -R46 ;  /* 0x000000ffff2e7224 */ /* 0x000fc800078e0a2e */
[----:B------:R-:W-:Y:S02]  /*4a50*/  IMAD R43, R29, R46, R43 ;  /* 0x0000002e1d2b7224 */ /* 0x000fe400078e022b */
[----:B------:R-:W3:Y:S01]  /*4a60*/  LDL R46, [R1+0x154c] ;  /* 0x00154c00012e7983 */ /* 0x000ee20000100800 */
[----:B------:R-:W-:-:S03]  /*4a70*/  IABS R44, R9 ;  /* 0x00000009002c7213 */ /* 0x000fc60000000000 */
[----:B------:R-:W4:Y:S01]  /*4a80*/  LDL R9, [R1+0xb6c] ;  /* 0x000b6c0001097983 */ /* 0x000f220000100800 */
[----:B------:R-:W-:Y:S01]  /*4a90*/  @!P2 IMAD.MOV R34, RZ, RZ, -R34 ;  /* 0x000000ffff22a224 */ /* 0x000fe200078e0a22 */
[C---:B------:R-:W-:Y:S02]  /*4aa0*/  ISETP.GT.U32.AND P2, PT, R48.reuse, R52, PT ;  /* 0x000000343000720c */ /* 0x040fe40003f44070 */
[----:B------:R-:W-:-:S11]  /*4ab0*/  ISETP.GT.U32.AND P4, PT, R48, R53, PT ;  /* 0x000000353000720c */ /* 0x000fd60003f84070 */
[--C-:B------:R-:W-:Y:S01]  /*4ac0*/  @!P2 IMAD.IADD R52, R52, 0x1, -R48.reuse ;  /* 0x000000013434a824 */ /* 0x100fe200078e0a30 */
[C---:B------:R-:W-:Y:S01]  /*4ad0*/  ISETP.GT.U32.AND P2, PT, R48.reuse, R55, PT ;  /* 0x000000373000720c */ /* 0x040fe20003f44070 */
[----:B------:R-:W-:Y:S01]  /*4ae0*/  @!P4 IMAD.IADD R53, R53, 0x1, -R48 ;  /* 0x000000013535c824 */ /* 0x000fe200078e0a30 */
[----:B------:R-:W-:-:S11]  /*4af0*/  ISETP.GT.U32.AND P4, PT, R48, R56, PT ;  /* 0x000000383000720c */ /* 0x000fd60003f84070 */
[--C-:B------:R-:W-:Y:S02]  /*4b00*/  @!P2 IMAD.IADD R55, R55, 0x1, -R48.reuse ;  /* 0x000000013737a824 */ /* 0x100fe400078e0a30 */
[----:B------:R-:W-:-:S03]  /*4b10*/  @!P4 IMAD.IADD R56, R56, 0x1, -R48 ;  /* 0x000000013838c824 */ /* 0x000fc600078e0a30 */
[C---:B------:R-:W-:Y:S02]  /*4b20*/  ISETP.GT.U32.AND P2, PT, R48.reuse, R55, PT ;  /* 0x000000373000720c */ /* 0x040fe40003f44070 */
[----:B------:R-:W-:-:S11]  /*4b30*/  ISETP.GT.U32.AND P4, PT, R48, R56, PT ;  /* 0x000000383000720c */ /* 0x000fd60003f84070 */
[--C-:B------:R-:W-:Y:S01]  /*4b40*/  @!P2 IMAD.IADD R55, R55, 0x1, -R48.reuse ;  /* 0x000000013737a824 */ /* 0x100fe200078e0a30 */
[----:B------:R-:W-:Y:S01]  /*4b50*/  ISETP.GT.U32.AND P2, PT, R48, R57, PT ;  /* 0x000000393000720c */ /* 0x000fe20003f44070 */
[----:B------:R-:W-:Y:S01]  /*4b60*/  @!P4 IMAD.IADD R56, R56, 0x1, -R48 ;  /* 0x000000013838c824 */ /* 0x000fe200078e0a30 */
[----:B------:R-:W-:-:S11]  /*4b70*/  ISETP.GT.U32.AND P4, PT, R48, R58, PT ;  /* 0x0000003a3000720c */ /* 0x000fd60003f84070 */
[--C-:B------:R-:W-:Y:S02]  /*4b80*/  @!P2 IMAD.IADD R57, R57, 0x1, -R48.reuse ;  /* 0x000000013939a824 */ /* 0x100fe400078e0a30 */
[----:B------:R-:W-:Y:S01]  /*4b90*/  @!P4 IMAD.IADD R58, R58, 0x1, -R48 ;  /* 0x000000013a3ac824 */ /* 0x000fe200078e0a30 */
[C---:B------:R-:W-:Y:S02]  /*4ba0*/  ISETP.GT.U32.AND P4, PT, R48.reuse, R31, PT ;  /* 0x0000001f3000720c */ /* 0x040fe40003f84070 */
[----:B------:R-:W-:-:S11]  /*4bb0*/  ISETP.GT.U32.AND P2, PT, R48, R57, PT ;  /* 0x000000393000720c */ /* 0x000fd60003f44070 */
[--C-:B------:R-:W-:Y:S02]  /*4bc0*/  @!P4 IMAD.IADD R31, R31, 0x1, -R48.reuse ;  /* 0x000000011f1fc824 */ /* 0x100fe400078e0a30 */
[----:B------:R-:W-:Y:S01]  /*4bd0*/  @!P2 IMAD.IADD R57, R57, 0x1, -R48 ;  /* 0x000000013939a824 */ /* 0x000fe200078e0a30 */
[C---:B------:R-:W-:Y:S02]  /*4be0*/  ISETP.GT.U32.AND P2, PT, R48.reuse, R30, PT ;  /* 0x0000001e3000720c */ /* 0x040fe40003f44070 */
[----:B------:R-:W-:Y:S01]  /*4bf0*/  ISETP.GT.U32.AND P4, PT, R48, R31, PT ;  /* 0x0000001f3000720c */ /* 0x000fe20003f84070 */
[----:B------:R-:W-:-:S10]  /*4c00*/  @!P5 IMAD.MOV R49, RZ, RZ, -R49 ;  /* 0x000000ffff31d224 */ /* 0x000fd400078e0a31 */
[--C-:B------:R-:W-:Y:S01]  /*4c10*/  @!P2 IMAD.IADD R30, R30, 0x1, -R48.reuse ;  /* 0x000000011e1ea824 */ /* 0x100fe200078e0a30 */
[C---:B------:R-:W-:Y:S01]  /*4c20*/  ISETP.GT.U32.AND P2, PT, R48.reuse, R58, PT ;  /* 0x0000003a3000720c */ /* 0x040fe20003f44070 */
[----:B------:R-:W-:Y:S01]  /*4c30*/  @!P4 IMAD.IADD R31, R31, 0x1, -R48 ;  /* 0x000000011f1fc824 */ /* 0x000fe200078e0a30 */
[C---:B------:R-:W-:Y:S02]  /*4c40*/  ISETP.GT.U32.AND P4, PT, R48.reuse, R38, PT ;  /* 0x000000263000720c */ /* 0x040fe40003f84070 */
[----:B------:R-:W-:Y:S01]  /*4c50*/  ISETP.GT.U32.AND P5, PT, R48, R30, PT ;  /* 0x0000001e3000720c */ /* 0x000fe20003fa4070 */
[----:B------:R-:W-:-:S08]  /*4c60*/  @!P0 IMAD.MOV R50, RZ, RZ, -R50 ;  /* 0x000000ffff328224 */ /* 0x000fd000078e0a32 */
[--C-:B------:R-:W-:Y:S01]  /*4c70*/  @!P2 IMAD.IADD R58, R58, 0x1, -R48.reuse ;  /* 0x000000013a3aa824 */ /* 0x100fe200078e0a30 */
[----:B------:R-:W-:Y:S01]  /*4c80*/  ISETP.GT.U32.AND P2, PT, R48, R36, PT ;  /* 0x000000243000720c */ /* 0x000fe20003f44070 */
[--C-:B------:R-:W-:Y:S02]  /*4c90*/  @!P4 IMAD.IADD R38, R38, 0x1, -R48.reuse ;  /* 0x000000012626c824 */ /* 0x100fe400078e0a30 */
[----:B------:R-:W-:Y:S01]  /*4ca0*/  @!P5 IMAD.IADD R30, R30, 0x1, -R48 ;  /* 0x000000011e1ed824 */ /* 0x000fe200078e0a30 */
[C---:B------:R-:W-:Y:S02]  /*4cb0*/  ISETP.GT.U32.AND P5, PT, R48.reuse, R37, PT ;  /* 0x000000253000720c */ /* 0x040fe40003fa4070 */
[----:B------:R-:W-:Y:S01]  /*4cc0*/  ISETP.GT.U32.AND P0, PT, R48, R38, PT ;  /* 0x000000263000720c */ /* 0x000fe20003f04070 */
[----:B------:R-:W-:-:S06]  /*4cd0*/  IMAD.HI.U32 R60, R47, R44, RZ ;  /* 0x0000002c2f3c7227 */ /* 0x000fcc00078e00ff */
[----:B------:R-:W-:Y:S02]  /*4ce0*/  @!P2 IMAD.IADD R36, R36, 0x1, -R48 ;  /* 0x000000012424a824 */ /* 0x000fe400078e0a30 */
[----:B------:R-:W-:Y:S02]  /*4cf0*/  IMAD.MOV R60, RZ, RZ, -R60 ;  /* 0x000000ffff3c7224 */ /* 0x000fe400078e0a3c */
[--C-:B------:R-:W-:Y:S01]  /*4d00*/  @!P5 IMAD.IADD R37, R37, 0x1, -R48.reuse ;  /* 0x000000012525d824 */ /* 0x100fe200078e0a30 */
[----:B------:R-:W-:Y:S01]  /*4d10*/  ISETP.GT.U32.AND P5, PT, R48, R36, PT ;  /* 0x000000243000720c */ /* 0x000fe20003fa4070 */
[----:B------:R-:W-:Y:S01]  /*4d20*/  @!P0 IMAD.IADD R38, R38, 0x1, -R48 ;  /* 0x0000000126268824 */ /* 0x000fe200078e0a30 */
[C---:B------:R-:W-:Y:S01]  /*4d30*/  ISETP.GT.U32.AND P0, PT, R29.reuse, R42, PT ;  /* 0x0000002a1d00720c */ /* 0x040fe20003f04070 */
[----:B------:R-:W-:Y:S02]  /*4d40*/  IMAD R44, R29, R60, R44 ;  /* 0x0000003c1d2c7224 */ /* 0x000fe400078e022c */
[----:B------:R-:W-:-:S04]  /*4d50*/  IMAD.HI.U32 R60, R47, R45, RZ ;  /* 0x0000002d2f3c7227 */ /* 0x000fc800078e00ff */
[----:B------:R-:W-:Y:S01]  /*4d60*/  IMAD.MOV R60, RZ, RZ, -R60 ;  /* 0x000000ffff3c7224 */ /* 0x000fe200078e0a3c */
[----:B------:R-:W-:-:S03]  /*4d70*/  ISETP.GT.U32.AND P2, PT, R48, R39, PT ;  /* 0x000000273000720c */ /* 0x000fc60003f44070 */
[----:B------:R-:W-:Y:S01]  /*4d80*/  @!P5 IMAD.IADD R36, R36, 0x1, -R48 ;  /* 0x000000012424d824 */ /* 0x000fe200078e0a30 */
[----:B------:R-:W-:Y:S01]  /*4d90*/  ISETP.GT.U32.AND P5, PT, R48, R40, PT ;  /* 0x000000283000720c */ /* 0x000fe20003fa4070 */
[----:B------:R-:W-:Y:S02]  /*4da0*/  IMAD R45, R29, R60, R45 ;  /* 0x0000003c1d2d7224 */ /* 0x000fe400078e022d */
[----:B------:R-:W-:-:S03]  /*4db0*/  @!P0 IMAD.IADD R42, R42, 0x1, -R29 ;  /* 0x000000012a2a8824 */ /* 0x000fc600078e0a1d */
[----:B------:R-:W-:Y:S02]  /*4dc0*/  ISETP.GT.U32.AND P0, PT, R29, R45, PT ;  /* 0x0000002d1d00720c */ /* 0x000fe40003f04070 */
[----:B------:R-:W-:Y:S01]  /*4dd0*/  ISETP.GT.U32.AND P4, PT, R48, R37, PT ;  /* 0x000000253000720c */ /* 0x000fe20003f84070 */
[----:B------:R-:W-:-:S04]  /*4de0*/  @!P2 IMAD.IADD R39, R39, 0x1, -R48 ;  /* 0x000000012727a824 */ /* 0x000fc800078e0a30 */
[----:B------:R-:W-:Y:S01]  /*4df0*/  @!P5 IMAD.IADD R40, R40, 0x1, -R48 ;  /* 0x000000012828d824 */ /* 0x000fe200078e0a30 */
[----:B------:R-:W-:-:S05]  /*4e00*/  ISETP.GT.U32.AND P2, PT, R48, R39, PT ;  /* 0x000000273000720c */ /* 0x000fca0003f44070 */
[----:B------:R-:W-:Y:S01]  /*4e10*/  @!P0 IMAD.IADD R45, R45, 0x1, -R29 ;  /* 0x000000012d2d8824 */ /* 0x000fe200078e0a1d */
[----:B------:R-:W-:Y:S01]  /*4e20*/  ISETP.GT.U32.AND P0, PT, R48, R40, PT ;  /* 0x000000283000720c */ /* 0x000fe20003f04070 */
[----:B------:R-:W-:Y:S01]  /*4e30*/  @!P4 IMAD.IADD R37, R37, 0x1, -R48 ;  /* 0x000000012525c824 */ /* 0x000fe200078e0a30 */
[----:B------:R-:W-:-:S05]  /*4e40*/  ISETP.GT.U32.AND P4, PT, R29, R41, PT ;  /* 0x000000291d00720c */ /* 0x000fca0003f84070 */
[----:B------:R-:W-:Y:S01]  /*4e50*/  @!P2 IMAD.IADD R39, R39, 0x1, -R48 ;  /* 0x000000012727a824 */ /* 0x000fe200078e0a30 */
[----:B------:R-:W-:-:S05]  /*4e60*/  ISETP.GT.U32.AND P2, PT, R29, R43, PT ;  /* 0x0000002b1d00720c */ /* 0x000fca0003f44070 */
[----:B------:R-:W-:Y:S01]  /*4e70*/  @!P0 IMAD.IADD R40, R40, 0x1, -R48 ;  /* 0x0000000128288824 */ /* 0x000fe200078e0a30 */
[----:B------:R-:W-:Y:S01]  /*4e80*/  ISETP.GE.AND P5, PT, R14, RZ, PT ;  /* 0x000000ff0e00720c */ /* 0x000fe20003fa6270 */
[----:B------:R-:W-:Y:S02]  /*4e90*/  @!P4 IMAD.IADD R41, R41, 0x1, -R29 ;  /* 0x000000012929c824 */ /* 0x000fe400078e0a1d */
[----:B------:R-:W-:Y:S01]  /*4ea0*/  @!P1 IMAD.MOV R52, RZ, RZ, -R52 ;  /* 0x000000ffff349224 */ /* 0x000fe200078e0a34 */
[C---:B------:R-:W-:Y:S01]  /*4eb0*/  ISETP.GT.U32.AND P4, PT, R29.reuse, R44, PT ;  /* 0x0000002c1d00720c */ /* 0x040fe20003f84070 */
[----:B------:R-:W-:Y:S01]  /*4ec0*/  @!P6 IMAD.MOV R53, RZ, RZ, -R53 ;  /* 0x000000ffff35e224 */ /* 0x000fe200078e0a35 */
[----:B------:R-:W-:Y:S01]  /*4ed0*/  ISETP.GT.U32.AND P1, PT, R29, R41, PT ;  /* 0x000000291d00720c */ /* 0x000fe20003f24070 */
[----:B------:R-:W-:Y:S01]  /*4ee0*/  @!P2 IMAD.IADD R43, R43, 0x1, -R29 ;  /* 0x000000012b2ba824 */ /* 0x000fe200078e0a1d */
[----:B------:R-:W-:Y:S01]  /*4ef0*/  ISETP.GE.AND P2, PT, R12, RZ, PT ;  /* 0x000000ff0c00720c */ /* 0x000fe20003f46270 */
[----:B------:R-:W-:Y:S01]  /*4f00*/  @!P3 IMAD.MOV R51, RZ, RZ, -R51 ;  /* 0x000000ffff33b224 */ /* 0x000fe200078e0a33 */
[----:B------:R-:W4:Y:S03]  /*4f10*/  LDL.LU R14, [R1+0x15cc] ;  /* 0x0015cc00010e7983 */ /* 0x000f260000300800 */
[----:B------:R-:W-:Y:S01]  /*4f20*/  @!P5 IMAD.MOV R54, RZ, RZ, -R54 ;  /* 0x000000ffff36d224 */ /* 0x000fe200078e0a36 */
[----:B------:R-:W-:-:S03]  /*4f30*/  ISETP.GT.U32.AND P5, PT, R29, R43, PT ;  /* 0x0000002b1d00720c */ /* 0x000fc60003fa4070 */
[--C-:B------:R-:W-:Y:S02]  /*4f40*/  @!P4 IMAD.IADD R44, R44, 0x1, -R29.reuse ;  /* 0x000000012c2cc824 */ /* 0x100fe400078e0a1d */
[----:B------:R-:W-:Y:S01]  /*4f50*/  @!P1 IMAD.IADD R41, R41, 0x1, -R29 ;  /* 0x0000000129299824 */ /* 0x000fe200078e0a1d */
[----:B------:R-:W-:Y:S02]  /*4f60*/  ISETP.GE.AND P4, PT, R13, RZ, PT ;  /* 0x000000ff0d00720c */ /* 0x000fe40003f86270 */
[C---:B------:R-:W-:Y:S01]  /*4f70*/  ISETP.GT.U32.AND P6, PT, R29.reuse, R44, PT ;  /* 0x0000002c1d00720c */ /* 0x040fe20003fc4070 */
[----:B------:R-:W-:Y:S01]  /*4f80*/  @!P2 IMAD.MOV R55, RZ, RZ, -R55 ;  /* 0x000000ffff37a224 */ /* 0x000fe200078e0a37 */
[----:B------:R-:W-:Y:S01]  /*4f90*/  ISETP.GT.U32.AND P3, PT, R29, R42, PT ;  /* 0x0000002a1d00720c */ /* 0x000fe20003f64070 */
[----:B------:R-:W4:Y:S02]  /*4fa0*/  LDL.LU R13, [R1+0x15c8] ;  /* 0x0015c800010d7983 */ /* 0x000f240000300800 */
[----:B------:R-:W-:Y:S01]  /*4fb0*/  @!P5 IMAD.IADD R43, R43, 0x1, -R29 ;  /* 0x000000012b2bd824 */ /* 0x000fe200078e0a1d */
[----:B------:R-:W-:-:S02]  /*4fc0*/  ISETP.GE.AND P5, PT, R7, RZ, PT ;  /* 0x000000ff0700720c */ /* 0x000fc40003fa6270 */
[----:B------:R-:W-:-:S03]  /*4fd0*/  ISETP.GT.U32.AND P2, PT, R29, R45, PT ;  /* 0x0000002d1d00720c */ /* 0x000fc60003f44070 */
[----:B------:R-:W-:Y:S01]  /*4fe0*/  @!P4 IMAD.MOV R56, RZ, RZ, -R56 ;  /* 0x000000ffff38c224 */ /* 0x000fe200078e0a38 */
[----:B------:R-:W-:Y:S01]  /*4ff0*/  ISETP.GE.AND P4, PT, R0, RZ, PT ;  /* 0x000000ff0000720c */ /* 0x000fe20003f86270 */
[--C-:B------:R-:W-:Y:S02]  /*5000*/  @!P6 IMAD.IADD R44, R44, 0x1, -R29.reuse ;  /* 0x000000012c2ce824 */ /* 0x100fe400078e0a1d */
[----:B------:R-:W-:Y:S01]  /*5010*/  @!P3 IMAD.IADD R42, R42, 0x1, -R29 ;  /* 0x000000012a2ab824 */ /* 0x000fe200078e0a1d */
[----:B------:R-:W-:Y:S02]  /*5020*/  ISETP.GE.AND P3, PT, R8, RZ, PT ;  /* 0x000000ff0800720c */ /* 0x000fe40003f66270 */
[----:B--2---:R-:W-:Y:S02]  /*5030*/  IABS R60, R10 ;  /* 0x0000000a003c7213 */ /* 0x004fe40000000000 */
[----:B---3--:R-:W-:Y:S02]  /*5040*/  IABS R46, R46 ;  /* 0x0000002e002e7213 */ /* 0x008fe40000000000 */
[----:B----4-:R-:W-:-:S03]  /*5050*/  IABS R10, R9 ;  /* 0x00000009000a7213 */ /* 0x010fc60000000000 */
[----:B------:R-:W-:-:S04]  /*5060*/  IMAD.HI.U32 R9, R47, R46, RZ ;  /* 0x0000002e2f097227 */ /* 0x000fc800078e00ff */
[----:B------:R-:W-:-:S04]  /*5070*/  IMAD.MOV R9, RZ, RZ, -R9 ;  /* 0x000000ffff097224 */ /* 0x000fc800078e0a09 */
[----:B------:R-:W-:-:S05]  /*5080*/  IMAD R46, R29, R9, R46 ;  /* 0x000000091d2e7224 */ /* 0x000fca00078e022e */
[----:B------:R-:W-:Y:S01]  /*5090*/  ISETP.GT.U32.AND P0, PT, R29, R46, PT ;  /* 0x0000002e1d00720c */ /* 0x000fe20003f04070 */
[----:B------:R-:W-:-:S04]  /*50a0*/  IMAD.HI.U32 R12, R47, R60, RZ ;  /* 0x0000003c2f0c7227 */ /* 0x000fc800078e00ff */
[----:B------:R-:W-:-:S08]  /*50b0*/  IMAD.HI.U32 R9, R47, R10, RZ ;  /* 0x0000000a2f097227 */ /* 0x000fd000078e00ff */
[----:B------:R-:W-:Y:S01]  /*50c0*/  @!P0 IMAD.IADD R46, R46, 0x1, -R29 ;  /* 0x000000012e2e8824 */ /* 0x000fe200078e0a1d */
[----:B------:R-:W-:Y:S02]  /*50d0*/  ISETP.GE.AND P0, PT, R59, RZ, PT ;  /* 0x000000ff3b00720c */ /* 0x000fe40003f06270 */
[----:B------:R-:W0:Y:S01]  /*50e0*/  S2R R59, SR_TID.X ;  /* 0x00000000003b7919 */ /* 0x000e220000002100 */
[----:B------:R-:W-:Y:S02]  /*50f0*/  IMAD.MOV R47, RZ, RZ, -R12 ;  /* 0x000000ffff2f7224 */ /* 0x000fe400078e0a0c */
[----:B------:R-:W-:Y:S01]  /*5100*/  IMAD.MOV R9, RZ, RZ, -R9 ;  /* 0x000000ffff097224 */ /* 0x000fe200078e0a09 */
[----:B------:R-:W2:Y:S01]  /*5110*/  LDL.LU R12, [R1+0x15c4] ;  /* 0x0015c400010c7983 */ /* 0x000ea20000300800 */
[----:B------:R-:W-:-:S05]  /*5120*/  IMAD R47, R29, R47, R60 ;  /* 0x0000002f1d2f7224 */ /* 0x000fca00078e023c */
[C---:B------:R-:W-:Y:S01]  /*5130*/  ISETP.GT.U32.AND P1, PT, R29.reuse, R47, PT ;  /* 0x0000002f1d00720c */ /* 0x040fe20003f24070 */
[----:B------:R-:W-:-:S05]  /*5140*/  IMAD R48, R29, R9, R10 ;  /* 0x000000091d307224 */ /* 0x000fca00078e020a */
[----:B------:R-:W-:-:S07]  /*5150*/  ISETP.GT.U32.AND P6, PT, R29, R48, PT ;  /* 0x000000301d00720c */ /* 0x000fce0003fc4070 */
[--C-:B------:R-:W-:Y:S01]  /*5160*/  @!P1 IMAD.IADD R47, R47, 0x1, -R29.reuse ;  /* 0x000000012f2f9824 */ /* 0x100fe200078e0a1d */
[----:B------:R-:W-:Y:S01]  /*5170*/  ISETP.GT.U32.AND P1, PT, R29, R46, PT ;  /* 0x0000002e1d00720c */ /* 0x000fe20003f24070 */
[----:B------:R-:W-:Y:S01]  /*5180*/  @!P5 IMAD.MOV R58, RZ, RZ, -R58 ;  /* 0x000000ffff3ad224 */ /* 0x000fe200078e0a3a */
[----:B------:R-:W-:Y:S01]  /*5190*/  ISETP.GE.AND P5, PT, R4, RZ, PT ;  /* 0x000000ff0400720c */ /* 0x000fe20003fa6270 */
[----:B------:R-:W-:Y:S01]  /*51a0*/  @!P2 IMAD.IADD R45, R45, 0x1, -R29 ;  /* 0x000000012d2da824 */ /* 0x000fe200078e0a1d */
[C---:B0-----:R-:W-:Y:S01]  /*51b0*/  LOP3.LUT R0, R59.reuse, 0x7, RZ, 0xc0, !PT ;  /* 0x000000073b007812 */ /* 0x041fe200078ec0ff */
[C---:B------:R-:W-:Y:S01]  /*51c0*/  IMAD.SHL.U32 R4, R59.reuse, 0x2, RZ ;  /* 0x000000023b047824 */ /* 0x040fe200078e00ff */
[----:B------:R-:W-:Y:S01]  /*51d0*/  ISETP.GE.AND P2, PT, R6, RZ, PT ;  /* 0x000000ff0600720c */ /* 0x000fe20003f46270 */
[----:B------:R-:W-:Y:S02]  /*51e0*/  IMAD.SHL.U32 R6, R59, 0x8, RZ ;  /* 0x000000083b067824 */ /* 0x000fe400078e00ff */
[----:B------:R-:W-:-:S04]  /*51f0*/  IMAD R60, R0, 0x210, RZ ;  /* 0x00000210003c7824 */ /* 0x000fc800078e02ff */
[--C-:B------:R-:W-:Y:S01]  /*5200*/  @!P1 IMAD.IADD R46, R46, 0x1, -R29.reuse ;  /* 0x000000012e2e9824 */ /* 0x100fe200078e0a1d */
[----:B------:R-:W-:Y:S01]  /*5210*/  ISETP.GE.AND P1, PT, R5, RZ, PT ;  /* 0x000000ff0500720c */ /* 0x000fe20003f26270 */
[----:B------:R-:W-:Y:S01]  /*5220*/  IMAD.SHL.U32 R5, R59, 0x100, RZ ;  /* 0x000001003b057824 */ /* 0x000fe200078e00ff */
[----:B------:R-:W-:Y:S01]  /*5230*/  LOP3.LUT R60, R60, 0x10, R4, 0x78, !PT ;  /* 0x000000103c3c7812 */ /* 0x000fe200078e7804 */
[----:B------:R-:W-:Y:S01]  /*5240*/  @!P6 IMAD.IADD R48, R48, 0x1, -R29 ;  /* 0x000000013030e824 */ /* 0x000fe200078e0a1d */
[----:B------:R-:W-:Y:S01]  /*5250*/  LOP3.LUT R6, R6, 0x30, RZ, 0xc0, !PT ;  /* 0x0000003006067812 */ /* 0x000fe200078ec0ff */
[----:B------:R-:W-:Y:S01]  /*5260*/  @!P3 IMAD.MOV R57, RZ, RZ, -R57 ;  /* 0x000000ffff39b224 */ /* 0x000fe200078e0a39 */
[C---:B------:R-:W-:Y:S02]  /*5270*/  ISETP.GT.U32.AND P3, PT, R29.reuse, R47, PT ;  /* 0x0000002f1d00720c */ /* 0x040fe40003f64070 */
[----:B------:R-:W-:Y:S01]  /*5280*/  LOP3.LUT R60, R60, 0x1000, R5, 0xf8, !PT ;  /* 0x000010003c3c7812 */ /* 0x000fe200078ef805 */
[----:B------:R-:W-:Y:S01]  /*5290*/  IMAD R0, R0, 0x40, R6 ;  /* 0x0000004000007824 */ /* 0x000fe200078e0206 */
[----:B------:R-:W-:-:S03]  /*52a0*/  ISETP.GT.U32.AND P6, PT, R29, R48, PT ;  /* 0x000000301d00720c */ /* 0x000fc60003fc4070 */
[----:B------:R0:W-:Y:S01]  /*52b0*/  STL [R1+0x156c], R60 ;  /* 0x00156c3c01007387 */ /* 0x0001e20000100800 */
[----:B------:R-:W-:-:S03]  /*52c0*/  LOP3.LUT R0, R0, 0x30, R4, 0x78, !PT ;  /* 0x0000003000007812 */ /* 0x000fc600078e7804 */
[----:B------:R-:W3:Y:S04]  /*52d0*/  LDL.LU R10, [R1+0x38] ;  /* 0x00003800010a7983 */ /* 0x000ee80000300800 */
[----:B------:R-:W4:Y:S04]  /*52e0*/  LDL.LU R9, [R1+0x34] ;  /* 0x0000340001097983 */ /* 0x000f280000300800 */
[----:B------:R-:W2:Y:S04]  /*52f0*/  LDL.LU R8, [R1+0x30] ;  /* 0x0000300001087983 */ /* 0x000ea80000300800 */
[----:B------:R-:W2:Y:S01]  /*5300*/  LDL.LU R7, [R1+0x2c] ;  /* 0x00002c0001077983 */ /* 0x000ea20000300800 */
[----:B------:R-:W-:-:S03]  /*5310*/  @!P3 IMAD.IADD R47, R47, 0x1, -R29 ;  /* 0x000000012f2fb824 */ /* 0x000fc600078e0a1d */
[----:B------:R-:W2:Y:S01]  /*5320*/  LDL.LU R6, [R1+0x28] ;  /* 0x0000280001067983 */ /* 0x000ea20000300800 */
[----:B------:R-:W-:-:S03]  /*5330*/  ISETP.GE.AND P3, PT, R61, RZ, PT ;  /* 0x000000ff3d00720c */ /* 0x000fc60003f66270 */
[----:B------:R-:W2:Y:S04]  /*5340*/  LDL.LU R5, [R1+0x24] ;  /* 0x0000240001057983 */ /* 0x000ea80000300800 */
[----:B------:R-:W2:Y:S01]  /*5350*/  LDL.LU R4, [R1+0x20] ;  /* 0x0000200001047983 */ /* 0x000ea20000300800 */
[----:B------:R-:W-:-:S03]  /*5360*/  @!P6 IMAD.IADD R48, R48, 0x1, -R29 ;  /* 0x000000013030e824 */ /* 0x000fc600078e0a1d */
[----:B------:R-:W2:Y:S01]  /*5370*/  LDL.LU R0, [R1+0x1c] ;  /* 0x00001c0001007983 */ /* 0x000ea20000300800 */
[----:B------:R-:W-:-:S03]  /*5380*/  @!P2 IMAD.MOV R30, RZ, RZ, -R30 ;  /* 0x000000ffff1ea224 */ /* 0x000fc600078e0a1e */
[----:B------:R-:W2:Y:S01]  /*5390*/  LDL.LU R59, [R1+0x10] ;  /* 0x00001000013b7983 */ /* 0x000ea20000300800 */
[----:B------:R-:W-:-:S03]  /*53a0*/  ISETP.GE.AND P2, PT, R3, RZ, PT ;  /* 0x000000ff0300720c */ /* 0x000fc60003f46270 */
[----:B------:R-:W2:Y:S04]  /*53b0*/  LDL.LU R61, [R1+0x4] ;  /* 0x00000400013d7983 */ /* 0x000ea80000300800 */
[----:B0-----:R-:W2:Y:S04]  /*53c0*/  LDL.LU R60, [R1] ;  /* 0x00000000013c7983 */ /* 0x001ea80000300800 */
[----:B------:R-:W2:Y:S04]  /*53d0*/  LDL.LU R29, [R1+0x8] ;  /* 0x00000800011d7983 */ /* 0x000ea80000300800 */
[----:B------:R-:W2:Y:S01]  /*53e0*/  LDL.LU R3, [R1+0x15c0] ;  /* 0x0015c00001037983 */ /* 0x000ea20000300800 */
[----:B------:R-:W-:-:S02]  /*53f0*/  @!P4 IMAD.MOV R31, RZ, RZ, -R31 ;  /* 0x000000ffff1fc224 */ /* 0x000fc400078e0a1f */
[----:B------:R-:W-:Y:S01]  /*5400*/  @!P0 IMAD.MOV R36, RZ, RZ, -R36 ;  /* 0x000000ffff248224 */ /* 0x000fe200078e0a24 */
[----:B------:R-:W-:Y:S02]  /*5410*/  ISETP.GE.AND P0, PT, R11, RZ, PT ;  /* 0x000000ff0b00720c */ /* 0x000fe40003f06270 */
[----:B------:R-:W3:Y:S01]  /*5420*/  LDL.LU R11, [R1+0x15bc] ;  /* 0x0015bc00010b7983 */ /* 0x000ee20000300800 */
[----:B--2---:R-:W-:Y:S02]  /*5430*/  ISETP.NE.AND P4, PT, R3, RZ, PT ;  /* 0x000000ff0300720c */ /* 0x004fe40003f85270 */
[----:B------:R-:W-:-:S04]  /*5440*/  LOP3.LUT R3, RZ, R3, RZ, 0x33, !PT ;  /* 0x00000003ff037212 */ /* 0x000fc800078e33ff */
[C---:B---3--:R-:W-:Y:S02]  /*5450*/  SEL R10, R3.reuse, R10, !P4 ;  /* 0x0000000a030a7207 */ /* 0x048fe40006000000 */
[C---:B----4-:R-:W-:Y:S02]  /*5460*/  SEL R9, R3.reuse, R9, !P4 ;  /* 0x0000000903097207 */ /* 0x050fe40006000000 */
[C---:B------:R-:W-:Y:S01]  /*5470*/  SEL R8, R3.reuse, R8, !P4 ;  /* 0x0000000803087207 */ /* 0x040fe20006000000 */
[----:B------:R0:W-:Y:S01]  /*5480*/  STL [R1+0x74], R10 ;  /* 0x0000740a01007387 */ /* 0x0001e20000100800 */
[C---:B------:R-:W-:Y:S02]  /*5490*/  SEL R7, R3.reuse, R7, !P4 ;  /* 0x0000000703077207 */ /* 0x040fe40006000000 */
[C---:B------:R-:W-:Y:S02]  /*54a0*/  SEL R6, R3.reuse, R6, !P4 ;  /* 0x0000000603067207 */ /* 0x040fe40006000000 */
[C---:B------:R-:W-:Y:S01]  /*54b0*/  SEL R5, R3.reuse, R5, !P4 ;  /* 0x0000000503057207 */ /* 0x040fe20006000000 */
[----:B0-----:R-:W2:Y:S04]  /*54c0*/  LDL.LU R10, [R1+0x15b8] ;  /* 0x0015b800010a7983 */ /* 0x001ea80000300800 */
[----:B------:R0:W-:Y:S01]  /*54d0*/  STL [R1+0x70], R9 ;  /* 0x0000700901007387 */ /* 0x0001e20000100800 */
[----:B------:R-:W-:-:S02]  /*54e0*/  SEL R4, R3, R4, !P4 ;  /* 0x0000000403047207 */ /* 0x000fc40006000000 */
[C---:B------:R-:W-:Y:S01]  /*54f0*/  SEL R0, R3.reuse, R0, !P4 ;  /* 0x0000000003007207 */ /* 0x040fe20006000000 */
[----:B0-----:R-:W3:Y:S04]  /*5500*/  LDL.LU R9, [R1+0x15b4] ;  /* 0x0015b40001097983 */ /* 0x001ee80000300800 */
[----:B------:R0:W-:Y:S01]  /*5510*/  STL [R1+0x6c], R8 ;  /* 0x00006c0801007387 */ /* 0x0001e20000100800 */
[----:B------:R-:W-:-:S03]  /*5520*/  SEL R59, R3, R59, !P4 ;  /* 0x0000003b033b7207 */ /* 0x000fc60006000000 */
[----:B0-----:R-:W4:Y:S04]  /*5530*/  LDL.LU R8, [R1+0x15b0] ;  /* 0x0015b00001087983 */ /* 0x001f280000300800 */
[----:B------:R0:W-:Y:S01]  /*5540*/  STL [R1+0x68], R7 ;  /* 0x0000680701007387 */ /* 0x0001e20000100800 */
[----:B------:R-:W-:-:S03]  /*5550*/  SEL R61, R3, R61, !P4 ;  /* 0x0000003d033d7207 */ /* 0x000fc60006000000 */
[----:B0-----:R-:W2:Y:S04]  /*5560*/  LDL.LU R7, [R1+0x15ac] ;  /* 0x0015ac0001077983 */ /* 0x001ea80000300800 */
[----:B------:R0:W-:Y:S04]  /*5570*/  STL [R1+0x64], R6 ;  /* 0x0000640601007387 */ /* 0x0001e80000100800 */
[----:B0-----:R-:W2:Y:S04]  /*5580*/  LDL.LU R6, [R1+0x15a8] ;  /* 0x0015a80001067983 */ /* 0x001ea80000300800 */
[----:B------:R0:W-:Y:S04]  /*5590*/  STL [R1+0x60], R5 ;  /* 0x0000600501007387 */ /* 0x0001e80000100800 */
[----:B0-----:R-:W3:Y:S04]  /*55a0*/  LDL.LU R5, [R1+0x15a4] ;  /* 0x0015a40001057983 */ /* 0x001ee80000300800 */
[----:B------:R0:W-:Y:S04]  /*55b0*/  STL [R1+0x5c], R4 ;  /* 0x00005c0401007387 */ /* 0x0001e80000100800 */
[----:B0-----:R-:W4:Y:S04]  /*55c0*/  LDL.LU R4, [R1+0x15a0] ;  /* 0x0015a00001047983 */ /* 0x001f280000300800 */
[----:B------:R0:W-:Y:S04]  /*55d0*/  STL [R1+0x58], R0 ;  /* 0x0000580001007387 */ /* 0x0001e80000100800 */
[----:B0-----:R-:W4:Y:S04]  /*55e0*/  LDL.LU R0, [R1+0x159c] ;  /* 0x00159c0001007983 */ /* 0x001f280000300800 */
[----:B------:R0:W-:Y:S04]  /*55f0*/  STL [R1+0x54], R59 ;  /* 0x0000543b01007387 */ /* 0x0001e80000100800 */
[----:B0-----:R-:W4:Y:S04]  /*5600*/  LDL.LU R59, [R1+0x1598] ;  /* 0x00159800013b7983 */ /* 0x001f280000300800 */
[----:B------:R0:W-:Y:S04]  /*5610*/  STL [R1+0x50], R61 ;  /* 0x0000503d01007387 */ /* 0x0001e80000100800 */
[----:B0-----:R-:W4:Y:S01]  /*5620*/  LDL.LU R61, [R1+0x1594] ;  /* 0x00159400013d7983 */ /* 0x001f220000300800 */
[----:B------:R-:W-:-:S05]  /*5630*/  SEL R60, R3, R60, !P4 ;  /* 0x0000003c033c7207 */ /* 0x000fca0006000000 */
[----:B------:R0:W-:Y:S01]  /*5640*/  STL [R1+0x4c], R60 ;  /* 0x00004c3c01007387 */ /* 0x0001e20000100800 */
[C---:B------:R-:W-:Y:S02]  /*5650*/  SEL R19, R3.reuse, R19, !P4 ;  /* 0x0000001303137207 */ /* 0x040fe40006000000 */
[C---:B------:R-:W-:Y:S02]  /*5660*/  SEL R20, R3.reuse, R20, !P4 ;  /* 0x0000001403147207 */ /* 0x040fe40006000000 */
[C---:B------:R-:W-:Y:S02]  /*5670*/  SEL R21, R3.reuse, R21, !P4 ;  /* 0x0000001503157207 */ /* 0x040fe40006000000 */
[C---:B------:R-:W-:Y:S02]  /*5680*/  SEL R22, R3.reuse, R22, !P4 ;  /* 0x0000001603167207 */ /* 0x040fe40006000000 */
[C---:B------:R-:W-:Y:S02]  /*5690*/  SEL R23, R3.reuse, R23, !P4 ;  /* 0x0000001703177207 */ /* 0x040fe40006000000 */
[----:B--2---:R-:W-:-:S02]  /*56a0*/  SEL R6, R3, R6, !P4 ;  /* 0x0000000603067207 */ /* 0x004fc40006000000 */
[C---:B---3--:R-:W-:Y:S02]  /*56b0*/  SEL R5, R3.reuse, R5, !P4 ;  /* 0x0000000503057207 */ /* 0x048fe40006000000 */
[C---:B----4-:R-:W-:Y:S02]  /*56c0*/  SEL R4, R3.reuse, R4, !P4 ;  /* 0x0000000403047207 */ /* 0x050fe40006000000 */
[C---:B------:R-:W-:Y:S02]  /*56d0*/  SEL R0, R3.reuse, R0, !P4 ;  /* 0x0000000003007207 */ /* 0x040fe40006000000 */
[C---:B------:R-:W-:Y:S02]  /*56e0*/  SEL R59, R3.reuse, R59, !P4 ;  /* 0x0000003b033b7207 */ /* 0x040fe40006000000 */
[----:B0-----:R-:W-:-:S05]  /*56f0*/  SEL R60, R3, R61, !P4 ;  /* 0x0000003d033c7207 */ /* 0x001fca0006000000 */
[----:B------:R-:W-:Y:S04]  /*5700*/  STL [R1+0x48], R60 ;  /* 0x0000483c01007387 */ /* 0x000fe80000100800 */
[----:B------:R-:W-:Y:S04]  /*5710*/  STL [R1+0x38], R59 ;  /* 0x0000383b01007387 */ /* 0x000fe80000100800 */
[----:B------:R0:W-:Y:S04]  /*5720*/  STL [R1+0x34], R0 ;  /* 0x0000340001007387 */ /* 0x0001e80000100800 */
[----:B0-----:R-:W2:Y:S04]  /*5730*/  LDL.LU R0, [R1+0x44] ;  /* 0x0000440001007983 */ /* 0x001ea80000300800 */
[----:B------:R0:W-:Y:S04]  /*5740*/  STL [R1+0x30], R4 ;  /* 0x0000300401007387 */ /* 0x0001e80000100800 */
[----:B0-----:R-:W3:Y:S04]  /*5750*/  LDL.LU R4, [R1+0x3c] ;  /* 0x00003c0001047983 */ /* 0x001ee80000300800 */
[----:B------:R0:W-:Y:S04]  /*5760*/  STL [R1+0x2c], R5 ;  /* 0x00002c0501007387 */ /* 0x0001e80000100800 */
[----:B------:R-:W4:Y:S01]  /*5770*/  LDL.LU R60, [R1+0x40] ;  /* 0x00004000013c7983 */ /* 0x000f220000300800 */
[----:B0-----:R-:W-:-:S03]  /*5780*/  SEL R5, R3, R7, !P4 ;  /* 0x0000000703057207 */ /* 0x001fc60006000000 */
[----:B------:R0:W-:Y:S01]  /*5790*/  STL [R1+0x28], R6 ;  /* 0x0000280601007387 */ /* 0x0001e20000100800 */
[----:B------:R-:W-:-:S03]  /*57a0*/  SEL R7, R3, R8, !P4 ;  /* 0x0000000803077207 */ /* 0x000fc60006000000 */
[----:B------:R1:W-:Y:S01]  /*57b0*/  STL [R1+0x24], R5 ;  /* 0x0000240501007387 */ /* 0x0003e20000100800 */
[----:B0-----:R-:W-:-:S03]  /*57c0*/  SEL R6, R3, R9, !P4 ;  /* 0x0000000903067207 */ /* 0x001fc60006000000 */
[----:B------:R0:W-:Y:S01]  /*57d0*/  STL [R1+0x4], R7 ;  /* 0x0000040701007387 */ /* 0x0001e20000100800 */
[----:B-1----:R-:W-:-:S03]  /*57e0*/  SEL R5, R3, R10, !P4 ;  /* 0x0000000a03057207 */ /* 0x002fc60006000000 */
[----:B------:R1:W-:Y:S04]  /*57f0*/  STL [R1+0x8], R6 ;  /* 0x0000080601007387 */ /* 0x0003e80000100800 */
[----:B------:R1:W-:Y:S01]  /*5800*/  STL [R1+0xc], R5 ;  /* 0x00000c0501007387 */ /* 0x0003e20000100800 */
[C---:B0-----:R-:W-:Y:S02]  /*5810*/  SEL R7, R3.reuse, R11, !P4 ;  /* 0x0000000b03077207 */ /* 0x041fe40006000000 */
[----:B-1----:R-:W-:-:S03]  /*5820*/  SEL R6, R3, R12, !P4 ;  /* 0x0000000c03067207 */ /* 0x002fc60006000000 */
[----:B------:R0:W-:Y:S01]  /*5830*/  STL [R1+0x10], R7 ;  /* 0x0000100701007387 */ /* 0x0001e20000100800 */
[----:B------:R-:W-:-:S03]  /*5840*/  SEL R5, R3, R13, !P4 ;  /* 0x0000000d03057207 */ /* 0x000fc60006000000 */
[----:B------:R1:W-:Y:S01]  /*5850*/  STL [R1+0x1c], R6 ;  /* 0x00001c0601007387 */ /* 0x0003e20000100800 */
[----:B------:R-:W-:-:S03]  /*5860*/  SEL R61, R3, R17, !P4 ;  /* 0x00000011033d7207 */ /* 0x000fc60006000000 */
[----:B------:R1:W-:Y:S01]  /*5870*/  STL [R1+0x20], R5 ;  /* 0x0000200501007387 */ /* 0x0003e20000100800 */
[C---:B0-----:R-:W-:Y:S02]  /*5880*/  SEL R7, R3.reuse, R14, !P4 ;  /* 0x0000000e03077207 */ /* 0x041fe40006000000 */
[----:B-1----:R-:W-:-:S03]  /*5890*/  SEL R6, R3, R15, !P4 ;  /* 0x0000000f03067207 */ /* 0x002fc60006000000 */
[----:B------:R0:W-:Y:S01]  /*58a0*/  STL [R1+0x18], R7 ;  /* 0x0000180701007387 */ /* 0x0001e20000100800 */
[C---:B------:R-:W-:Y:S02]  /*58b0*/  SEL R59, R3.reuse, R18, !P4 ;  /* 0x00000012033b7207 */ /* 0x040fe40006000000 */
[----:B------:R-:W-:Y:S01]  /*58c0*/  SEL R5, R3, R16, !P4 ;  /* 0x0000001003057207 */ /* 0x000fe20006000000 */
[----:B------:R1:W-:Y:S04]  /*58d0*/  STL [R1+0x14], R6 ;  /* 0x0000140601007387 */ /* 0x0003e80000100800 */
[----:B------:R-:W-:Y:S04]  /*58e0*/  STL [R1+0x1578], R61 ;  /* 0x0015783d01007387 */ /* 0x000fe80000100800 */
[----:B------:R4:W-:Y:S04]  /*58f0*/  STL [R1], R5 ;  /* 0x0000000501007387 */ /* 0x0009e80000100800 */
[----:B------:R-:W-:Y:S04]  /*5900*/  STL [R1+0x157c], R59 ;  /* 0x00157c3b01007387 */ /* 0x000fe80000100800 */
[----:B------:R-:W-:Y:S04]  /*5910*/  STL [R1+0x1580], R19 ;  /* 0x0015801301007387 */ /* 0x000fe80000100800 */
[----:B------:R-:W-:Y:S04]  /*5920*/  STL [R1+0x1584], R20 ;  /* 0x0015841401007387 */ /* 0x000fe80000100800 */
[----:B------:R-:W-:Y:S04]  /*5930*/  STL [R1+0x1588], R21 ;  /* 0x0015881501007387 */ /* 0x000fe80000100800 */
[----:B------:R-:W-:Y:S04]  /*5940*/  STL [R1+0x158c], R22 ;  /* 0x00158c1601007387 */ /* 0x000fe80000100800 */
[----:B------:R-:W-:Y:S04]  /*5950*/  STL [R1+0x1590], R23 ;  /* 0x0015901701007387 */ /* 0x000fe80000100800 */
[----:B------:R-:W4:Y:S04]  /*5960*/  LDL R8, [R1+0x14f4] ;  /* 0x0014f40001087983 */ /* 0x000f280000100800 */
[----:B0-----:R-:W4:Y:S04]  /*5970*/  LDL R7, [R1+0x1510] ;  /* 0x0015100001077983 */ /* 0x001f280000100800 */
[----:B------:R-:W4:Y:S04]  /*5980*/  LDL R11, [R1+0x1548] ;  /* 0x00154800010b7983 */ /* 0x000f280000100800 */
[----:B------:R-:W4:Y:S04]  /*5990*/  LDL R9, [R1+0x154c] ;  /* 0x00154c0001097983 */ /* 0x000f280000100800 */
[----:B------:R-:W4:Y:S04]  /*59a0*/  LDL R10, [R1+0x1550] ;  /* 0x00155000010a7983 */ /* 0x000f280000100800 */
[----:B-1----:R-:W4:Y:S01]  /*59b0*/  LDL R6, [R1+0x14b4] ;  /* 0x0014b40001067983 */ /* 0x002f220000100800 */
[----:B------:R-:W-:-:S02]  /*59c0*/  @!P5 IMAD.MOV R37, RZ, RZ, -R37 ;  /* 0x000000ffff25d224 */ /* 0x000fc400078e0a25 */
[----:B------:R-:W-:Y:S02]  /*59d0*/  @!P1 IMAD.MOV R38, RZ, RZ, -R38 ;  /* 0x000000ffff269224 */ /* 0x000fe400078e0a26 */
[----:B------:R-:W-:Y:S02]  /*59e0*/  @!P3 IMAD.MOV R39, RZ, RZ, -R39 ;  /* 0x000000ffff27b224 */ /* 0x000fe400078e0a27 */
[----:B------:R-:W-:Y:S01]  /*59f0*/  @!P2 IMAD.MOV R40, RZ, RZ, -R40 ;  /* 0x000000ffff28a224 */ /* 0x000fe200078e0a28 */
[C---:B------:R-:W-:Y:S02]  /*5a00*/  SEL R29, R3.reuse, R29, !P4 ;  /* 0x0000001d031d7207 */ /* 0x040fe40006000000 */
[C---:B------:R-:W-:Y:S02]  /*5a10*/  SEL R24, R3.reuse, R24, !P4 ;  /* 0x0000001803187207 */ /* 0x040fe40006000000 */
[C---:B------:R-:W-:Y:S02]  /*5a20*/  SEL R25, R3.reuse, R25, !P4 ;  /* 0x0000001903197207 */ /* 0x040fe40006000000 */
[----:B------:R-:W-:-:S02]  /*5a30*/  SEL R26, R3, R26, !P4 ;  /* 0x0000001a031a7207 */ /* 0x000fc40006000000 */
[C---:B------:R-:W-:Y:S02]  /*5a40*/  SEL R27, R3.reuse, R27, !P4 ;  /* 0x0000001b031b7207 */ /* 0x040fe40006000000 */
[C---:B------:R-:W-:Y:S02]  /*5a50*/  SEL R28, R3.reuse, R28, !P4 ;  /* 0x0000001c031c7207 */ /* 0x040fe40006000000 */
        /* <DEDUP_REMOVED lines=20> */
[----:B------:R-:W-:Y:S02]  /*5ba0*/  ISETP.NE.AND P2, PT, R2, RZ, PT ;  /* 0x000000ff0200720c */ /* 0x000fe40003f45270 */
[----:B--2---:R-:W-:-:S02]  /*5bb0*/  SEL R0, R3, R0, !P4 ;  /* 0x0000000003007207 */ /* 0x004fc40006000000 */
[C---:B---3--:R-:W-:Y:S02]  /*5bc0*/  SEL R4, R3.reuse, R4, !P4 ;  /* 0x0000000403047207 */ /* 0x048fe40006000000 */
[C---:B----4-:R-:W-:Y:S02]  /*5bd0*/  SEL R5, R3.reuse, R60, !P4 ;  /* 0x0000003c03057207 */ /* 0x050fe40006000000 */
[----:B------:R-:W-:Y:S01]  /*5be0*/  SEL R3, R3, R40, !P4 ;  /* 0x0000002803037207 */ /* 0x000fe20006000000 */
[----:B------:R-:W2:Y:S01]  /*5bf0*/  LDL R60, [R1+0xb6c] ;  /* 0x000b6c00013c7983 */ /* 0x000ea20000100800 */
[----:B------:R-:W-:Y:S02]  /*5c00*/  ISETP.GE.AND P3, PT, R8, RZ, PT ;  /* 0x000000ff0800720c */ /* 0x000fe40003f66270 */
[----:B------:R-:W0:Y:S01]  /*5c10*/  S2R R8, SR_TID.X ;  /* 0x0000000000087919 */ /* 0x000e220000002100 */
[----:B------:R-:W-:Y:S01]  /*5c20*/  ISETP.GE.AND P1, PT, R7, RZ, PT ;  /* 0x000000ff0700720c */ /* 0x000fe20003f26270 */
[----:B------:R-:W-:Y:S01]  /*5c30*/  IMAD.MOV.U32 R7, RZ, RZ, R41 ;  /* 0x000000ffff077224 */ /* 0x000fe200078e0029 */
[----:B------:R-:W-:-:S03]  /*5c40*/  ISETP.GE.AND P5, PT, R11, RZ, PT ;  /* 0x000000ff0b00720c */ /* 0x000fc60003fa6270 */
[----:B------:R-:W-:Y:S01]  /*5c50*/  @!P0 IMAD.MOV R7, RZ, RZ, -R7 ;  /* 0x000000ffff078224 */ /* 0x000fe200078e0a07 */
[----:B------:R-:W-:Y:S02]  /*5c60*/  ISETP.GE.AND P4, PT, R9, RZ, PT ;  /* 0x000000ff0900720c */ /* 0x000fe40003f86270 */
[----:B------:R-:W-:-:S05]  /*5c70*/  ISETP.GE.AND P0, PT, R10, RZ, PT ;  /* 0x000000ff0a00720c */ /* 0x000fca0003f06270 */
[----:B------:R-:W-:Y:S01]  /*5c80*/  @!P1 IMAD.MOV R44, RZ, RZ, -R44 ;  /* 0x000000ffff2c9224 */ /* 0x000fe200078e0a2c */
[----:B------:R-:W-:Y:S01]  /*5c90*/  ISETP.GE.AND P6, PT, R6, RZ, PT ;  /* 0x000000ff0600720c */ /* 0x000fe20003fc6270 */
[----:B------:R-:W-:Y:S01]  /*5ca0*/  @!P5 IMAD.MOV R45, RZ, RZ, -R45 ;  /* 0x000000ffff2dd224 */ /* 0x000fe200078e0a2d */
[----:B------:R-:W-:-:S03]  /*5cb0*/  LOP3.LUT R6, RZ, R2, RZ, 0x33, !PT ;  /* 0x00000002ff067212 */ /* 0x000fc600078e33ff */
[----:B------:R-:W-:Y:S01]  /*5cc0*/  @!P4 IMAD.MOV R46, RZ, RZ, -R46 ;  /* 0x000000ffff2ec224 */ /* 0x000fe200078e0a2e */
[C---:B------:R-:W-:Y:S02]  /*5cd0*/  SEL R13, R6.reuse, R44, !P2 ;  /* 0x0000002c060d7207 */ /* 0x040fe40005000000 */
[C---:B------:R-:W-:Y:S01]  /*5ce0*/  SEL R11, R6.reuse, R45, !P2 ;  /* 0x0000002d060b7207 */ /* 0x040fe20005000000 */
[----:B------:R-:W-:Y:S01]  /*5cf0*/  @!P0 IMAD.MOV R47, RZ, RZ, -R47 ;  /* 0x000000ffff2f8224 */ /* 0x000fe200078e0a2f */
[C---:B------:R-:W-:Y:S01]  /*5d00*/  SEL R12, R6.reuse, R46, !P2 ;  /* 0x0000002e060c7207 */ /* 0x040fe20005000000 */
[----:B------:R1:W-:Y:S04]  /*5d10*/  STL [R1+0x3c], R13 ;  /* 0x00003c0d01007387 */ /* 0x0003e80000100800 */
[----:B------:R3:W-:Y:S01]  /*5d20*/  STL [R1+0x40], R11 ;  /* 0x0000400b01007387 */ /* 0x0007e20000100800 */
[----:B-1----:R-:W-:-:S03]  /*5d30*/  SEL R13, R6, R47, !P2 ;  /* 0x0000002f060d7207 */ /* 0x002fc60005000000 */
[----:B---3--:R-:W3:Y:S04]  /*5d40*/  LDL.LU R11, [R1+0x70] ;  /* 0x00007000010b7983 */ /* 0x008ee80000300800 */
[----:B------:R1:W-:Y:S01]  /*5d50*/  STL [R1+0x78], R12 ;  /* 0x0000780c01007387 */ /* 0x0003e20000100800 */
[----:B0-----:R-:W-:-:S03]  /*5d60*/  LOP3.LUT R9, R8, 0x1f, RZ, 0xc0, !PT ;  /* 0x0000001f08097812 */ /* 0x001fc600078ec0ff */
[----:B-1----:R-:W4:Y:S04]  /*5d70*/  LDL.LU R12, [R1+0x6c] ;  /* 0x00006c00010c7983 */ /* 0x002f280000300800 */
[----:B------:R0:W-:Y:S01]  /*5d80*/  STL [R1+0x44], R13 ;  /* 0x0000440d01007387 */ /* 0x0001e20000100800 */
[----:B------:R-:W-:Y:S02]  /*5d90*/  IMAD.MOV.U32 R8, RZ, RZ, R42 ;  /* 0x000000ffff087224 */ /* 0x000fe400078e002a */
[----:B------:R-:W-:Y:S01]  /*5da0*/  IMAD R10, R9, UR6, RZ ;  /* 0x00000006090a7c24 */ /* 0x000fe2000f8e02ff */
[----:B0-----:R-:W3:Y:S04]  /*5db0*/  LDL.LU R13, [R1+0x68] ;  /* 0x00006800010d7983 */ /* 0x001ee80000300800 */
[----:B------:R-:W3:Y:S04]  /*5dc0*/  LDL.LU R14, [R1+0x64] ;  /* 0x00006400010e7983 */ /* 0x000ee80000300800 */
[----:B------:R-:W3:Y:S04]  /*5dd0*/  LDL.LU R15, [R1+0x60] ;  /* 0x00006000010f7983 */ /* 0x000ee80000300800 */
[----:B------:R-:W3:Y:S04]  /*5de0*/  LDL.LU R16, [R1+0x5c] ;  /* 0x00005c0001107983 */ /* 0x000ee80000300800 */
[----:B------:R-:W3:Y:S01]  /*5df0*/  LDL.LU R17, [R1+0x58] ;  /* 0x0000580001117983 */ /* 0x000ee20000300800 */
[----:B------:R-:W-:-:S03]  /*5e00*/  IMAD.MOV.U32 R9, RZ, RZ, R43 ;  /* 0x000000ffff097224 */ /* 0x000fc600078e002b */
[----:B------:R-:W3:Y:S04]  /*5e10*/  LDL.LU R18, [R1+0x54] ;  /* 0x0000540001127983 */ /* 0x000ee80000300800 */
[----:B------:R-:W3:Y:S04]  /*5e20*/  LDL.LU R40, [R1+0x50] ;  /* 0x0000500001287983 */ /* 0x000ee80000300800 */
[----:B------:R-:W3:Y:S04]  /*5e30*/  LDL.LU R41, [R1+0x4c] ;  /* 0x00004c0001297983 */ /* 0x000ee80000300800 */
[----:B------:R-:W3:Y:S04]  /*5e40*/  LDL.LU R42, [R1+0x48] ;  /* 0x00004800012a7983 */ /* 0x000ee80000300800 */
[----:B------:R-:W3:Y:S04]  /*5e50*/  LDL.LU R43, [R1+0x38] ;  /* 0x00003800012b7983 */ /* 0x000ee80000300800 */
[----:B------:R-:W3:Y:S04]  /*5e60*/  LDL.LU R44, [R1+0x34] ;  /* 0x00003400012c7983 */ /* 0x000ee80000300800 */
[----:B------:R-:W3:Y:S01]  /*5e70*/  LDL.LU R45, [R1+0x30] ;  /* 0x00003000012d7983 */ /* 0x000ee20000300800 */
[----:B------:R-:W-:-:S03]  /*5e80*/  @!P6 IMAD.MOV R8, RZ, RZ, -R8 ;  /* 0x000000ffff08e224 */ /* 0x000fc600078e0a08 */
[----:B------:R-:W4:Y:S04]  /*5e90*/  LDL.LU R46, [R1+0x2c] ;  /* 0x00002c00012e7983 */ /* 0x000f280000300800 */
[----:B------:R-:W4:Y:S04]  /*5ea0*/  LDL.LU R47, [R1+0x28] ;  /* 0x00002800012f7983 */ /* 0x000f280000300800 */
[----:B------:R-:W4:Y:S01]  /*5eb0*/  LDL.LU R23, [R1+0x4] ;  /* 0x0000040001177983 */ /* 0x000f220000300800 */
[----:B------:R-:W-:-:S03]  /*5ec0*/  @!P3 IMAD.MOV R9, RZ, RZ, -R9 ;  /* 0x000000ffff09b224 */ /* 0x000fc600078e0a09 */
[----:B------:R-:W4:Y:S01]  /*5ed0*/  LDL.LU R22, [R1+0x8] ;  /* 0x0000080001167983 */ /* 0x000f220000300800 */
[----:B------:R-:W-:-:S03]  /*5ee0*/  LEA R2, P3, R10, UR10, 0x1 ;  /* 0x0000000a0a027c11 */ /* 0x000fc6000f8608ff */
[----:B------:R-:W4:Y:S04]  /*5ef0*/  LDL.LU R21, [R1+0xc] ;  /* 0x00000c0001157983 */ /* 0x000f280000300800 */
[----:B------:R-:W4:Y:S04]  /*5f00*/  LDL.LU R20, [R1+0x10] ;  /* 0x0000100001147983 */ /* 0x000f280000300800 */
[----:B------:R-:W4:Y:S01]  /*5f10*/  LDL.LU R19, [R1+0x1c] ;  /* 0x00001c0001137983 */ /* 0x000f220000300800 */
[----:B------:R-:W-:-:S03]  /*5f20*/  SEL R7, R6, R7, !P2 ;  /* 0x0000000706077207 */ /* 0x000fc60005000000 */
[----:B------:R-:W4:Y:S01]  /*5f30*/  LDL.LU R59, [R1+0x20] ;  /* 0x00002000013b7983 */ /* 0x000f220000300800 */
[----:B------:R-:W-:-:S03]  /*5f40*/  SEL R8, R6, R8, !P2 ;  /* 0x0000000806087207 */ /* 0x000fc60005000000 */
[----:B------:R-:W4:Y:S01]  /*5f50*/  LDL.LU R61, [R1+0x18] ;  /* 0x00001800013d7983 */ /* 0x000f220000300800 */
[----:B------:R-:W-:Y:S02]  /*5f60*/  SEL R9, R6, R9, !P2 ;  /* 0x0000000906097207 */ /* 0x000fe40005000000 */
[----:B--2---:R-:W-:-:S13]  /*5f70*/  ISETP.GE.AND P6, PT, R60, RZ, PT ;  /* 0x000000ff3c00720c */ /* 0x004fda0003fc6270 */
[----:B------:R-:W-:-:S05]  /*5f80*/  @!P6 IMAD.MOV R48, RZ, RZ, -R48 ;  /* 0x000000ffff30e224 */ /* 0x000fca00078e0a30 */
[----:B------:R-:W-:Y:S02]  /*5f90*/  SEL R60, R6, R48, !P2 ;  /* 0x00000030063c7207 */ /* 0x000fe40005000000 */
[----:B------:R-:W2:Y:S01]  /*5fa0*/  LDL.LU R48, [R1+0x24] ;  /* 0x0000240001307983 */ /* 0x000ea20000300800 */
[----:B------:R-:W-:Y:S01]  /*5fb0*/  LEA.HI.X.SX32 R6, R10, UR11, 0x1, P3 ;  /* 0x0000000b0a067c11 */ /* 0x000fe200098f0eff */
[----:B------:R-:W-:Y:S01]  /*5fc0*/  IMAD R29, R29, UR7, RZ ;  /* 0x000000071d1d7c24 */ /* 0x000fe2000f8e02ff */
[----:B------:R-:W0:Y:S01]  /*5fd0*/  LDCU.64 UR10, c[0x0][0x380] ;  /* 0x00007000ff0a77ac */ /* 0x000e220008000a00 */
[----:B------:R1:W-:Y:S04]  /*5fe0*/  STL [R1+0x1570], R60 ;  /* 0x0015703c01007387 */ /* 0x0003e80000100800 */
[----:B-1----:R-:W2:Y:S04]  /*5ff0*/  LDL.LU R60, [R1] ;  /* 0x00000000013c7983 */ /* 0x002ea80000300800 */
[----:B------:R-:W2:Y:S01]  /*6000*/  LDL.LU R10, [R1+0x74] ;  /* 0x00007400010a7983 */ /* 0x000ea20000300800 */
[----:B---3--:R-:W-:-:S05]  /*6010*/  IMAD R45, R45, UR7, RZ ;  /* 0x000000072d2d7c24 */ /* 0x008fca000f8e02ff */
[----:B------:R1:W-:Y:S04]  /*6020*/  STL [R1+0x1574], R45 ;  /* 0x0015742d01007387 */ /* 0x0003e80000100800 */
[----:B-1----:R-:W3:Y:S01]  /*6030*/  LDL.LU R45, [R1+0x14] ;  /* 0x00001400012d7983 */ /* 0x002ee20000300800 */
[----:B----4-:R-:W-:Y:S02]  /*6040*/  IMAD R23, R23, UR7, RZ ;  /* 0x0000000717177c24 */ /* 0x010fe4000f8e02ff */
[----:B------:R-:W-:Y:S02]  /*6050*/  IMAD R22, R22, UR7, RZ ;  /* 0x0000000716167c24 */ /* 0x000fe4000f8e02ff */
[----:B------:R-:W-:Y:S01]  /*6060*/  IMAD R21, R21, UR7, RZ ;  /* 0x0000000715157c24 */ /* 0x000fe2000f8e02ff */
[----:B------:R1:W-:Y:S01]  /*6070*/  STL [R1+0x4], R23 ;  /* 0x0000041701007387 */ /* 0x0003e20000100800 */
[----:B------:R-:W-:-:S02]  /*6080*/  IMAD R20, R20, UR7, RZ ;  /* 0x0000000714147c24 */ /* 0x000fc4000f8e02ff */
[----:B------:R-:W-:Y:S01]  /*6090*/  IMAD R19, R19, UR7, RZ ;  /* 0x0000000713137c24 */ /* 0x000fe2000f8e02ff */
[----:B-1----:R-:W4:Y:S01]  /*60a0*/  LDL.LU R23, [R1+0x1590] ;  /* 0x0015900001177983 */ /* 0x002f220000300800 */
[----:B------:R-:W-:-:S03]  /*60b0*/  IMAD R59, R59, UR7, RZ ;  /* 0x000000073b3b7c24 */ /* 0x000fc6000f8e02ff */
[----:B------:R1:W-:Y:S01]  /*60c0*/  STL [R1+0x8], R22 ;  /* 0x0000081601007387 */ /* 0x0003e20000100800 */
[----:B------:R-:W-:-:S03]  /*60d0*/  IMAD R61, R61, UR7, RZ ;  /* 0x000000073d3d7c24 */ /* 0x000fc6000f8e02ff */
[----:B-1----:R-:W4:Y:S04]  /*60e0*/  LDL.LU R22, [R1+0x158c] ;  /* 0x00158c0001167983 */ /* 0x002f280000300800 */
[----:B------:R1:W-:Y:S04]  /*60f0*/  STL [R1+0xc], R21 ;  /* 0x00000c1501007387 */ /* 0x0003e80000100800 */
[----:B-1----:R-:W4:Y:S04]  /*6100*/  LDL.LU R21, [R1+0x1588] ;  /* 0x0015880001157983 */ /* 0x002f280000300800 */
[----:B------:R1:W-:Y:S04]  /*6110*/  STL [R1+0x10], R20 ;  /* 0x0000101401007387 */ /* 0x0003e80000100800 */
[----:B-1----:R-:W4:Y:S04]  /*6120*/  LDL.LU R20, [R1+0x1584] ;  /* 0x0015840001147983 */ /* 0x002f280000300800 */
[----:B------:R1:W-:Y:S04]  /*6130*/  STL [R1+0x1c], R19 ;  /* 0x00001c1301007387 */ /* 0x0003e80000100800 */
[----:B-1----:R-:W4:Y:S04]  /*6140*/  LDL.LU R19, [R1+0x1580] ;  /* 0x0015800001137983 */ /* 0x002f280000300800 */
[----:B------:R1:W-:Y:S01]  /*6150*/  STL [R1+0x20], R59 ;  /* 0x0000203b01007387 */ /* 0x0003e20000100800 */
[----:B------:R-:W-:-:S03]  /*6160*/  IMAD R11, R11, UR7, RZ ;  /* 0x000000070b0b7c24 */ /* 0x000fc6000f8e02ff */
[----:B-1----:R-:W4:Y:S04]  /*6170*/  LDL.LU R59, [R1+0x157c] ;  /* 0x00157c00013b7983 */ /* 0x002f280000300800 */
[----:B------:R1:W-:Y:S01]  /*6180*/  STL [R1+0x18], R61 ;  /* 0x0000183d01007387 */ /* 0x0003e20000100800 */
[----:B------:R-:W-:-:S03]  /*6190*/  IMAD R12, R12, UR7, RZ ;  /* 0x000000070c0c7c24 */ /* 0x000fc6000f8e02ff */
[----:B-1----:R-:W4:Y:S01]  /*61a0*/  LDL.LU R61, [R1+0x1578] ;  /* 0x00157800013d7983 */ /* 0x002f220000300800 */
[----:B------:R-:W-:Y:S02]  /*61b0*/  IMAD R13, R13, UR7, RZ ;  /* 0x000000070d0d7c24 */ /* 0x000fe4000f8e02ff */
[----:B------:R-:W-:Y:S02]  /*61c0*/  IMAD R14, R14, UR7, RZ ;  /* 0x000000070e0e7c24 */ /* 0x000fe4000f8e02ff */
[----:B------:R-:W-:Y:S02]  /*61d0*/  IMAD R15, R15, UR7, RZ ;  /* 0x000000070f0f7c24 */ /* 0x000fe4000f8e02ff */
[----:B--2---:R-:W-:Y:S02]  /*61e0*/  IMAD R10, R10, UR7, RZ ;  /* 0x000000070a0a7c24 */ /* 0x004fe4000f8e02ff */
[----:B------:R-:W-:Y:S02]  /*61f0*/  IMAD R16, R16, UR7, RZ ;  /* 0x0000000710107c24 */ /* 0x000fe4000f8e02ff */
[----:B------:R-:W-:-:S02]  /*6200*/  IMAD R17, R17, UR7, RZ ;  /* 0x0000000711117c24 */ /* 0x000fc4000f8e02ff */
[----:B------:R-:W-:Y:S02]  /*6210*/  IMAD R18, R18, UR7, RZ ;  /* 0x0000000712127c24 */ /* 0x000fe4000f8e02ff */
[----:B------:R-:W-:Y:S02]  /*6220*/  IMAD R40, R40, UR7, RZ ;  /* 0x0000000728287c24 */ /* 0x000fe4000f8e02ff */
[----:B------:R-:W-:Y:S02]  /*6230*/  IMAD R41, R41, UR7, RZ ;  /* 0x0000000729297c24 */ /* 0x000fe4000f8e02ff */
[----:B------:R-:W-:Y:S02]  /*6240*/  IMAD R42, R42, UR7, RZ ;  /* 0x000000072a2a7c24 */ /* 0x000fe4000f8e02ff */
[----:B------:R-:W-:Y:S02]  /*6250*/  IMAD R43, R43, UR7, RZ ;  /* 0x000000072b2b7c24 */ /* 0x000fe4000f8e02ff */
[----:B------:R-:W-:-:S02]  /*6260*/  IMAD R44, R44, UR7, RZ ;  /* 0x000000072c2c7c24 */ /* 0x000fc4000f8e02ff */
[----:B---3--:R-:W-:-:S05]  /*6270*/  IMAD R45, R45, UR7, RZ ;  /* 0x000000072d2d7c24 */ /* 0x008fca000f8e02ff */
[----:B------:R1:W-:Y:S02]  /*6280*/  STL [R1+0x14], R45 ;  /* 0x0000142d01007387 */ /* 0x0003e40000100800 */
[----:B-1----:R-:W-:Y:S02]  /*6290*/  IMAD R45, R60, UR7, RZ ;  /* 0x000000073c2d7c24 */ /* 0x002fe4000f8e02ff */
[----:B------:R-:W-:-:S03]  /*62a0*/  IMAD R60, R39, UR7, RZ ;  /* 0x00000007273c7c24 */ /* 0x000fc6000f8e02ff */
[----:B------:R1:W-:Y:S01]  /*62b0*/  STL [R1], R45 ;  /* 0x0000002d01007387 */ /* 0x0003e20000100800 */
[----:B------:R-:W-:Y:S01]  /*62c0*/  IMAD R39, R3, UR7, RZ ;  /* 0x0000000703277c24 */ /* 0x000fe2000f8e02ff */
[-C--:B------:R-:W-:Y:S02]  /*62d0*/  LEA R3, P6, R11, R2.reuse, 0x1 ;  /* 0x000000020b037211 */ /* 0x080fe400078c08ff */
[----:B-1----:R-:W-:-:S05]  /*62e0*/  LEA R45, P0, R10, R2, 0x1 ;  /* 0x000000020a2d7211 */ /* 0x002fca00078008ff */
[----:B------:R1:W-:Y:S04]  /*62f0*/  STL [R1+0x152c], R45 ;  /* 0x00152c2d01007387 */ /* 0x0003e80000100800 */
[----:B------:R2:W-:Y:S01]  /*6300*/  STL [R1+0x1530], R3 ;  /* 0x0015300301007387 */ /* 0x0005e20000100800 */
[-C--:B-1----:R-:W-:Y:S02]  /*6310*/  LEA R45, P5, R12, R2.reuse, 0x1 ;  /* 0x000000020c2d7211 */ /* 0x082fe400078a08ff */
[----:B--2---:R-:W-:-:S03]  /*6320*/  LEA R3, P3, R13, R2, 0x1 ;  /* 0x000000020d037211 */ /* 0x004fc600078608ff */
[----:B------:R1:W-:Y:S04]  /*6330*/  STL [R1+0x1534], R45 ;  /* 0x0015342d01007387 */ /* 0x0003e80000100800 */
[----:B------:R2:W-:Y:S01]  /*6340*/  STL [R1+0x1538], R3 ;  /* 0x0015380301007387 */ /* 0x0005e20000100800 */
[-C--:B-1----:R-:W-:Y:S02]  /*6350*/  LEA R45, P2, R14, R2.reuse, 0x1 ;  /* 0x000000020e2d7211 */ /* 0x082fe400078408ff */
[----:B--2---:R-:W-:-:S03]  /*6360*/  LEA R3, P4, R15, R2, 0x1 ;  /* 0x000000020f037211 */ /* 0x004fc600078808ff */
[----:B------:R1:W-:Y:S04]  /*6370*/  STL [R1+0x153c], R45 ;  /* 0x00153c2d01007387 */ /* 0x0003e80000100800 */
[----:B------:R2:W-:Y:S01]  /*6380*/  STL [R1+0x1540], R3 ;  /* 0x0015400301007387 */ /* 0x0005e20000100800 */
[----:B-1----:R-:W-:Y:S02]  /*6390*/  LEA R45, P1, R16, R2, 0x1 ;  /* 0x00000002102d7211 */ /* 0x002fe400078208ff */
[----:B--2---:R-:W-:-:S03]  /*63a0*/  LEA.HI.X.SX32 R3, R10, R6, 0x1, P0 ;  /* 0x000000060a037211 */ /* 0x004fc600000f0eff */
[----:B------:R1:W-:Y:S01]  /*63b0*/  STL [R1+0x1544], R45 ;  /* 0x0015442d01007387 */ /* 0x0003e20000100800 */
[----:B------:R-:W-:-:S03]  /*63c0*/  LEA.HI.X.SX32 R10, R11, R6, 0x1, P6 ;  /* 0x000000060b0a7211 */ /* 0x000fc600030f0eff */
[----:B------:R2:W-:Y:S01]  /*63d0*/  STL [R1+0x1524], R3 ;  /* 0x0015240301007387 */ /* 0x0005e20000100800 */
[----:B------:R-:W-:Y:S02]  /*63e0*/  LEA.HI.X.SX32 R11, R12, R6, 0x1, P5 ;  /* 0x000000060c0b7211 */ /* 0x000fe400028f0eff */
[-C--:B-1----:R-:W-:Y:S02]  /*63f0*/  LEA R45, P0, R17, R2.reuse, 0x1 ;  /* 0x00000002112d7211 */ /* 0x082fe400078008ff */
[----:B--2---:R-:W-:-:S03]  /*6400*/  LEA R3, P6, R18, R2, 0x1 ;  /* 0x0000000212037211 */ /* 0x004fc600078c08ff */
[----:B------:R-:W-:Y:S04]  /*6410*/  STL [R1+0x1528], R45 ;  /* 0x0015282d01007387 */ /* 0x000fe80000100800 */
[----:B------:R1:W-:Y:S04]  /*6420*/  STL [R1+0x151c], R10 ;  /* 0x00151c0a01007387 */ /* 0x0003e80000100800 */
[----:B------:R2:W-:Y:S01]  /*6430*/  STL [R1+0x1520], R3 ;  /* 0x0015200301007387 */ /* 0x0005e20000100800 */
[----:B-1----:R-:W-:-:S03]  /*6440*/  LEA R10, P5, R29, R2, 0x1 ;  /* 0x000000021d0a7211 */ /* 0x002fc600078a08ff */
[----:B------:R-:W-:Y:S01]  /*6450*/  STL [R1+0x1514], R11 ;  /* 0x0015140b01007387 */ /* 0x000fe20000100800 */
[----:B--2---:R-:W-:-:S03]  /*6460*/  LEA.HI.X.SX32 R3, R13, R6, 0x1, P3 ;  /* 0x000000060d037211 */ /* 0x004fc600018f0eff */
[----:B------:R-:W2:Y:S04]  /*6470*/  LDL.LU R13, [R1+0x1c] ;  /* 0x00001c00010d7983 */ /* 0x000ea80000300800 */
[----:B------:R1:W-:Y:S04]  /*6480*/  STL [R1+0x1518], R10 ;  /* 0x0015180a01007387 */ /* 0x0003e80000100800 */
[----:B------:R3:W-:Y:S04]  /*6490*/  STL [R1+0x1508], R3 ;  /* 0x0015080301007387 */ /* 0x0007e80000100800 */
[----:B------:R-:W2:Y:S01]  /*64a0*/  LDL.LU R12, [R1+0x20] ;  /* 0x00002000010c7983 */ /* 0x000ea20000300800 */
[----:B-1----:R-:W-:-:S02]  /*64b0*/  LEA R10, P3, R40, R2, 0x1 ;  /* 0x00000002280a7211 */ /* 0x002fc400078608ff */
[----:B---3--:R-:W-:-:S03]  /*64c0*/  LEA.HI.X.SX32 R3, R14, R6, 0x1, P2 ;  /* 0x000000060e037211 */ /* 0x008fc600010f0eff */
[----:B------:R1:W-:Y:S04]  /*64d0*/  STL [R1+0x150c], R10 ;  /* 0x00150c0a01007387 */ /* 0x0003e80000100800 */
[----:B------:R-:W3:Y:S04]  /*64e0*/  LDL.LU R14, [R1+0x10] ;  /* 0x00001000010e7983 */ /* 0x000ee80000300800 */
[----:B------:R-:W2:Y:S04]  /*64f0*/  LDL.LU R11, [R1+0x18] ;  /* 0x00001800010b7983 */ /* 0x000ea80000300800 */
[----:B------:R0:W-:Y:S01]  /*6500*/  STL [R1+0x1500], R3 ;  /* 0x0015000301007387 */ /* 0x0001e20000100800 */
[----:B------:R-:W-:-:S03]  /*6510*/  LEA.HI.X.SX32 R45, R15, R6, 0x1, P4 ;  /* 0x000000060f2d7211 */ /* 0x000fc600020f0eff */
[----:B-1----:R-:W2:Y:S01]  /*6520*/  LDL.LU R10, [R1+0x14] ;  /* 0x00001400010a7983 */ /* 0x002ea20000300800 */
[----:B0-----:R-:W-:-:S05]  /*6530*/  LEA R3, P2, R41, R2, 0x1 ;  /* 0x0000000229037211 */ /* 0x001fca00078408ff */
[----:B------:R0:W-:Y:S04]  /*6540*/  STL [R1+0x1504], R3 ;  /* 0x0015040301007387 */ /* 0x0001e80000100800 */
[----:B------:R-:W2:Y:S04]  /*6550*/  LDL.LU R15, [R1+0xc] ;  /* 0x00000c00010f7983 */ /* 0x000ea80000300800 */
[----:B0-----:R-:W2:Y:S04]  /*6560*/  LDL.LU R3, [R1] ;  /* 0x0000000001037983 */ /* 0x001ea80000300800 */
[----:B------:R0:W-:Y:S02]  /*6570*/  STL [R1+0x14f8], R45 ;  /* 0x0014f82d01007387 */ /* 0x0001e40000100800 */
[----:B0-----:R-:W-:-:S05]  /*6580*/  LEA R45, P4, R42, R2, 0x1 ;  /* 0x000000022a2d7211 */ /* 0x001fca00078808ff */
[----:B------:R0:W-:Y:S02]  /*6590*/  STL [R1+0x14fc], R45 ;  /* 0x0014fc2d01007387 */ /* 0x0001e40000100800 */
[----:B0-----:R-:W-:Y:S02]  /*65a0*/  LEA.HI.X.SX32 R45, R16, R6, 0x1, P1 ;  /* 0x00000006102d7211 */ /* 0x001fe400008f0eff */
[----:B------:R-:W2:Y:S04]  /*65b0*/  LDL.LU R16, [R1+0x8] ;  /* 0x0000080001107983 */ /* 0x000ea80000300800 */
[----:B------:R0:W-:Y:S02]  /*65c0*/  STL [R1+0x14ec], R45 ;  /* 0x0014ec2d01007387 */ /* 0x0001e40000100800 */
[----:B0-----:R-:W-:-:S05]  /*65d0*/  LEA R45, P1, R43, R2, 0x1 ;  /* 0x000000022b2d7211 */ /* 0x001fca00078208ff */
[----:B------:R0:W-:Y:S02]  /*65e0*/  STL [R1+0x14f0], R45 ;  /* 0x0014f02d01007387 */ /* 0x0001e40000100800 */
[----:B0-----:R-:W-:Y:S02]  /*65f0*/  LEA.HI.X.SX32 R45, R17, R6, 0x1, P0 ;  /* 0x00000006112d7211 */ /* 0x001fe400000f0eff */
[----:B------:R-:W2:Y:S04]  /*6600*/  LDL.LU R17, [R1+0x4] ;  /* 0x0000040001117983 */ /* 0x000ea80000300800 */
[----:B------:R0:W-:Y:S02]  /*6610*/  STL [R1+0x14e4], R45 ;  /* 0x0014e42d01007387 */ /* 0x0001e40000100800 */
[----:B0-----:R-:W-:-:S05]  /*6620*/  LEA R45, P0, R44, R2, 0x1 ;  /* 0x000000022c2d7211 */ /* 0x001fca00078008ff */
[----:B------:R0:W-:Y:S04]  /*6630*/  STL [R1+0x14e8], R45 ;  /* 0x0014e82d01007387 */ /* 0x0001e80000100800 */
[----:B0-----:R-:W2:Y:S01]  /*6640*/  LDL.LU R45, [R1+0x1574] ;  /* 0x00157400012d7983 */ /* 0x001ea20000300800 */
[----:B------:R-:W-:Y:S01]  /*6650*/  LEA.HI.X.SX32 R18, R18, R6, 0x1, P6 ;  /* 0x0000000612127211 */ /* 0x000fe200030f0eff */
[----:B------:R-:W-:-:S04]  /*6660*/  IMAD R46, R46, UR7, RZ ;  /* 0x000000072e2e7c24 */ /* 0x000fc8000f8e02ff */
[----:B------:R2:W-:Y:S01]  /*6670*/  STL [R1+0x14dc], R18 ;  /* 0x0014dc1201007387 */ /* 0x0005e20000100800 */
[----:B------:R-:W-:Y:S01]  /*6680*/  LEA.HI.X.SX32 R29, R29, R6, 0x1, P5 ;  /* 0x000000061d1d7211 */ /* 0x000fe200028f0eff */
[----:B------:R-:W-:Y:S02]  /*6690*/  IMAD R47, R47, UR7, RZ ;  /* 0x000000072f2f7c24 */ /* 0x000fe4000f8e02ff */
[----:B------:R-:W-:Y:S02]  /*66a0*/  IMAD R48, R48, UR7, RZ ;  /* 0x0000000730307c24 */ /* 0x000fe4000f8e02ff */
[----:B----4-:R-:W-:Y:S02]  /*66b0*/  IMAD R61, R61, UR7, RZ ;  /* 0x000000073d3d7c24 */ /* 0x010fe4000f8e02ff */
        /* <DEDUP_REMOVED lines=33> */
[----:B------:R-:W-:Y:S01]  /*68d0*/  IMAD R7, R7, UR12, RZ ;  /* 0x0000000c07077c24 */ /* 0x000fe2000f8e02ff */
[----:B--2---:R-:W-:-:S05]  /*68e0*/  LEA R18, P6, R45, R2, 0x1 ;  /* 0x000000022d127211 */ /* 0x004fca00078c08ff */
[----:B------:R0:W-:Y:S04]  /*68f0*/  STL [R1+0x14e0], R18 ;  /* 0x0014e01201007387 */ /* 0x0001e80000100800 */
[----:B------:R1:W-:Y:S01]  /*6900*/  STL [R1+0x14d4], R29 ;  /* 0x0014d41d01007387 */ /* 0x0003e20000100800 */
[----:B0-----:R-:W-:Y:S02]  /*6910*/  LEA R18, P5, R46, R2, 0x1 ;  /* 0x000000022e127211 */ /* 0x001fe400078a08ff */
[----:B-1----:R-:W-:-:S03]  /*6920*/  LEA.HI.X.SX32 R29, R40, R6, 0x1, P3 ;  /* 0x00000006281d7211 */ /* 0x002fc600018f0eff */
[----:B------:R0:W-:Y:S01]  /*6930*/  STL [R1+0x14d8], R18 ;  /* 0x0014d81201007387 */ /* 0x0001e20000100800 */
[----:B------:R-:W-:-:S03]  /*6940*/  LEA.HI.X.SX32 R40, R41, R6, 0x1, P2 ;  /* 0x0000000629287211 */ /* 0x000fc600010f0eff */
[----:B------:R1:W-:Y:S01]  /*6950*/  STL [R1+0x14cc], R29 ;  /* 0x0014cc1d01007387 */ /* 0x0003e20000100800 */
[-C--:B0-----:R-:W-:Y:S02]  /*6960*/  LEA R18, P3, R47, R2.reuse, 0x1 ;  /* 0x000000022f127211 */ /* 0x081fe400078608ff */
[----:B-1----:R-:W-:-:S03]  /*6970*/  LEA R29, P2, R48, R2, 0x1 ;  /* 0x00000002301d7211 */ /* 0x002fc600078408ff */
[----:B------:R0:W-:Y:S04]  /*6980*/  STL [R1+0x14d0], R18 ;  /* 0x0014d01201007387 */ /* 0x0001e80000100800 */
[----:B------:R1:W-:Y:S01]  /*6990*/  STL [R1+0x14c4], R40 ;  /* 0x0014c42801007387 */ /* 0x0003e20000100800 */
[----:B0-----:R-:W-:-:S03]  /*69a0*/  LEA.HI.X.SX32 R18, R42, R6, 0x1, P4 ;  /* 0x000000062a127211 */ /* 0x001fc600020f0eff */
[----:B------:R0:W-:Y:S01]  /*69b0*/  STL [R1+0x14c8], R29 ;  /* 0x0014c81d01007387 */ /* 0x0001e20000100800 */
[----:B-1----:R-:W-:-:S03]  /*69c0*/  LEA R40, P4, R17, R2, 0x1 ;  /* 0x0000000211287211 */ /* 0x002fc600078808ff */
[----:B------:R1:W-:Y:S01]  /*69d0*/  STL [R1+0x14bc], R18 ;  /* 0x0014bc1201007387 */ /* 0x0003e20000100800 */
[----:B0-----:R-:W-:-:S03]  /*69e0*/  LEA.HI.X.SX32 R29, R43, R6, 0x1, P1 ;  /* 0x000000062b1d7211 */ /* 0x001fc600008f0eff */
[----:B------:R0:W-:Y:S01]  /*69f0*/  STL [R1+0x14c0], R40 ;  /* 0x0014c02801007387 */ /* 0x0001e20000100800 */
[----:B-1----:R-:W-:-:S03]  /*6a00*/  LEA R18, P1, R16, R2, 0x1 ;  /* 0x0000000210127211 */ /* 0x002fc600078208ff */
[----:B------:R1:W-:Y:S04]  /*6a10*/  STL [R1+0x14b0], R29 ;  /* 0x0014b01d01007387 */ /* 0x0003e80000100800 */
[----:B------:R2:W-:Y:S01]  /*6a20*/  STL [R1+0x14b8], R18 ;  /* 0x0014b81201007387 */ /* 0x0005e20000100800 */
[----:B0-----:R-:W-:Y:S02]  /*6a30*/  LEA.HI.X.SX32 R40, R44, R6, 0x1, P0 ;  /* 0x000000062c287211 */ /* 0x001fe400000f0eff */
[----:B-1----:R-:W-:-:S03]  /*6a40*/  LEA R29, P0, R15, R2, 0x1 ;  /* 0x000000020f1d7211 */ /* 0x002fc600078008ff */
[----:B------:R3:W-:Y:S01]  /*6a50*/  STL [R1+0x14a8], R40 ;  /* 0x0014a82801007387 */ /* 0x0007e20000100800 */
[----:B--2---:R-:W-:-:S03]  /*6a60*/  LEA.HI.X.SX32 R18, R45, R6, 0x1, P6 ;  /* 0x000000062d127211 */ /* 0x004fc600030f0eff */
[----:B------:R0:W-:Y:S04]  /*6a70*/  STL [R1+0x14ac], R29 ;  /* 0x0014ac1d01007387 */ /* 0x0001e80000100800 */
[----:B------:R1:W-:Y:S01]  /*6a80*/  STL [R1+0x14a0], R18 ;  /* 0x0014a01201007387 */ /* 0x0003e20000100800 */
[----:B---3--:R-:W-:Y:S02]  /*6a90*/  LEA R40, P6, R14, R2, 0x1 ;  /* 0x000000020e287211 */ /* 0x008fe400078c08ff */
        /* <DEDUP_REMOVED lines=11> */
[----:B0-----:R-:W-:Y:S02]  /*6b50*/  LEA R40, P2, R11, R2, 0x1 ;  /* 0x000000020b287211 */ /* 0x001fe400078408ff */
[-C--:B-1----:R-:W-:Y:S02]  /*6b60*/  LEA.HI.X.SX32 R29, R17, R6.reuse, 0x1, P4 ;  /* 0x00000006111d7211 */ /* 0x082fe400020f0eff */
[----:B------:R-:W-:Y:S02]  /*6b70*/  LEA.HI.X.SX32 R17, R16, R6, 0x1, P1 ;  /* 0x0000000610117211 */ /* 0x000fe400008f0eff */
[-C--:B--2---:R-:W-:Y:S01]  /*6b80*/  LEA R18, P4, R10, R2.reuse, 0x1 ;  /* 0x000000020a127211 */ /* 0x084fe200078808ff */
[----:B------:R-:W-:Y:S01]  /*6b90*/  STL [R1+0x137c], R40 ;  /* 0x00137c2801007387 */ /* 0x000fe20000100800 */
[----:B------:R-:W-:-:S02]  /*6ba0*/  LEA R16, P1, R3, R2, 0x1 ;  /* 0x0000000203107211 */ /* 0x000fc400078208ff */
[----:B------:R-:W-:Y:S01]  /*6bb0*/  LEA.HI.X.SX32 R15, R15, R6, 0x1, P0 ;  /* 0x000000060f0f7211 */ /* 0x000fe200000f0eff */
[----:B------:R-:W-:Y:S04]  /*6bc0*/  STL [R1+0x135c], R29 ;  /* 0x00135c1d01007387 */ /* 0x000fe80000100800 */
[----:B------:R-:W-:Y:S04]  /*6bd0*/  STL [R1+0x1384], R18 ;  /* 0x0013841201007387 */ /* 0x000fe80000100800 */
[----:B------:R0:W-:Y:S04]  /*6be0*/  STL [R1+0x1360], R17 ;  /* 0x0013601101007387 */ /* 0x0001e80000100800 */
[----:B------:R1:W-:Y:S04]  /*6bf0*/  STL [R1+0x138c], R16 ;  /* 0x00138c1001007387 */ /* 0x0003e80000100800 */
[----:B------:R2:W-:Y:S01]  /*6c00*/  STL [R1+0x1364], R15 ;  /* 0x0013640f01007387 */ /* 0x0005e20000100800 */
[----:B0-----:R-:W-:-:S02]  /*6c10*/  LEA R17, P0, R61, R2, 0x1 ;  /* 0x000000023d117211 */ /* 0x001fc400078008ff */
[-C--:B-1----:R-:W-:Y:S02]  /*6c20*/  LEA.HI.X.SX32 R16, R14, R6.reuse, 0x1, P6 ;  /* 0x000000060e107211 */ /* 0x082fe400030f0eff */
[----:B------:R-:W-:Y:S02]  /*6c30*/  LEA.HI.X.SX32 R14, R13, R6, 0x1, P5 ;  /* 0x000000060d0e7211 */ /* 0x000fe400028f0eff */
[-C--:B--2---:R-:W-:Y:S01]  /*6c40*/  LEA R15, P6, R59, R2.reuse, 0x1 ;  /* 0x000000023b0f7211 */ /* 0x084fe200078c08ff */
[----:B------:R-:W-:Y:S01]  /*6c50*/  STL [R1+0x1394], R17 ;  /* 0x0013941101007387 */ /* 0x000fe20000100800 */
[----:B------:R-:W-:Y:S02]  /*6c60*/  LEA R13, P5, R19, R2, 0x1 ;  /* 0x00000002130d7211 */ /* 0x000fe400078a08ff */
        /* <DEDUP_REMOVED lines=19> */
[----:B-1----:R-:W-:-:S03]  /*6da0*/  LEA.HI.X.SX32 R10, R61, R6, 0x1, P0 ;  /* 0x000000063d0a7211 */ /* 0x002fc600000f0eff */
[----:B------:R0:W-:Y:S01]  /*6db0*/  STL [R1+0x13c4], R11 ;  /* 0x0013c40b01007387 */ /* 0x0001e20000100800 */
[----:B--2---:R-:W-:-:S03]  /*6dc0*/  LEA R3, P0, R24, R2, 0x1 ;  /* 0x0000000218037211 */ /* 0x004fc600078008ff */
        /* <DEDUP_REMOVED lines=30> */
[----:B------:R1:W-:Y:S01]  /*6fb0*/  STL [R1+0x1404], R10 ;  /* 0x0014040a01007387 */ /* 0x0003e20000100800 */
[----:B------:R-:W-:-:S03]  /*6fc0*/  LEA.HI.X.SX32 R0, R0, R6, 0x1, P3 ;  /* 0x0000000600007211 */ /* 0x000fc600018f0eff */
[----:B------:R2:W-:Y:S01]  /*6fd0*/  STL [R1+0x13d0], R3 ;  /* 0x0013d00301007387 */ /* 0x0005e20000100800 */
[----:B0-----:R-:W-:Y:S02]  /*6fe0*/  LEA R11, P6, R32, R2, 0x1 ;  /* 0x00000002200b7211 */ /* 0x001fe400078c08ff */
[----:B-1----:R-:W-:-:S03]  /*6ff0*/  LEA.HI.X.SX32 R10, R26, R6, 0x1, P5 ;  /* 0x000000061a0a7211 */ /* 0x002fc600028f0eff */
[----:B------:R-:W-:Y:S01]  /*7000*/  STL [R1+0x140c], R11 ;  /* 0x00140c0b01007387 */ /* 0x000fe20000100800 */
[----:B--2---:R-:W-:-:S03]  /*7010*/  LEA R3, P5, R33, R2, 0x1 ;  /* 0x0000000221037211 */ /* 0x004fc600078a08ff */
[----:B------:R0:W-:Y:S04]  /*7020*/  STL [R1+0x13d8], R10 ;  /* 0x0013d80a01007387 */ /* 0x0001e80000100800 */
[----:B------:R1:W-:Y:S04]  /*7030*/  STL [R1+0x1414], R3 ;  /* 0x0014140301007387 */ /* 0x0003e80000100800 */
[----:B------:R2:W-:Y:S01]  /*7040*/  STL [R1+0x13e0], R0 ;  /* 0x0013e00001007387 */ /* 0x0005e20000100800 */
[----:B0-----:R-:W-:Y:S02]  /*7050*/  LEA R10, P3, R34, R2, 0x1 ;  /* 0x00000002220a7211 */ /* 0x001fe400078608ff */
[----:B-1----:R-:W-:-:S03]  /*7060*/  LEA.HI.X.SX32 R3, R4, R6, 0x1, P2 ;  /* 0x0000000604037211 */ /* 0x002fc600010f0eff */
[----:B------:R-:W-:Y:S01]  /*7070*/  STL [R1+0x141c], R10 ;  /* 0x00141c0a01007387 */ /* 0x000fe20000100800 */
[----:B--2---:R-:W-:-:S03]  /*7080*/  LEA R0, P2, R35, R2, 0x1 ;  /* 0x0000000223007211 */ /* 0x004fc600078408ff */
[----:B------:R0:W-:Y:S01]  /*7090*/  STL [R1+0x13e8], R3 ;  /* 0x0013e80301007387 */ /* 0x0001e20000100800 */
[----:B------:R-:W-:-:S03]  /*70a0*/  LEA.HI.X.SX32 R4, R5, R6, 0x1, P4 ;  /* 0x0000000605047211 */ /* 0x000fc600020f0eff */
[----:B------:R1:W-:Y:S01]  /*70b0*/  STL [R1+0x1424], R0 ;  /* 0x0014240001007387 */ /* 0x0003e20000100800 */
[----:B0-----:R-:W-:-:S03]  /*70c0*/  LEA R3, P4, R49, R2, 0x1 ;  /* 0x0000000231037211 */ /* 0x001fc600078808ff */
[----:B------:R0:W-:Y:S01]  /*70d0*/  STL [R1+0x13f0], R4 ;  /* 0x0013f00401007387 */ /* 0x0001e20000100800 */
[----:B-1----:R-:W-:-:S03]  /*70e0*/  LEA.HI.X.SX32 R0, R27, R6, 0x1, P1 ;  /* 0x000000061b007211 */ /* 0x002fc600008f0eff */
        /* <DEDUP_REMOVED lines=42> */
[----:B------:R-:W2:Y:S04]  /*7390*/  LDL.LU R14, [R1+0x3c] ;  /* 0x00003c00010e7983 */ /* 0x000ea80000300800 */
[----:B------:R1:W-:Y:S01]  /*73a0*/  STL [R1+0x1448], R3 ;  /* 0x0014480301007387 */ /* 0x0003e20000100800 */
[----:B0-----:R-:W-:-:S03]  /*73b0*/  LEA.HI.X.SX32 R4, R54, R6, 0x1, P3 ;  /* 0x0000000636047211 */ /* 0x001fc600018f0eff */
[----:B------:R0:W-:Y:S01]  /*73c0*/  STL [R1+0x1484], R0 ;  /* 0x0014840001007387 */ /* 0x0001e20000100800 */
[----:B-1----:R-:W-:-:S03]  /*73d0*/  LEA R3, P3, R36, R2, 0x1 ;  /* 0x0000000224037211 */ /* 0x002fc600078608ff */
[----:B------:R1:W-:Y:S01]  /*73e0*/  STL [R1+0x1450], R4 ;  /* 0x0014500401007387 */ /* 0x0003e20000100800 */
[----:B0-----:R-:W-:-:S03]  /*73f0*/  LEA.HI.X.SX32 R0, R55, R6, 0x1, P2 ;  /* 0x0000000637007211 */ /* 0x001fc600010f0eff */
[----:B------:R-:W3:Y:S04]  /*7400*/  LDL.LU R13, [R1+0x40] ;  /* 0x00004000010d7983 */ /* 0x000ee80000300800 */
[----:B------:R-:W-:Y:S01]  /*7410*/  STL [R1+0x1488], R3 ;  /* 0x0014880301007387 */ /* 0x000fe20000100800 */
[----:B-1----:R-:W-:-:S03]  /*7420*/  LEA R4, P2, R37, R2, 0x1 ;  /* 0x0000000225047211 */ /* 0x002fc600078408ff */
[----:B------:R0:W-:Y:S04]  /*7430*/  STL [R1+0x1458], R0 ;  /* 0x0014580001007387 */ /* 0x0001e80000100800 */
[----:B------:R1:W-:Y:S01]  /*7440*/  STL [R1+0x148c], R4 ;  /* 0x00148c0401007387 */ /* 0x0003e20000100800 */
[----:B0-----:R-:W-:Y:S02]  /*7450*/  LEA.HI.X.SX32 R0, R56, R6, 0x1, P4 ;  /* 0x0000000638007211 */ /* 0x001fe400020f0eff */
[----:B------:R-:W-:Y:S02]  /*7460*/  LEA R3, P4, R38, R2, 0x1 ;  /* 0x0000000226037211 */ /* 0x000fe400078808ff */
[----:B-1----:R-:W-:Y:S01]  /*7470*/  LEA.HI.X.SX32 R4, R57, R6, 0x1, P1 ;  /* 0x0000000639047211 */ /* 0x002fe200008f0eff */
[----:B------:R0:W-:Y:S04]  /*7480*/  STL [R1+0x1464], R0 ;  /* 0x0014640001007387 */ /* 0x0001e80000100800 */
[----:B------:R1:W-:Y:S01]  /*7490*/  STL [R1+0x1490], R3 ;  /* 0x0014900301007387 */ /* 0x0003e20000100800 */
[----:B0-----:R-:W-:-:S03]  /*74a0*/  LEA R0, P1, R60, R2, 0x1 ;  /* 0x000000023c007211 */ /* 0x001fc600078208ff */
[----:B------:R-:W-:Y:S01]  /*74b0*/  STL [R1+0x146c], R4 ;  /* 0x00146c0401007387 */ /* 0x000fe20000100800 */
[----:B-1----:R-:W-:-:S03]  /*74c0*/  LEA.HI.X.SX32 R3, R58, R6, 0x1, P0 ;  /* 0x000000063a037211 */ /* 0x002fc600000f0eff */
[----:B------:R0:W-:Y:S04]  /*74d0*/  STL [R1+0x1494], R0 ;  /* 0x0014940001007387 */ /* 0x0001e80000100800 */
[----:B------:R1:W-:Y:S04]  /*74e0*/  STL [R1+0x1474], R3 ;  /* 0x0014740301007387 */ /* 0x0003e80000100800 */
[----:B------:R-:W4:Y:S01]  /*74f0*/  LDL.LU R12, [R1+0x78] ;  /* 0x00007800010c7983 */ /* 0x000f220000300800 */
[----:B0-----:R-:W-:Y:S02]  /*7500*/  LEA.HI.X.SX32 R0, R30, R6, 0x1, P6 ;  /* 0x000000061e007211 */ /* 0x001fe400030f0eff */
[----:B------:R-:W-:-:S02]  /*7510*/  LEA R2, P6, R39, R2, 0x1 ;  /* 0x0000000227027211 */ /* 0x000fc400078c08ff */
[----:B------:R-:W-:Y:S01]  /*7520*/  LEA R26, P0, R7, UR10, 0x1 ;  /* 0x0000000a071a7c11 */ /* 0x000fe2000f8008ff */
[----:B------:R0:W-:Y:S01]  /*7530*/  STL [R1+0x147c], R0 ;  /* 0x00147c0001007387 */ /* 0x0001e20000100800 */
[-C--:B------:R-:W-:Y:S01]  /*7540*/  LEA.HI.X.SX32 R4, R60, R6.reuse, 0x1, P1 ;  /* 0x000000063c047211 */ /* 0x080fe200008f0eff */
[----:B-1----:R-:W1:Y:S02]  /*7550*/  LDC R3, c[0x0][0x3a8] ;  /* 0x0000ea00ff037b82 */ /* 0x002e640000000800 */
[----:B------:R0:W-:Y:S04]  /*7560*/  STL [R1+0x1350], R2 ;  /* 0x0013500201007387 */ /* 0x0001e80000100800 */
[----:B------:R-:W4:Y:S01]  /*7570*/  LDL.LU R11, [R1+0x44] ;  /* 0x00004400010b7983 */ /* 0x000f220000300800 */
[----:B0-----:R-:W-:-:S05]  /*7580*/  LEA.HI.X.SX32 R0, R31, R6, 0x1, P5 ;  /* 0x000000061f007211 */ /* 0x001fca00028f0eff */
[----:B------:R0:W-:Y:S01]  /*7590*/  STL [R1+0x133c], R0 ;  /* 0x00133c0001007387 */ /* 0x0001e20000100800 */
[----:B------:R-:W-:Y:S02]  /*75a0*/  LEA.HI.X.SX32 R27, R7, UR11, 0x1, P0 ;  /* 0x0000000b071b7c11 */ /* 0x000fe400080f0eff */
[-C--:B------:R-:W-:Y:S02]  /*75b0*/  LEA.HI.X.SX32 R2, R37, R6.reuse, 0x1, P2 ;  /* 0x0000000625027211 */ /* 0x080fe400010f0eff */
[----:B0-----:R-:W-:-:S05]  /*75c0*/  LEA.HI.X.SX32 R0, R36, R6, 0x1, P3 ;  /* 0x0000000624007211 */ /* 0x001fca00018f0eff */
[----:B------:R0:W-:Y:S04]  /*75d0*/  STL [R1+0x1340], R0 ;  /* 0x0013400001007387 */ /* 0x0001e80000100800 */
[----:B------:R-:W-:Y:S01]  /*75e0*/  STL.64 [R1+0x810], R26 ;  /* 0x0008101a01007387 */ /* 0x000fe20000100a00 */
[----:B0-----:R-:W-:-:S03]  /*75f0*/  LEA.HI.X.SX32 R0, R38, R6, 0x1, P4 ;  /* 0x0000000626007211 */ /* 0x001fc600020f0eff */
[----:B------:R-:W-:Y:S04]  /*7600*/  STL [R1+0x1344], R2 ;  /* 0x0013440201007387 */ /* 0x000fe80000100800 */
[----:B------:R0:W-:Y:S04]  /*7610*/  STL [R1+0x1348], R0 ;  /* 0x0013480001007387 */ /* 0x0001e80000100800 */
[----:B------:R-:W4:Y:S01]  /*7620*/  LDL.LU R60, [R1+0x1570] ;  /* 0x00157000013c7983 */ /* 0x000f220000300800 */
[----:B------:R-:W-:Y:S01]  /*7630*/  IMAD R8, R8, UR12, RZ ;  /* 0x0000000c08087c24 */ /* 0x000fe2000f8e02ff */
[----:B0-----:R-:W-:-:S02]  /*7640*/  LEA.HI.X.SX32 R0, R39, R6, 0x1, P6 ;  /* 0x0000000627007211 */ /* 0x001fc400030f0eff */
[----:B------:R0:W-:Y:S02]  /*7650*/  STL [R1+0x134c], R4 ;  /* 0x00134c0401007387 */ /* 0x0001e40000100800 */
[C---:B------:R-:W-:Y:S01]  /*7660*/  LEA R24, P0, R8.reuse, UR10, 0x1 ;  /* 0x0000000a08187c11 */ /* 0x040fe2000f8008ff */
[----:B------:R-:W-:Y:S01]  /*7670*/  IMAD R9, R9, UR12, RZ ;  /* 0x0000000c09097c24 */ /* 0x000fe2000f8e02ff */
[----:B------:R-:W-:Y:S01]  /*7680*/  STL [R1+0xb78], R0 ;  /* 0x000b780001007387 */ /* 0x000fe20000100800 */
[----:B-1----:R-:W-:Y:S01]  /*7690*/  IMAD R10, R3, 0x1f, RZ ;  /* 0x0000001f030a7824 */ /* 0x002fe200078e02ff */
[----:B------:R-:W-:Y:S02]  /*76a0*/  LEA.HI.X.SX32 R25, R8, UR11, 0x1, P0 ;  /* 0x0000000b08197c11 */ /* 0x000fe400080f0eff */
[----:B------:R-:W-:Y:S01]  /*76b0*/  LEA R22, P1, R9, UR10, 0x1 ;  /* 0x0000000a09167c11 */ /* 0x000fe2000f8208ff */
[----:B------:R-:W-:-:S03]  /*76c0*/  IMAD.WIDE R2, R10, 0x2, R26 ;  /* 0x000000020a027825 */ /* 0x000fc600078e021a */
[----:B------:R-:W-:Y:S01]  /*76d0*/  LEA.HI.X.SX32 R23, R9, UR11, 0x1, P1 ;  /* 0x0000000b09177c11 */ /* 0x000fe200088f0eff */
[C---:B0-----:R-:W-:Y:S01]  /*76e0*/  IMAD.WIDE R4, R10.reuse, 0x2, R24 ;  /* 0x000000020a047825 */ /* 0x041fe200078e0218 */
[----:B------:R-:W-:Y:S04]  /*76f0*/  STL [R1+0xb80], R2 ;  /* 0x000b800201007387 */ /* 0x000fe80000100800 */
[----:B------:R0:W-:Y:S04]  /*7700*/  STL [R1+0xb7c], R3 ;  /* 0x000b7c0301007387 */ /* 0x0001e80000100800 */
[----:B------:R-:W-:Y:S04]  /*7710*/  STL.64 [R1+0x808], R24 ;  /* 0x0008081801007387 */ /* 0x000fe80000100a00 */
[----:B------:R-:W-:Y:S01]  /*7720*/  STL.64 [R1+0x800], R22 ;  /* 0x0008001601007387 */ /* 0x000fe20000100a00 */
[----:B0-----:R-:W-:-:S03]  /*7730*/  IMAD.WIDE R2, R10, 0x2, R22 ;  /* 0x000000020a027825 */ /* 0x001fc600078e0216 */
[----:B------:R-:W-:Y:S04]  /*7740*/  STL [R1+0xb88], R4 ;  /* 0x000b880401007387 */ /* 0x000fe80000100800 */
[----:B------:R0:W-:Y:S04]  /*7750*/  STL [R1+0xb84], R5 ;  /* 0x000b840501007387 */ /* 0x0001e80000100800 */
[----:B------:R-:W-:Y:S04]  /*7760*/  STL [R1+0xb90], R2 ;  /* 0x000b900201007387 */ /* 0x000fe80000100800 */
[----:B------:R1:W-:Y:S01]  /*7770*/  STL [R1+0xb8c], R3 ;  /* 0x000b8c0301007387 */ /* 0x0003e20000100800 */
[----:B--2---:R-:W-:-:S05]  /*7780*/  IMAD R0, R14, UR12, RZ ;  /* 0x0000000c0e007c24 */ /* 0x004fca000f8e02ff */
[----:B------:R-:W-:-:S04]  /*7790*/  LEA R20, P0, R0, UR10, 0x1 ;  /* 0x0000000a00147c11 */ /* 0x000fc8000f8008ff */
[----:B------:R-:W-:Y:S01]  /*77a0*/  LEA.HI.X.SX32 R21, R0, UR11, 0x1, P0 ;  /* 0x0000000b00157c11 */ /* 0x000fe200080f0eff */
[----:B---3--:R-:W-:-:S05]  /*77b0*/  IMAD R6, R13, UR12, RZ ;  /* 0x0000000c0d067c24 */ /* 0x008fca000f8e02ff */
[----:B------:R-:W-:-:S04]  /*77c0*/  LEA R18, P1, R6, UR10, 0x1 ;  /* 0x0000000a06127c11 */ /* 0x000fc8000f8208ff */
[----:B------:R-:W-:Y:S01]  /*77d0*/  LEA.HI.X.SX32 R19, R6, UR11, 0x1, P1 ;  /* 0x0000000b06137c11 */ /* 0x000fe200088f0eff */
[C---:B0-----:R-:W-:Y:S01]  /*77e0*/  IMAD.WIDE R4, R10.reuse, 0x2, R20 ;  /* 0x000000020a047825 */ /* 0x041fe200078e0214 */
[----:B------:R-:W-:Y:S03]  /*77f0*/  STL.64 [R1+0x7f8], R20 ;  /* 0x0007f81401007387 */ /* 0x000fe60000100a00 */
[----:B-1----:R-:W-:-:S04]  /*7800*/  IMAD.WIDE R2, R10, 0x2, R18 ;  /* 0x000000020a027825 */ /* 0x002fc800078e0212 */
[----:B----4-:R-:W-:Y:S02]  /*7810*/  IMAD R0, R12, UR12, RZ ;  /* 0x0000000c0c007c24 */ /* 0x010fe4000f8e02ff */
[----:B------:R-:W0:Y:S03]  /*7820*/  LDC R12, c[0x0][0x3a8] ;  /* 0x0000ea00ff0c7b82 */ /* 0x000e260000000800 */
[----:B------:R-:W-:Y:S01]  /*7830*/  LEA R16, P0, R0, UR10, 0x1 ;  /* 0x0000000a00107c11 */ /* 0x000fe2000f8008ff */
[----:B------:R-:W-:-:S03]  /*7840*/  IMAD R7, R11, UR12, RZ ;  /* 0x0000000c0b077c24 */ /* 0x000fc6000f8e02ff */
[----:B------:R-:W-:Y:S02]  /*7850*/  LEA.HI.X.SX32 R17, R0, UR11, 0x1, P0 ;  /* 0x0000000b00117c11 */ /* 0x000fe400080f0eff */
[----:B------:R-:W-:-:S04]  /*7860*/  LEA R14, P1, R7, UR10, 0x1 ;  /* 0x0000000a070e7c11 */ /* 0x000fc8000f8208ff */
[----:B------:R-:W-:Y:S01]  /*7870*/  LEA.HI.X.SX32 R15, R7, UR11, 0x1, P1 ;  /* 0x0000000b070f7c11 */ /* 0x000fe200088f0eff */
[----:B0-----:R-:W-:Y:S02]  /*7880*/  IMAD R0, R12, 0x1e, RZ ;  /* 0x0000001e0c007824 */ /* 0x001fe400078e02ff */
[----:B------:R-:W-:Y:S02]  /*7890*/  IMAD R6, R60, UR12, RZ ;  /* 0x0000000c3c067c24 */ /* 0x000fe4000f8e02ff */
[----:B------:R-:W2:Y:S03]  /*78a0*/  LDL.LU R60, [R1+0x156c] ;  /* 0x00156c00013c7983 */ /* 0x000ea60000300800 */
[C---:B------:R-:W-:Y:S01]  /*78b0*/  LEA R8, P2, R6.reuse, UR10, 0x1 ;  /* 0x0000000a06087c11 */ /* 0x040fe2000f8408ff */
[----:B------:R-:W-:Y:S04]  /*78c0*/  STL.64 [R1+0x7f0], R18 ;  /* 0x0007f01201007387 */ /* 0x000fe80000100a00 */
[----:B------:R0:W-:Y:S04]  /*78d0*/  STL [R1+0xb98], R4 ;  /* 0x000b980401007387 */ /* 0x0001e80000100800 */
[----:B------:R-:W-:Y:S04]  /*78e0*/  STL [R1+0xb94], R5 ;  /* 0x000b940501007387 */ /* 0x000fe80000100800 */
[----:B------:R-:W-:Y:S01]  /*78f0*/  STL [R1+0xba0], R2 ;  /* 0x000ba00201007387 */ /* 0x000fe20000100800 */
[----:B0-----:R-:W-:-:S03]  /*7900*/  LEA.HI.X.SX32 R4, R6, UR11, 0x1, P2 ;  /* 0x0000000b06047c11 */ /* 0x001fc600090f0eff */
[----:B------:R-:W-:Y:S04]  /*7910*/  STL [R1+0xb74], R8 ;  /* 0x000b740801007387 */ /* 0x000fe80000100800 */
[----:B------:R0:W-:Y:S01]  /*7920*/  STL [R1+0xb9c], R3 ;  /* 0x000b9c0301007387 */ /* 0x0001e20000100800 */
[----:B------:R-:W-:-:S03]  /*7930*/  IMAD.MOV.U32 R9, RZ, RZ, R4 ;  /* 0x000000ffff097224 */ /* 0x000fc600078e0004 */
[----:B------:R-:W-:Y:S04]  /*7940*/  STL.64 [R1+0x820], R16 ;  /* 0x0008201001007387 */ /* 0x000fe80000100a00 */
[----:B------:R-:W-:Y:S01]  /*7950*/  STL.64 [R1+0x818], R14 ;  /* 0x0008180e01007387 */ /* 0x000fe20000100a00 */
[----:B0-----:R-:W-:-:S03]  /*7960*/  IMAD.WIDE R2, R10, 0x2, R16 ;  /* 0x000000020a027825 */ /* 0x001fc600078e0210 */
[----:B------:R0:W-:Y:S01]  /*7970*/  STL [R1+0xb70], R4 ;  /* 0x000b700401007387 */ /* 0x0001e20000100800 */
[----:B------:R-:W-:-:S03]  /*7980*/  IMAD.WIDE R6, R10, 0x2, R8 ;  /* 0x000000020a067825 */ /* 0x000fc600078e0208 */
[----:B------:R-:W-:Y:S01]  /*7990*/  STL [R1+0xba8], R2 ;  /* 0x000ba80201007387 */ /* 0x000fe20000100800 */
[----:B0-----:R-:W-:-:S03]  /*79a0*/  IMAD.WIDE R4, R10, 0x2, R14 ;  /* 0x000000020a047825 */ /* 0x001fc600078e020e */
[----:B------:R0:W-:Y:S04]  /*79b0*/  STL [R1+0xba4], R3 ;  /* 0x000ba40301007387 */ /* 0x0001e80000100800 */
[----:B------:R-:W-:Y:S04]  /*79c0*/  STL [R1+0x1324], R4 ;  /* 0x0013240401007387 */ /* 0x000fe80000100800 */
[----:B------:R1:W-:Y:S01]  /*79d0*/  STL [R1+0xbac], R5 ;  /* 0x000bac0501007387 */ /* 0x0003e20000100800 */
[----:B0-----:R-:W-:-:S03]  /*79e0*/  IMAD.WIDE R2, R0, 0x2, R26 ;  /* 0x0000000200027825 */ /* 0x001fc600078e021a */
[----:B------:R-:W-:Y:S04]  /*79f0*/  STL [R1+0x1334], R6 ;  /* 0x0013340601007387 */ /* 0x000fe80000100800 */
[----:B------:R0:W-:Y:S01]  /*7a00*/  STL [R1+0x1330], R7 ;  /* 0x0013300701007387 */ /* 0x0001e20000100800 */
[----:B-1----:R-:W-:-:S03]  /*7a10*/  IMAD.WIDE R4, R0, 0x2, R22 ;  /* 0x0000000200047825 */ /* 0x002fc600078e0216 */
        /* <DEDUP_REMOVED lines=9> */
[----:B------:R-:W-:Y:S04]  /*7ab0*/  STL [R1+0x131c], R2 ;  /* 0x00131c0201007387 */ /* 0x000fe80000100800 */
[----:B------:R1:W-:Y:S01]  /*7ac0*/  STL [R1+0xbb8], R3 ;  /* 0x000bb80301007387 */ /* 0x0003e20000100800 */
[----:B------:R-:W-:Y:S02]  /*7ad0*/  IMAD R10, R12, 0x1d, RZ ;  /* 0x0000001d0c0a7824 */ /* 0x000fe400078e02ff */
[C---:B0-----:R-:W-:Y:S01]  /*7ae0*/  IMAD.WIDE R4, R0.reuse, 0x2, R14 ;  /* 0x0000000200047825 */ /* 0x041fe200078e020e */
[----:B------:R-:W-:Y:S03]  /*7af0*/  STL [R1+0xbc0], R6 ;  /* 0x000bc00601007387 */ /* 0x000fe60000100800 */
[C---:B-1----:R-:W-:Y:S01]  /*7b00*/  IMAD.WIDE R2, R0.reuse, 0x2, R16 ;  /* 0x0000000200027825 */ /* 0x042fe200078e0210 */
        /* <DEDUP_REMOVED lines=23> */
[----:B------:R-:W-:-:S03]  /*7c80*/  IMAD R0, R12, 0x1c, RZ ;  /* 0x0000001c0c007824 */ /* 0x000fc600078e02ff */
[----:B------:R1:W-:Y:S01]  /*7c90*/  STL [R1+0xbfc], R5 ;  /* 0x000bfc0501007387 */ /* 0x0003e20000100800 */
[----:B0-----:R-:W-:-:S03]  /*7ca0*/  IMAD.WIDE R6, R10, 0x2, R8 ;  /* 0x000000020a067825 */ /* 0x001fc600078e0208 */
[----:B------:R-:W-:Y:S01]  /*7cb0*/  STL [R1+0xc08], R2 ;  /* 0x000c080201007387 */ /* 0x000fe20000100800 */
[----:B-1----:R-:W-:-:S03]  /*7cc0*/  IMAD.WIDE R4, R10, 0x2, R14 ;  /* 0x000000020a047825 */ /* 0x002fc600078e020e */
        /* <DEDUP_REMOVED lines=295> */
[----:B------:R-:W-:-:S03]  /*8f40*/  IMAD.SHL.U32 R0, R12, 0x10, RZ ;  /* 0x000000100c007824 */ /* 0x000fc600078e00ff */
        /* <DEDUP_REMOVED lines=362> */
[----:B------:R-:W-:-:S03]  /*a5f0*/  IMAD.WIDE R10, R0, 0x2, R20 ;  /* 0x00000002000a7825 */ /* 0x000fc600078e0214 */
        /* <DEDUP_REMOVED lines=33> */
[----:B------:R-:W-:Y:S01]  /*a810*/  STL [R1+0x12f4], R11 ;  /* 0x0012f40b01007387 */ /* 0x000fe20000100800 */
[----:B-1----:R-:W-:-:S03]  /*a820*/  IMAD.WIDE R6, R12, 0x2, R14 ;  /* 0x000000020c067825 */ /* 0x002fc600078e020e */
[----:B------:R-:W-:Y:S04]  /*a830*/  STL [R1+0x1300], R2 ;  /* 0x0013000201007387 */ /* 0x000fe80000100800 */
[----:B------:R0:W-:Y:S04]  /*a840*/  STL [R1+0x12fc], R3 ;  /* 0x0012fc0301007387 */ /* 0x0001e80000100800 */
[----:B------:R-:W-:Y:S04]  /*a850*/  STL [R1+0x1308], R4 ;  /* 0x0013080401007387 */ /* 0x000fe80000100800 */
[----:B------:R-:W-:Y:S01]  /*a860*/  STL [R1+0x1304], R5 ;  /* 0x0013040501007387 */ /* 0x000fe20000100800 */
[----:B0-----:R-:W-:-:S03]  /*a870*/  IMAD.WIDE R2, R12, 0x2, R8 ;  /* 0x000000020c027825 */ /* 0x001fc600078e0208 */
[----:B------:R-:W-:Y:S04]  /*a880*/  STL [R1+0x1310], R6 ;  /* 0x0013100601007387 */ /* 0x000fe80000100800 */
[----:B------:R-:W-:Y:S04]  /*a890*/  STL [R1+0x130c], R7 ;  /* 0x00130c0701007387 */ /* 0x000fe80000100800 */
[----:B------:R-:W-:Y:S04]  /*a8a0*/  STL [R1+0x1318], R2 ;  /* 0x0013180201007387 */ /* 0x000fe80000100800 */
[----:B------:R0:W-:Y:S04]  /*a8b0*/  STL [R1+0x1314], R3 ;  /* 0x0013140301007387 */ /* 0x0001e80000100800 */
[----:B------:R1:W-:Y:S04]  /*a8c0*/  STL [R1+0xb68], RZ ;  /* 0x000b68ff01007387 */ /* 0x0003e80000100800 */
        /* <DEDUP_REMOVED lines=460> */
[----:B------:R1:W-:Y:S04]  /*c590*/  STL [R1], RZ ;  /* 0x000000ff01007387 */ /* 0x0003e80000100800 */
        /* <DEDUP_REMOVED lines=22> */
[----:B------:R1:W-:Y:S01]  /*c700*/  STL [R1+0xcc], RZ ;  /* 0x0000ccff01007387 */ /* 0x0003e20000100800 */
[----:B------:R-:W3:Y:S03]  /*c710*/  S2R R13, SR_TID.X ;  /* 0x00000000000d7919 */ /* 0x000ee60000002100 */
        /* <DEDUP_REMOVED lines=24> */
[----:B---3--:R-:W-:Y:S01]  /*c8a0*/  LOP3.LUT R13, R13, 0x1f, RZ, 0xc0, !PT ;  /* 0x0000001f0d0d7812 */ /* 0x008fe200078ec0ff */
[----:B0-----:R-:W-:Y:S01]  /*c8b0*/  IMAD.SHL.U32 R3, R12, 0x20, RZ ;  /* 0x000000200c037824 */ /* 0x001fe200078e00ff */
[----:B------:R-:W-:-:S02]  /*c8c0*/  USHF.R.S32.HI UR7, URZ, 0x1f, UR4 ;  /* 0x0000001fff077899 */ /* 0x000fc40008011404 */
[----:B------:R-:W-:Y:S01]  /*c8d0*/  USHF.L.U32 UR6, UR6, 0x5, URZ ;  /* 0x0000000506067899 */ /* 0x000fe200080006ff */
[----:B------:R-:W-:Y:S01]  /*c8e0*/  IMAD.SHL.U32 R2, R13, 0x2, RZ ;  /* 0x000000020d027824 */ /* 0x000fe200078e00ff */
[----:B------:R-:W-:Y:S01]  /*c8f0*/  SHF.R.S32.HI R0, RZ, 0x1f, R3 ;  /* 0x0000001fff007819 */ /* 0x000fe20000011403 */
[----:B------:R-:W-:Y:S01]  /*c900*/  ULEA.HI UR7, UR7, UR4, URZ, 0x5 ;  /* 0x0000000407077291 */ /* 0x000fe2000f8f28ff */
[----:B------:R-:W-:Y:S01]  /*c910*/  CS2R R56, SRZ ;  /* 0x0000000000387805 */ /* 0x000fe2000001ff00 */
[----:B------:R-:W-:Y:S01]  /*c920*/  USHF.R.S32.HI UR4, URZ, 0x1f, UR6 ;  /* 0x0000001fff047899 */ /* 0x000fe20008011406 */
[C---:B------:R-:W-:Y:S01]  /*c930*/  SHF.L.U64.HI R0, R3.reuse, 0x1, R0 ;  /* 0x0000000103007819 */ /* 0x040fe20000010200 */
[----:B------:R-:W-:Y:S01]  /*c940*/  IMAD.SHL.U32 R3, R3, 0x2, RZ ;  /* 0x0000000203037824 */ /* 0x000fe200078e00ff */
[----:B------:R-:W-:Y:S02]  /*c950*/  LOP3.LUT R6, R2, 0x10, RZ, 0x3c, !PT ;  /* 0x0000001002067812 */ /* 0x000fe400078e3cff */
[----:B------:R-:W-:-:S02]  /*c960*/  CS2R R58, SRZ ;  /* 0x00000000003a7805 */ /* 0x000fc4000001ff00 */
[C---:B------:R-:W-:Y:S02]  /*c970*/  LOP3.LUT R5, R2.reuse, 0x20, RZ, 0x3c, !PT ;  /* 0x0000002002057812 */ /* 0x040fe400078e3cff */
[----:B------:R-:W-:Y:S02]  /*c980*/  LOP3.LUT R4, R2, 0x30, RZ, 0x3c, !PT ;  /* 0x0000003002047812 */ /* 0x000fe400078e3cff */
[C---:B--2---:R-:W-:Y:S02]  /*c990*/  LOP3.LUT R6, R60.reuse, 0x20, RZ, 0x3c, !PT ;  /* 0x000000203c067812 */ /* 0x044fe400078e3cff */
[C---:B------:R-:W-:Y:S02]  /*c9a0*/  LOP3.LUT R5, R60.reuse, 0x40, RZ, 0x3c, !PT ;  /* 0x000000403c057812 */ /* 0x040fe400078e3cff */
[----:B------:R-:W-:Y:S01]  /*c9b0*/  LOP3.LUT R4, R60, 0x60, RZ, 0x3c, !PT ;  /* 0x000000603c047812 */ /* 0x000fe200078e3cff */
[----:B------:R-:W-:Y:S02]  /*c9c0*/  USHF.L.U32 UR10, UR6, 0x1, URZ ;  /* 0x00000001060a7899 */ /* 0x000fe400080006ff */
[----:B------:R-:W-:-:S02]  /*c9d0*/  USHF.R.S32.HI UR7, URZ, 0x5, UR7 ;  /* 0x00000005ff077899 */ /* 0x000fc40008011407 */
[----:B-1----:R-:W-:-:S12]  /*c9e0*/  USHF.L.U64.HI UR4, UR6, 0x1, UR4 ;  /* 0x0000000106047899 */ /* 0x002fd80008010204 */
.L_x_1:
[----:B------:R-:W2:Y:S01]  /*c9f0*/  LDL R7, [R1+0xb70] ;  /* 0x000b700001077983 */ /* 0x000ea20000100800 */
[----:B0-----:R-:W0:Y:S03]  /*ca00*/  LDC R4, c[0x0][0x3a0] ;  /* 0x0000e800ff047b82 */ /* 0x001e260000000800 */
[----:B--2---:R1:W-:Y:S04]  /*ca10*/  STL [R1+0x2158], R7 ;  /* 0x0021580701007387 */ /* 0x0043e80000100800 */
[----:B------:R-:W2:Y:S04]  /*ca20*/  LDL R6, [R1+0xb74] ;  /* 0x000b740001067983 */ /* 0x000ea80000100800 */
[----:B-1----:R-:W0:Y:S04]  /*ca30*/  LDL R7, [R1+0xb68] ;  /* 0x000b680001077983 */ /* 0x002e280000100800 */
[----:B------:R-:W-:Y:S04]  /*ca40*/  STL [R1+0x1f78], R61 ;  /* 0x001f783d01007387 */ /* 0x000fe80000100800 */
        /* <DEDUP_REMOVED lines=120> */
[----:B------:R1:W-:Y:S04]  /*d1d0*/  STL [R1+0x2154], R2 ;  /* 0x0021540201007387 */ /* 0x0003e80000100800 */
[----:B------:R-:W-:Y:S04]  /*d1e0*/  STL [R1+0x1f6c], R54 ;  /* 0x001f6c3601007387 */ /* 0x000fe80000100800 */
[----:B------:R-:W-:Y:S04]  /*d1f0*/  STL [R1+0x1f68], R53 ;  /* 0x001f683501007387 */ /* 0x000fe80000100800 */
[----:B------:R-:W-:Y:S04]  /*d200*/  STL [R1+0x1f64], R52 ;  /* 0x001f643401007387 */ /* 0x000fe80000100800 */
[----:B------:R-:W-:Y:S04]  /*d210*/  STL [R1+0x1f60], R51 ;  /* 0x001f603301007387 */ /* 0x000fe80000100800 */
[----:B------:R-:W-:Y:S04]  /*d220*/  STL [R1+0x1f5c], R50 ;  /* 0x001f5c3201007387 */ /* 0x000fe80000100800 */
[----:B-----5:R-:W-:Y:S04]  /*d230*/  STL [R1+0x1f58], R49 ;  /* 0x001f583101007387 */ /* 0x020fe80000100800 */
        /* <DEDUP_REMOVED lines=52> */
[----:B------:R-:W-:Y:S01]  /*d580*/  STL [R1+0x1e04], R58 ;  /* 0x001e043a01007387 */ /* 0x000fe20000100800 */
[----:B0-----:R-:W-:-:S03]  /*d590*/  IMAD R4, R7, -0x20, R4 ;  /* 0xffffffe007047824 */ /* 0x001fc600078e0204 */
[----:B------:R-:W-:Y:S04]  /*d5a0*/  STL [R1+0x1e14], R58 ;  /* 0x001e143a01007387 */ /* 0x000fe80000100800 */
[----:B------:R-:W-:Y:S04]  /*d5b0*/  STL [R1+0x1a74], R59 ;  /* 0x001a743b01007387 */ /* 0x000fe80000100800 */
[----:B------:R-:W-:Y:S04]  /*d5c0*/  STL [R1+0x1e18], R59 ;  /* 0x001e183b01007387 */ /* 0x000fe80000100800 */
[----:B------:R-:W-:Y:S04]  /*d5d0*/  STL [R1+0x1618], R0 ;  /* 0x0016180001007387 */ /* 0x000fe80000100800 */
[----:B------:R-:W2:Y:S01]  /*d5e0*/  LDL.LU R7, [R1+0x2158] ;  /* 0x0021580001077983 */ /* 0x000ea20000300800 */
[----:B------:R-:W-:-:S02]  /*d5f0*/  ISETP.GT.AND P0, PT, R4, RZ, PT ;  /* 0x000000ff0400720c */ /* 0x000fc40003f04270 */
[----:B-1----:R-:W-:-:S11]  /*d600*/  PRMT R2, RZ, 0x7610, R2 ;  /* 0x00007610ff027816 */ /* 0x002fd60000000002 */
[----:B--2---:R-:W2:Y:S01]  /*d610*/  @P0 LDG.E.U16 R2, desc[UR8][R6.64] ;  /* 0x0000000806020981 */ /* 0x004ea2000c1e1500 */
[----:B------:R-:W-:-:S03]  /*d620*/  PRMT R61, RZ, 0x7610, R61 ;  /* 0x00007610ff3d7816 */ /* 0x000fc6000000003d */
[----:B--2---:R0:W-:Y:S04]  /*d630*/  STL [R1+0xb24], R2 ;  /* 0x000b240201007387 */ /* 0x0041e80000100800 */
[----:B0-----:R-:W2:Y:S04]  /*d640*/  LDL.LU R2, [R1+0x2154] ;  /* 0x0021540001027983 */ /* 0x001ea80000300800 */
[----:B------:R-:W3:Y:S04]  /*d650*/  LDL.64 R6, [R1+0x818] ;  /* 0x0008180001067983 */ /* 0x000ee80000100a00 */
[----:B---3--:R-:W3:Y:S01]  /*d660*/  @P0 LDG.E.U16 R61, desc[UR8][R6.64] ;  /* 0x00000008063d0981 */ /* 0x008ee2000c1e1500 */
[----:B------:R-:W-:-:S03]  /*d670*/  PRMT R55, RZ, 0x7610, R55 ;  /* 0x00007610ff377816 */ /* 0x000fc60000000037 */
[----:B---3--:R0:W-:Y:S04]  /*d680*/  STL [R1+0xb20], R61 ;  /* 0x000b203d01007387 */ /* 0x0081e80000100800 */
[----:B0-----:R-:W3:Y:S04]  /*d690*/  LDL.LU R61, [R1+0x2150] ;  /* 0x00215000013d7983 */ /* 0x001ee80000300800 */
[----:B------:R-:W4:Y:S04]  /*d6a0*/  LDL.64 R6, [R1+0x820] ;  /* 0x0008200001067983 */ /* 0x000f280000100a00 */
[----:B----4-:R-:W4:Y:S01]  /*d6b0*/  @P0 LDG.E.U16 R55, desc[UR8][R6.64] ;  /* 0x0000000806370981 */ /* 0x010f22000c1e1500 */
[----:B---3--:R-:W-:-:S03]  /*d6c0*/  PRMT R61, RZ, 0x7610, R61 ;  /* 0x00007610ff3d7816 */ /* 0x008fc6000000003d */
[----:B----4-:R0:W-:Y:S04]  /*d6d0*/  STL [R1+0xb1c], R55 ;  /* 0x000b1c3701007387 */ /* 0x0101e80000100800 */
        /* <DEDUP_REMOVED lines=23> */
[----:B------:R-:W-:-:S03]  /*d850*/  ISETP.GT.AND P1, PT, R4, 0x1, PT ;  /* 0x000000010400780c */ /* 0x000fc60003f24270 */
[----:B----4-:R0:W-:Y:S04]  /*d860*/  STL [R1+0xb08], R61 ;  /* 0x000b083d01007387 */ /* 0x0101e80000100800 */
[----:B0-----:R-:W4:Y:S04]  /*d870*/  LDL.LU R61, [R1+0x2138] ;  /* 0x00213800013d7983 */ /* 0x001f280000300800 */
[----:B------:R-:W2:Y:S04]  /*d880*/  LDL R6, [R1+0x1314] ;  /* 0x0013140001067983 */ /* 0x000ea80000100800 */
[----:B------:R-:W2:Y:S01]  /*d890*/  LDL R7, [R1+0x1318] ;  /* 0x0013180001077983 */ /* 0x000ea20000100800 */
[----:B---3--:R-:W-:-:S02]  /*d8a0*/  PRMT R55, RZ, 0x7610, R55 ;  /* 0x00007610ff377816 */ /* 0x008fc40000000037 */
[----:B--2---:R-:W-:-:S04]  /*d8b0*/  @P1 LOP3.LUT R7, R7, R6, RZ, 0x3c, !PT ;  /* 0x0000000607071212 */ /* 0x004fc800078e3cff */
[----:B------:R-:W-:-:S04]  /*d8c0*/  @P1 LOP3.LUT R6, R7, R6, RZ, 0x3c, !PT ;  /* 0x0000000607061212 */ /* 0x000fc800078e3cff */
[----:B------:R-:W-:-:S05]  /*d8d0*/  @P1 LOP3.LUT R7, R7, R6, RZ, 0x3c, !PT ;  /* 0x0000000607071212 */ /* 0x000fca00078e3cff */
[----:B------:R-:W2:Y:S04]  /*d8e0*/  @P1 LDG.E.U16 R55, desc[UR8][R6.64] ;  /* 0x0000000806371981 */ /* 0x000ea8000c1e1500 */
[----:B--2---:R0:W-:Y:S04]  /*d8f0*/  STL [R1+0xb04], R55 ;  /* 0x000b043701007387 */ /* 0x0041e80000100800 */
[----:B0-----:R-:W2:Y:S04]  /*d900*/  LDL.LU R55, [R1+0x2134] ;  /* 0x0021340001377983 */ /* 0x001ea80000300800 */
[----:B------:R-:W3:Y:S04]  /*d910*/  LDL R6, [R1+0x130c] ;  /* 0x00130c0001067983 */ /* 0x000ee80000100800 */
[----:B------:R-:W3:Y:S01]  /*d920*/  LDL R7, [R1+0x1310] ;  /* 0x0013100001077983 */ /* 0x000ee20000100800 */
[----:B----4-:R-:W-:-:S02]  /*d930*/  PRMT R61, RZ, 0x7610, R61 ;  /* 0x00007610ff3d7816 */ /* 0x010fc4000000003d */
[----:B---3--:R-:W-:-:S04]  /*d940*/  @P1 LOP3.LUT R7, R7, R6, RZ, 0x3c, !PT ;  /* 0x0000000607071212 */ /* 0x008fc800078e3cff */
[----:B------:R-:W-:-:S04]  /*d950*/  @P1 LOP3.LUT R6, R7, R6, RZ, 0x3c, !PT ;  /* 0x0000000607061212 */ /* 0x000fc800078e3cff */
[----:B------:R-:W-:-:S05]  /*d960*/  @P1 LOP3.LUT R7, R7, R6, RZ, 0x3c, !PT ;  /* 0x0000000607071212 */ /* 0x000fca00078e3cff */
[----:B------:R-:W3:Y:S04]  /*d970*/  @P1 LDG.E.U16 R61, desc[UR8][R6.64] ;  /* 0x00000008063d1981 */ /* 0x000ee8000c1e1500 */
[----:B---3--:R0:W-:Y:S04]  /*d980*/  STL [R1+0xb00], R61 ;  /* 0x000b003d01007387 */ /* 0x0081e80000100800 */
[----:B0-----:R-:W3:Y:S04]  /*d990*/  LDL.LU R61, [R1+0x2130] ;  /* 0x00213000013d7983 */ /* 0x001ee80000300800 */
[----:B------:R-:W4:Y:S04]  /*d9a0*/  LDL R6, [R1+0x1304] ;  /* 0x0013040001067983 */ /* 0x000f280000100800 */
[----:B------:R-:W4:Y:S01]  /*d9b0*/  LDL R7, [R1+0x1308] ;  /* 0x0013080001077983 */ /* 0x000f220000100800 */
[----:B--2---:R-:W-:-:S02]  /*d9c0*/  PRMT R55, RZ, 0x7610, R55 ;  /* 0x00007610ff377816 */ /* 0x004fc40000000037 */
[----:B----4-:R-:W-:-:S04]  /*d9d0*/  @P1 LOP3.LUT R7, R7, R6, RZ, 0x3c, !PT ;  /* 0x0000000607071212 */ /* 0x010fc800078e3cff */
[----:B------:R-:W-:-:S04]  /*d9e0*/  @P1 LOP3.LUT R6, R7, R6, RZ, 0x3c, !PT ;  /* 0x0000000607061212 */ /* 0x000fc800078e3cff */
[----:B------:R-:W-:-:S05]  /*d9f0*/  @P1 LOP3.LUT R7, R7, R6, RZ, 0x3c, !PT ;  /* 0x0000000607071212 */ /* 0x000fca00078e3cff */
[----:B------:R-:W2:Y:S04]  /*da00*/  @P1 LDG.E.U16 R55, desc[UR8][R6.64] ;  /* 0x0000000806371981 */ /* 0x000ea8000c1e1500 */
[----:B--2---:R0:W-:Y:S04]  /*da10*/  STL [R1+0xafc], R55 ;  /* 0x000afc3701007387 */ /* 0x0041e80000100800 */
[----:B0-----:R-:W2:Y:S04]  /*da20*/  LDL.LU R55, [R1+0x212c] ;  /* 0x00212c0001377983 */ /* 0x001ea80000300800 */
[----:B------:R-:W4:Y:S04]  /*da30*/  LDL R6, [R1+0x12fc] ;  /* 0x0012fc0001067983 */ /* 0x000f280000100800 */
[----:B------:R-:W4:Y:S01]  /*da40*/  LDL R7, [R1+0x1300] ;  /* 0x0013000001077983 */ /* 0x000f220000100800 */
[----:B---3--:R-:W-:-:S02]  /*da50*/  PRMT R61, RZ, 0x7610, R61 ;  /* 0x00007610ff3d7816 */ /* 0x008fc4000000003d */
[----:B----4-:R-:W-:-:S04]  /*da60*/  @P1 LOP3.LUT R7, R7, R6, RZ, 0x3c, !PT ;  /* 0x0000000607071212 */ /* 0x010fc800078e3cff */
        /* <DEDUP_REMOVED lines=38> */
[----:B------:R-:W3:Y:S01]  /*dcd0*/  @P1 LDG.E.U16 R61, desc[UR8][R6.64] ;  /* 0x00000008063d1981 */ /* 0x000ee2000c1e1500 */
[----:B------:R-:W-:-:S03]  /*dce0*/  ISETP.GT.AND P0, PT, R4, 0x2, PT ;  /* 0x000000020400780c */ /* 0x000fc60003f04270 */
        /* <DEDUP_REMOVED lines=113> */
[----:B------:R-:W-:-:S02]  /*e400*/  PRMT R59, RZ, 0x7610, R59 ;  /* 0x00007610ff3b7816 */ /* 0x000fc4000000003b */
[----:B----4-:R-:W-:-:S04]  /*e410*/  @P1 LOP3.LUT R7, R7, R6, RZ, 0x3c, !PT ;  /* 0x0000000607071212 */ /* 0x010fc800078e3cff */
[----:B------:R-:W-:-:S04]  /*e420*/  @P1 LOP3.LUT R6, R7, R6, RZ, 0x3c, !PT ;  /* 0x0000000607061212 */ /* 0x000fc800078e3cff */
[----:B------:R-:W-:-:S05]  /*e430*/  @P1 LOP3.LUT R7, R7, R6, RZ, 0x3c, !PT ;  /* 0x0000000607071212 */ /* 0x000fca00078e3cff */
[----:B------:R-:W4:Y:S04]  /*e440*/  @P1 LDG.E.U16 R59, desc[UR8][R6.64] ;  /* 0x00000008063b1981 */ /* 0x000f28000c1e1500 */
[----:B------:R-:W2:Y:S04]  /*e450*/  LDL R6, [R1+0x126c] ;  /* 0x00126c0001067983 */ /* 0x000ea80000100800 */
[----:B------:R-:W2:Y:S01]  /*e460*/  LDL R7, [R1+0x1270] ;  /* 0x0012700001077983 */ /* 0x000ea20000100800 */
[----:B------:R-:W-:-:S03]  /*e470*/  PRMT R58, RZ, 0x7610, R58 ;  /* 0x00007610ff3a7816 */ /* 0x000fc6000000003a */
[----:B----4-:R-:W-:Y:S01]  /*e480*/  STL [R1+0x1e1c], R59 ;  /* 0x001e1c3b01007387 */ /* 0x010fe20000100800 */
[----:B--2---:R-:W-:-:S04]  /*e490*/  @P1 LOP3.LUT R7, R7, R6, RZ, 0x3c, !PT ;  /* 0x0000000607071212 */ /* 0x004fc800078e3cff */
[----:B------:R-:W-:-:S04]  /*e4a0*/  @P1 LOP3.LUT R6, R7, R6, RZ, 0x3c, !PT ;  /* 0x0000000607061212 */ /* 0x000fc800078e3cff */
[----:B------:R-:W-:-:S05]  /*e4b0*/  @P1 LOP3.LUT R7, R7, R6, RZ, 0x3c, !PT ;  /* 0x0000000607071212 */ /* 0x000fca00078e3cff */
[----:B------:R-:W2:Y:S04]  /*e4c0*/  @P1 LDG.E.U16 R58, desc[UR8][R6.64] ;  /* 0x00000008063a1981 */ /* 0x000ea8000c1e1500 */
[----:B------:R-:W4:Y:S04]  /*e4d0*/  LDL R6, [R1+0x1264] ;  /* 0x0012640001067983 */ /* 0x000f280000100800 */
[----:B------:R-:W4:Y:S01]  /*e4e0*/  LDL R7, [R1+0x1268] ;  /* 0x0012680001077983 */ /* 0x000f220000100800 */
[----:B------:R-:W-:-:S03]  /*e4f0*/  PRMT R3, RZ, 0x7610, R3 ;  /* 0x00007610ff037816 */ /* 0x000fc60000000003 */
[----:B--2---:R-:W-:Y:S01]  /*e500*/  STL [R1+0x1e20], R58 ;  /* 0x001e203a01007387 */ /* 0x004fe20000100800 */
[----:B----4-:R-:W-:-:S04]  /*e510*/  @P1 LOP3.LUT R7, R7, R6, RZ, 0x3c, !PT ;  /* 0x0000000607071212 */ /* 0x010fc800078e3cff */
        /* <DEDUP_REMOVED lines=10> */
[----:B------:R0:W2:Y:S04]  /*e5c0*/  @P1 LDG.E.U16 R60, desc[UR8][R6.64] ;  /* 0x00000008063c1981 */ /* 0x0000a8000c1e1500 */
[----:B------:R-:W0:Y:S04]  /*e5d0*/  LDL R6, [R1+0x1254] ;  /* 0x0012540001067983 */ /* 0x000e280000100800 */
[----:B------:R-:W0:Y:S01]  /*e5e0*/  LDL R7, [R1+0x1258] ;  /* 0x0012580001077983 */ /* 0x000e220000100800 */
[----:B------:R-:W-:Y:S02]  /*e5f0*/  ISETP.GT.AND P0, PT, R4, 0x4, PT ;  /* 0x000000040400780c */ /* 0x000fe40003f04270 */
[----:B------:R-:W-:-:S11]  /*e600*/  PRMT R55, RZ, 0x7610, R55 ;  /* 0x00007610ff377816 */ /* 0x000fd60000000037 */
[----:B0-----:R-:W-:-:S04]  /*e610*/  @P0 LOP3.LUT R7, R7, R6, RZ, 0x3c, !PT ;  /* 0x0000000607070212 */ /* 0x001fc800078e3cff */
[----:B------:R-:W-:-:S04]  /*e620*/  @P0 LOP3.LUT R6, R7, R6, RZ, 0x3c, !PT ;  /* 0x0000000607060212 */ /* 0x000fc800078e3cff */
[----:B------:R-:W-:-:S05]  /*e630*/  @P0 LOP3.LUT R7, R7, R6, RZ, 0x3c, !PT ;  /* 0x0000000607070212 */ /* 0x000fca00078e3cff */
[----:B------:R-:W4:Y:S04]  /*e640*/  @P0 LDG.E.U16 R55, desc[UR8][R6.64] ;  /* 0x0000000806370981 */ /* 0x000f28000c1e1500 */
[----:B--2---:R-:W-:Y:S04]  /*e650*/  STL [R1+0x1e28], R60 ;  /* 0x001e283c01007387 */ /* 0x004fe80000100800 */
[----:B----4-:R0:W-:Y:S04]  /*e660*/  STL [R1+0xa84], R55 ;  /* 0x000a843701007387 */ /* 0x0101e80000100800 */
        /* <DEDUP_REMOVED lines=842> */
[----:B------:R-:W-:-:S02]  /*11b10*/  PRMT R2, RZ, 0x7610, R2 ;  /* 0x00007610ff027816 */ /* 0x000fc40000000002 */
[----:B----4-:R-:W-:-:S04]  /*11b20*/  @P1 LOP3.LUT R7, R7, R6, RZ, 0x3c, !PT ;  /* 0x0000000607071212 */ /* 0x010fc800078e3cff */
[----:B------:R-:W-:-:S04]  /*11b30*/  @P1 LOP3.LUT R6, R7, R6, RZ, 0x3c, !PT ;  /* 0x0000000607061212 */ /* 0x000fc800078e3cff */
[----:B------:R-:W-:-:S05]  /*11b40*/  @P1 LOP3.LUT R7, R7, R6, RZ, 0x3c, !PT ;  /* 0x0000000607071212 */ /* 0x000fca00078e3cff */
[----:B------:R-:W4:Y:S04]  /*11b50*/  @P1 LDG.E.U16 R2, desc[UR8][R6.64] ;  /* 0x0000000806021981 */ /* 0x000f28000c1e1500 */
[----:B----4-:R0:W-:Y:S04]  /*11b60*/  STL [R1+0xa98], R2 ;  /* 0x000a980201007387 */ /* 0x0101e80000100800 */
[----:B0-----:R-:W4:Y:S04]  /*11b70*/  LDL.LU R2, [R1+0x1f70] ;  /* 0x001f700001027983 */ /* 0x001f280000300800 */
[----:B------:R-:W2:Y:S04]  /*11b80*/  LDL R6, [R1+0xf64] ;  /* 0x000f640001067983 */ /* 0x000ea80000100800 */
[----:B------:R-:W2:Y:S01]  /*11b90*/  LDL R7, [R1+0xf68] ;  /* 0x000f680001077983 */ /* 0x000ea20000100800 */
[----:B------:R-:W-:-:S02]  /*11ba0*/  PRMT R54, RZ, 0x7610, R54 ;  /* 0x00007610ff367816 */ /* 0x000fc40000000036 */
[----:B--2---:R-:W-:-:S04]  /*11bb0*/  @P1 LOP3.LUT R7, R7, R6, RZ, 0x3c, !PT ;  /* 0x0000000607071212 */ /* 0x004fc800078e3cff */
[----:B------:R-:W-:-:S04]  /*11bc0*/  @P1 LOP3.LUT R6, R7, R6, RZ, 0x3c, !PT ;  /* 0x0000000607061212 */ /* 0x000fc800078e3cff */
[----:B------:R-:W-:-:S05]  /*11bd0*/  @P1 LOP3.LUT R7, R7, R6, RZ, 0x3c, !PT ;  /* 0x0000000607071212 */ /* 0x000fca00078e3cff */
[----:B------:R-:W2:Y:S04]  /*11be0*/  @P1 LDG.E.U16 R54, desc[UR8][R6.64] ;  /* 0x0000000806361981 */ /* 0x000ea8000c1e1500 */
[----:B--2---:R0:W-:Y:S04]  /*11bf0*/  STL [R1+0xa90], R54 ;  /* 0x000a903601007387 */ /* 0x0041e80000100800 */
[----:B0-----:R-:W2:Y:S04]  /*11c00*/  LDL.LU R54, [R1+0x1f6c] ;  /* 0x001f6c0001367983 */ /* 0x001ea80000300800 */
[----:B------:R-:W2:Y:S04]  /*11c10*/  LDL R6, [R1+0xf5c] ;  /* 0x000f5c0001067983 */ /* 0x000ea80000100800 */
[----:B------:R-:W2:Y:S01]  /*11c20*/  LDL R7, [R1+0xf60] ;  /* 0x000f600001077983 */ /* 0x000ea20000100800 */
[----:B------:R-:W-:-:S02]  /*11c30*/  PRMT R53, RZ, 0x7610, R53 ;  /* 0x00007610ff357816 */ /* 0x000fc40000000035 */
[----:B--2---:R-:W-:-:S04]  /*11c40*/  @P1 LOP3.LUT R7, R7, R6, RZ, 0x3c, !PT ;  /* 0x0000000607071212 */ /* 0x004fc800078e3cff */
[----:B------:R-:W-:-:S04]  /*11c50*/  @P1 LOP3.LUT R6, R7, R6, RZ, 0x3c, !PT ;  /* 0x0000000607061212 */ /* 0x000fc800078e3cff */
[----:B------:R-:W-:-:S05]  /*11c60*/  @P1 LOP3.LUT R7, R7, R6, RZ, 0x3c, !PT ;  /* 0x0000000607071212 */ /* 0x000fca00078e3cff */
[----:B------:R-:W2:Y:S01]  /*11c70*/  @P1 LDG.E.U16 R53, desc[UR8][R6.64] ;  /* 0x0000000806351981 */ /* 0x000ea2000c1e1500 */
[----:B------:R-:W-:-:S03]  /*11c80*/  ISETP.GT.AND P0, PT, R4, 0x10, PT ;  /* 0x000000100400780c */ /* 0x000fc60003f04270 */
        /* <DEDUP_REMOVED lines=200> */
[----:B------:R-:W3:Y:S04]  /*12910*/  LDL R6, [R1+0xea4] ;  /* 0x000ea40001067983 */ /* 0x000ee80000100800 */
[----:B------:R-:W3:Y:S01]  /*12920*/  LDL R7, [R1+0xea8] ;  /* 0x000ea80001077983 */ /* 0x000ee20000100800 */
[----:B------:R-:W-:-:S03]  /*12930*/  PRMT R59, RZ, 0x7610, R59 ;  /* 0x00007610ff3b7816 */ /* 0x000fc6000000003b */
[----:B--2---:R-:W-:Y:S01]  /*12940*/  STL [R1+0x1e34], R60 ;  /* 0x001e343c01007387 */ /* 0x004fe20000100800 */
[----:B---3--:R-:W-:-:S04]  /*12950*/  @P0 LOP3.LUT R7, R7, R6, RZ, 0x3c, !PT ;  /* 0x0000000607070212 */ /* 0x008fc800078e3cff */
        /* <DEDUP_REMOVED lines=18> */
[----:B------:R-:W3:Y:S04]  /*12a80*/  @P1 LDG.E.U16 R31, desc[UR8][R6.64] ;  /* 0x00000008061f1981 */ /* 0x000ee8000c1e1500 */
[----:B--2---:R-:W-:Y:S04]  /*12a90*/  STL [R1+0x1e3c], R58 ;  /* 0x001e3c3a01007387 */ /* 0x004fe80000100800 */
[----:B---3--:R0:W-:Y:S04]  /*12aa0*/  STL [R1+0xa24], R31 ;  /* 0x000a241f01007387 */ /* 0x0081e80000100800 */
[----:B0-----:R-:W2:Y:S04]  /*12ab0*/  LDL.LU R31, [R1+0x1f10] ;  /* 0x001f1000011f7983 */ /* 0x001ea80000300800 */
[----:B------:R-:W3:Y:S04]  /*12ac0*/  LDL R6, [R1+0xe8c] ;  /* 0x000e8c0001067983 */ /* 0x000ee80000100800 */
[----:B------:R-:W3:Y:S01]  /*12ad0*/  LDL R7, [R1+0xe90] ;  /* 0x000e900001077983 */ /* 0x000ee20000100800 */
[----:B------:R-:W-:-:S02]  /*12ae0*/  PRMT R30, RZ, 0x7610, R30 ;  /* 0x00007610ff1e7816 */ /* 0x000fc4000000001e */
[----:B---3--:R-:W-:-:S04]  /*12af0*/  @P1 LOP3.LUT R7, R7, R6, RZ, 0x3c, !PT ;  /* 0x0000000607071212 */ /* 0x008fc800078e3cff */
[----:B------:R-:W-:-:S04]  /*12b00*/  @P1 LOP3.LUT R6, R7, R6, RZ, 0x3c, !PT ;  /* 0x0000000607061212 */ /* 0x000fc800078e3cff */
[----:B------:R-:W-:-:S05]  /*12b10*/  @P1 LOP3.LUT R7, R7, R6, RZ, 0x3c, !PT ;  /* 0x0000000607071212 */ /* 0x000fca00078e3cff */
[----:B------:R-:W3:Y:S04]  /*12b20*/  @P1 LDG.E.U16 R30, desc[UR8][R6.64] ;  /* 0x00000008061e1981 */ /* 0x000ee8000c1e1500 */
[----:B---3--:R0:W-:Y:S04]  /*12b30*/  STL [R1+0xa20], R30 ;  /* 0x000a201e01007387 */ /* 0x0081e80000100800 */
[----:B0-----:R-:W3:Y:S04]  /*12b40*/  LDL.LU R30, [R1+0x1f0c] ;  /* 0x001f0c00011e7983 */ /* 0x001ee80000300800 */
        /* <DEDUP_REMOVED lines=172> */
[----:B------:R-:W-:Y:S02]  /*13610*/  PRMT R59, RZ, 0x7610, R59 ;  /* 0x00007610ff3b7816 */ /* 0x000fe4000000003b */
[----:B0-----:R-:W-:-:S04]  /*13620*/  @P1 LOP3.LUT R7, R7, R6, RZ, 0x3c, !PT ;  /* 0x0000000607071212 */ /* 0x001fc800078e3cff */
[----:B------:R-:W-:-:S04]  /*13630*/  @P1 LOP3.LUT R6, R7, R6, RZ, 0x3c, !PT ;  /* 0x0000000607061212 */ /* 0x000fc800078e3cff */
[----:B------:R-:W-:Y:S01]  /*13640*/  @P1 LOP3.LUT R7, R7, R6, RZ, 0x3c, !PT ;  /* 0x0000000607071212 */ /* 0x000fe200078e3cff */
[----:B--2---:R0:W-:Y:S04]  /*13650*/  STL [R1+0x1e90], R60 ;  /* 0x001e903c01007387 */ /* 0x0041e80000100800 */
[----:B------:R1:W2:Y:S01]  /*13660*/  @P1 LDG.E.U16 R59, desc[UR8][R6.64] ;  /* 0x00000008063b1981 */ /* 0x0002a2000c1e1500 */
[----:B------:R-:W-:-:S03]  /*13670*/  PRMT R58, RZ, 0x7610, R58 ;  /* 0x00007610ff3a7816 */ /* 0x000fc6000000003a */
[----:B0-----:R-:W2:Y:S04]  /*13680*/  LDL R60, [R1+0xde0] ;  /* 0x000de000013c7983 */ /* 0x001ea80000100800 */
[----:B------:R-:W1:Y:S04]  /*13690*/  LDL R6, [R1+0xde4] ;  /* 0x000de40001067983 */ /* 0x000e680000100800 */
[----:B------:R-:W1:Y:S02]  /*136a0*/  LDL R7, [R1+0xde8] ;  /* 0x000de80001077983 */ /* 0x000e640000100800 */
[----:B-1----:R-:W-:-:S04]  /*136b0*/  @P1 LOP3.LUT R7, R7, R6, RZ, 0x3c, !PT ;  /* 0x0000000607071212 */ /* 0x002fc800078e3cff */
[----:B------:R-:W-:-:S04]  /*136c0*/  @P1 LOP3.LUT R6, R7, R6, RZ, 0x3c, !PT ;  /* 0x0000000607061212 */ /* 0x000fc800078e3cff */
[----:B------:R-:W-:Y:S01]  /*136d0*/  @P1 LOP3.LUT R7, R7, R6, RZ, 0x3c, !PT ;  /* 0x0000000607071212 */ /* 0x000fe200078e3cff */
[----:B--2---:R-:W-:Y:S04]  /*136e0*/  STL [R1+0x1e94], R59 ;  /* 0x001e943b01007387 */ /* 0x004fe80000100800 */
[----:B------:R0:W2:Y:S04]  /*136f0*/  @P1 LDG.E.U16 R58, desc[UR8][R6.64] ;  /* 0x00000008063a1981 */ /* 0x0000a8000c1e1500 */
[----:B------:R-:W3:Y:S01]  /*13700*/  LDL R7, [R1+0xddc] ;  /* 0x000ddc0001077983 */ /* 0x000ee20000100800 */
[----:B------:R-:W-:Y:S01]  /*13710*/  PRMT R56, RZ, 0x7610, R56 ;  /* 0x00007610ff387816 */ /* 0x000fe20000000038 */
[----:B0-----:R-:W-:-:S02]  /*13720*/  @P1 IMAD.MOV.U32 R6, RZ, RZ, R60 ;  /* 0x000000ffff061224 */ /* 0x001fc400078e003c */
[----:B--2---:R-:W-:Y:S01]  /*13730*/  STL [R1+0x1e98], R58 ;  /* 0x001e983a01007387 */ /* 0x004fe20000100800 */
[----:B------:R-:W-:Y:S02]  /*13740*/  ISETP.GT.AND P2, PT, R4, 0x16, PT ;  /* 0x000000160400780c */ /* 0x000fe40003f44270 */
[----:B------:R-:W-:Y:S01]  /*13750*/  PRMT R3, RZ, 0x7610, R3 ;  /* 0x00007610ff037816 */ /* 0x000fe20000000003 */
[----:B------:R-:W2:Y:S04]  /*13760*/  LDL R60, [R1+0xdb8] ;  /* 0x000db800013c7983 */ /* 0x000ea80000100800 */
[----:B---3--:R0:W3:Y:S04]  /*13770*/  @P1 LDG.E.U16 R56, desc[UR8][R6.64] ;  /* 0x0000000806381981 */ /* 0x0080e8000c1e1500 */
[----:B------:R-:W0:Y:S04]  /*13780*/  LDL R6, [R1+0xdd4] ;  /* 0x000dd40001067983 */ /* 0x000e280000100800 */
[----:B------:R-:W0:Y:S02]  /*13790*/  LDL R7, [R1+0xdd8] ;  /* 0x000dd80001077983 */ /* 0x000e240000100800 */
[----:B0-----:R-:W-:-:S04]  /*137a0*/  @P2 LOP3.LUT R7, R7, R6, RZ, 0x3c, !PT ;  /* 0x0000000607072212 */ /* 0x001fc800078e3cff */
[----:B------:R-:W-:-:S04]  /*137b0*/  @P2 LOP3.LUT R6, R7, R6, RZ, 0x3c, !PT ;  /* 0x0000000607062212 */ /* 0x000fc800078e3cff */
[----:B------:R-:W-:Y:S01]  /*137c0*/  @P2 LOP3.LUT R7, R7, R6, RZ, 0x3c, !PT ;  /* 0x0000000607072212 */ /* 0x000fe200078e3cff */
[----:B---3--:R-:W-:Y:S04]  /*137d0*/  STL [R1+0x1e9c], R56 ;  /* 0x001e9c3801007387 */ /* 0x008fe80000100800 */
[----:B------:R-:W3:Y:S04]  /*137e0*/  @P2 LDG.E.U16 R3, desc[UR8][R6.64] ;  /* 0x0000000806032981 */ /* 0x000ee8000c1e1500 */
[----:B------:R-:W2:Y:S04]  /*137f0*/  LDL R6, [R1+0xdcc] ;  /* 0x000dcc0001067983 */ /* 0x000ea80000100800 */
[----:B------:R-:W2:Y:S04]  /*13800*/  LDL R7, [R1+0xdd0] ;  /* 0x000dd00001077983 */ /* 0x000ea80000100800 */
[----:B---3--:R0:W-:Y:S01]  /*13810*/  STL [R1+0x1e40], R3 ;  /* 0x001e400301007387 */ /* 0x0081e20000100800 */
[----:B--2---:R-:W-:-:S02]  /*13820*/  @P2 LOP3.LUT R7, R7, R6, RZ, 0x3c, !PT ;  /* 0x0000000607072212 */ /* 0x004fc400078e3cff */
[----:B0-----:R-:W-:Y:S02]  /*13830*/  PRMT R3, RZ, 0x7610, R3 ;  /* 0x00007610ff037816 */ /* 0x001fe40000000003 */
        /* <DEDUP_REMOVED lines=8> */
[----:B------:R-:W-:-:S05]  /*138c0*/  @P2 LOP3.LUT R7, R7, R6, RZ, 0x3c, !PT ;  /* 0x0000000607072212 */ /* 0x000fca00078e3cff */
[----:B------:R-:W3:Y:S04]  /*138d0*/  @P2 LDG.E.U16 R12, desc[UR8][R6.64] ;  /* 0x00000008060c2981 */ /* 0x000ee8000c1e1500 */
[----:B--2---:R0:W-:Y:S04]  /*138e0*/  STL [R1+0x838], R3 ;  /* 0x0008380301007387 */ /* 0x0041e80000100800 */
[----:B0-----:R-:W2:Y:S04]  /*138f0*/  LDL R3, [R1+0xda8] ;  /* 0x000da80001037983 */ /* 0x001ea80000100800 */
        /* <DEDUP_REMOVED lines=8> */
[----:B------:R-:W2:Y:S01]  /*13980*/  @P2 LDG.E.U16 R11, desc[UR8][R6.64] ;  /* 0x00000008060b2981 */ /* 0x000ea2000c1e1500 */
[----:B------:R-:W-:-:S03]  /*13990*/  PRMT R59, RZ, 0x7610, R59 ;  /* 0x00007610ff3b7816 */ /* 0x000fc6000000003b */
[----:B--2---:R0:W-:Y:S04]  /*139a0*/  STL [R1+0x830], R11 ;  /* 0x0008300b01007387 */ /* 0x0041e80000100800 */
[----:B0-----:R-:W2:Y:S04]  /*139b0*/  LDL.LU R11, [R1+0x1ec0] ;  /* 0x001ec000010b7983 */ /* 0x001ea80000300800 */
[----:B------:R-:W2:Y:S01]  /*139c0*/  LDL R7, [R1+0xdb4] ;  /* 0x000db40001077983 */ /* 0x000ea20000100800 */
[----:B------:R-:W-:Y:S01]  /*139d0*/  @P2 IMAD.MOV.U32 R6, RZ, RZ, R60 ;  /* 0x000000ffff062224 */ /* 0x000fe200078e003c */
[----:B------:R-:W-:-:S02]  /*139e0*/  PRMT R0, RZ, 0x7610, R0 ;  /* 0x00007610ff007816 */ /* 0x000fc40000000000 */
[----:B------:R-:W3:Y:S04]  /*139f0*/  LDL R60, [R1+0xd94] ;  /* 0x000d9400013c7983 */ /* 0x000ee80000100800 */
[----:B--2---:R0:W2:Y:S04]  /*13a00*/  @P2 LDG.E.U16 R59, desc[UR8][R6.64] ;  /* 0x00000008063b2981 */ /* 0x0040a8000c1e1500 */
[----:B------:R-:W0:Y:S04]  /*13a10*/  LDL R6, [R1+0xdac] ;  /* 0x000dac0001067983 */ /* 0x000e280000100800 */
[----:B------:R-:W0:Y:S02]  /*13a20*/  LDL R7, [R1+0xdb0] ;  /* 0x000db00001077983 */ /* 0x000e240000100800 */
[----:B0-----:R-:W-:-:S04]  /*13a30*/  @P2 LOP3.LUT R7, R7, R6, RZ, 0x3c, !PT ;  /* 0x0000000607072212 */ /* 0x001fc800078e3cff */
[----:B------:R-:W-:-:S04]  /*13a40*/  @P2 LOP3.LUT R6, R7, R6, RZ, 0x3c, !PT ;  /* 0x0000000607062212 */ /* 0x000fc800078e3cff */
[----:B------:R-:W-:Y:S01]  /*13a50*/  @P2 LOP3.LUT R7, R7, R6, RZ, 0x3c, !PT ;  /* 0x0000000607072212 */ /* 0x000fe200078e3cff */
[----:B--2---:R0:W-:Y:S04]  /*13a60*/  STL [R1+0x82c], R59 ;  /* 0x00082c3b01007387 */ /* 0x0041e80000100800 */
[----:B------:R1:W2:Y:S01]  /*13a70*/  @P2 LDG.E.U16 R0, desc[UR8][R6.64] ;  /* 0x0000000806002981 */ /* 0x0002a2000c1e1500 */
[----:B------:R-:W-:-:S03]  /*13a80*/  PRMT R61, RZ, 0x7610, R61 ;  /* 0x00007610ff3d7816 */ /* 0x000fc6000000003d */
[----:B0-----:R-:W3:Y:S04]  /*13a90*/  LDL R59, [R1+0xd98] ;  /* 0x000d9800013b7983 */ /* 0x001ee80000100800 */
[----:B------:R-:W3:Y:S01]  /*13aa0*/  LDL R7, [R1+0xda4] ;  /* 0x000da40001077983 */ /* 0x000ee20000100800 */
[----:B-1----:R-:W-:-:S03]  /*13ab0*/  @P2 IMAD.MOV.U32 R6, RZ, RZ, R3 ;  /* 0x000000ffff062224 */ /* 0x002fc600078e0003 */
[----:B--2---:R-:W-:Y:S01]  /*13ac0*/  STL [R1+0x1e2c], R0 ;  /* 0x001e2c0001007387 */ /* 0x004fe20000100800 */
[----:B------:R-:W-:Y:S02]  /*13ad0*/  ISETP.GT.AND P0, PT, R4, 0x17, PT ;  /* 0x000000170400780c */ /* 0x000fe40003f04270 */
[----:B------:R-:W-:Y:S02]  /*13ae0*/  PRMT R55, RZ, 0x7610, R55 ;  /* 0x00007610ff377816 */ /* 0x000fe40000000037 */
[----:B------:R-:W-:Y:S01]  /*13af0*/  PRMT R10, RZ, 0x7610, R10 ;  /* 0x00007610ff0a7816 */ /* 0x000fe2000000000a */
[----:B------:R-:W2:Y:S04]  /*13b00*/  LDL R3, [R1+0xd80] ;  /* 0x000d800001037983 */ /* 0x000ea80000100800 */
[----:B---3--:R0:W3:Y:S04]  /*13b10*/  @P2 LDG.E.U16 R61, desc[UR8][R6.64] ;  /* 0x00000008063d2981 */ /* 0x0080e8000c1e1500 */
[----:B------:R-:W0:Y:S04]  /*13b20*/  LDL R6, [R1+0xd9c] ;  /* 0x000d9c0001067983 */ /* 0x000e280000100800 */
[----:B------:R-:W0:Y:S02]  /*13b30*/  LDL R7, [R1+0xda0] ;  /* 0x000da00001077983 */ /* 0x000e240000100800 */
[----:B0-----:R-:W-:-:S04]  /*13b40*/  @P2 LOP3.LUT R7, R7, R6, RZ, 0x3c, !PT ;  /* 0x0000000607072212 */ /* 0x001fc800078e3cff */
[----:B------:R-:W-:-:S04]  /*13b50*/  @P2 LOP3.LUT R6, R7, R6, RZ, 0x3c, !PT ;  /* 0x0000000607062212 */ /* 0x000fc800078e3cff */
[----:B------:R-:W-:-:S05]  /*13b60*/  @P2 LOP3.LUT R7, R7, R6, RZ, 0x3c, !PT ;  /* 0x0000000607072212 */ /* 0x000fca00078e3cff */
[----:B------:R0:W2:Y:S02]  /*13b70*/  @P2 LDG.E.U16 R55, desc[UR8][R6.64] ;  /* 0x0000000806372981 */ /* 0x0000a4000c1e1500 */
[----:B0-----:R-:W-:Y:S02]  /*13b80*/  @P0 IMAD.MOV.U32 R6, RZ, RZ, R59 ;  /* 0x000000ffff060224 */ /* 0x001fe400078e003b */
[----:B------:R-:W-:-:S05]  /*13b90*/  @P0 IMAD.MOV.U32 R7, RZ, RZ, R60 ;  /* 0x000000ffff070224 */ /* 0x000fca00078e003c */
[----:B------:R-:W4:Y:S04]  /*13ba0*/  @P0 LDG.E.U16 R10, desc[UR8][R6.64] ;  /* 0x00000008060a0981 */ /* 0x000f28000c1e1500 */
[----:B---3--:R-:W-:Y:S04]  /*13bb0*/  STL [R1+0x1e30], R61 ;  /* 0x001e303d01007387 */ /* 0x008fe80000100800 */
[----:B--2---:R0:W-:Y:S04]  /*13bc0*/  STL [R1+0x1e44], R55 ;  /* 0x001e443701007387 */ /* 0x0041e80000100800 */
[----:B------:R-:W2:Y:S04]  /*13bd0*/  LDL R60, [R1+0xd6c] ;  /* 0x000d6c00013c7983 */ /* 0x000ea80000100800 */
[----:B------:R-:W3:Y:S04]  /*13be0*/  LDL R59, [R1+0xd70] ;  /* 0x000d7000013b7983 */ /* 0x000ee80000100800 */
[----:B0-----:R-:W2:Y:S04]  /*13bf0*/  LDL R55, [R1+0xd7c] ;  /* 0x000d7c0001377983 */ /* 0x001ea80000100800 */
        /* <DEDUP_REMOVED lines=14> */
[----:B------:R-:W-:Y:S02]  /*13ce0*/  PRMT R5, RZ, 0x7610, R5 ;  /* 0x00007610ff057816 */ /* 0x000fe40000000005 */
[----:B--2---:R-:W-:-:S04]  /*13cf0*/  @P0 LOP3.LUT R7, R7, R6, RZ, 0x3c, !PT ;  /* 0x0000000607070212 */ /* 0x004fc800078e3cff */
[----:B------:R-:W-:-:S04]  /*13d00*/  @P0 LOP3.LUT R6, R7, R6, RZ, 0x3c, !PT ;  /* 0x0000000607060212 */ /* 0x000fc800078e3cff */
[----:B------:R-:W-:-:S05]  /*13d10*/  @P0 LOP3.LUT R7, R7, R6, RZ, 0x3c, !PT ;  /* 0x0000000607070212 */ /* 0x000fca00078e3cff */
[----:B------:R0:W2:Y:S02]  /*13d20*/  @P0 LDG.E.U16 R8, desc[UR8][R6.64] ;  /* 0x0000000806080981 */ /* 0x0000a4000c1e1500 */
[----:B0-----:R-:W-:Y:S02]  /*13d30*/  @P0 IMAD.MOV.U32 R6, RZ, RZ, R3 ;  /* 0x000000ffff060224 */ /* 0x001fe400078e0003 */
[----:B------:R-:W-:-:S05]  /*13d40*/  @P0 IMAD.MOV.U32 R7, RZ, RZ, R55 ;  /* 0x000000ffff070224 */ /* 0x000fca00078e0037 */
[----:B------:R-:W3:Y:S04]  /*13d50*/  @P0 LDG.E.U16 R5, desc[UR8][R6.64] ;  /* 0x0000000806050981 */ /* 0x000ee8000c1e1500 */
[----:B--2---:R0:W-:Y:S04]  /*13d60*/  STL [R1+0x99c], R8 ;  /* 0x00099c0801007387 */ /* 0x0041e80000100800 */
[----:B0-----:R-:W2:Y:S04]  /*13d70*/  LDL.LU R8, [R1+0x1eb4] ;  /* 0x001eb40001087983 */ /* 0x001ea80000300800 */
[----:B------:R-:W2:Y:S04]  /*13d80*/  LDL R55, [R1+0xd54] ;  /* 0x000d540001377983 */ /* 0x000ea80000100800 */
[----:B------:R-:W2:Y:S04]  /*13d90*/  LDL R3, [R1+0xd58] ;  /* 0x000d580001037983 */ /* 0x000ea80000100800 */
        /* <DEDUP_REMOVED lines=8> */
[----:B------:R0:W2:Y:S01]  /*13e20*/  @P0 LDG.E.U16 R61, desc[UR8][R6.64] ;  /* 0x00000008063d0981 */ /* 0x0000a2000c1e1500 */
[----:B------:R-:W-:Y:S01]  /*13e30*/  PRMT R58, RZ, 0x7610, R58 ;  /* 0x00007610ff3a7816 */ /* 0x000fe2000000003a */
[----:B0-----:R-:W-:Y:S02]  /*13e40*/  @P0 IMAD.MOV.U32 R6, RZ, RZ, R59 ;  /* 0x000000ffff060224 */ /* 0x001fe400078e003b */
[----:B------:R-:W-:-:S05]  /*13e50*/  @P0 IMAD.MOV.U32 R7, RZ, RZ, R60 ;  /* 0x000000ffff070224 */ /* 0x000fca00078e003c */
[----:B------:R0:W3:Y:S04]  /*13e60*/  @P0 LDG.E.U16 R58, desc[UR8][R6.64] ;  /* 0x00000008063a0981 */ /* 0x0000e8000c1e1500 */
[----:B--2---:R1:W-:Y:S04]  /*13e70*/  STL [R1+0x994], R61 ;  /* 0x0009943d01007387 */ /* 0x0043e80000100800 */
[----:B------:R-:W0:Y:S04]  /*13e80*/  LDL R6, [R1+0xd64] ;  /* 0x000d640001067983 */ /* 0x000e280000100800 */
[----:B------:R-:W0:Y:S01]  /*13e90*/  LDL R7, [R1+0xd68] ;  /* 0x000d680001077983 */ /* 0x000e220000100800 */
[----:B------:R-:W-:-:S02]  /*13ea0*/  PRMT R2, RZ, 0x7610, R2 ;  /* 0x00007610ff027816 */ /* 0x000fc40000000002 */
[----:B------:R-:W-:Y:S02]  /*13eb0*/  ISETP.GT.AND P1, PT, R4, 0x18, PT ;  /* 0x000000180400780c */ /* 0x000fe40003f24270 */
[----:B------:R-:W-:Y:S01]  /*13ec0*/  PRMT R54, RZ, 0x7610, R54 ;  /* 0x00007610ff367816 */ /* 0x000fe20000000036 */
[----:B------:R-:W2:Y:S04]  /*13ed0*/  LDL R60, [R1+0xd48] ;  /* 0x000d4800013c7983 */ /* 0x000ea80000100800 */
[----:B------:R-:W2:Y:S04]  /*13ee0*/  LDL R59, [R1+0xd3c] ;  /* 0x000d3c00013b7983 */ /* 0x000ea80000100800 */
[----:B-1----:R-:W2:Y:S01]  /*13ef0*/  LDL R61, [R1+0xd44] ;  /* 0x000d4400013d7983 */ /* 0x002ea20000100800 */
[----:B0-----:R-:W-:-:S04]  /*13f00*/  @P0 LOP3.LUT R7, R7, R6, RZ, 0x3c, !PT ;  /* 0x0000000607070212 */ /* 0x001fc800078e3cff */
[----:B------:R-:W-:-:S04]  /*13f10*/  @P0 LOP3.LUT R6, R7, R6, RZ, 0x3c, !PT ;  /* 0x0000000607060212 */ /* 0x000fc800078e3cff */
[----:B------:R-:W-:-:S05]  /*13f20*/  @P0 LOP3.LUT R7, R7, R6, RZ, 0x3c, !PT ;  /* 0x0000000607070212 */ /* 0x000fca00078e3cff */
[----:B------:R0:W2:Y:S04]  /*13f30*/  @P0 LDG.E.U16 R2, desc[UR8][R6.64] ;  /* 0x0000000806020981 */ /* 0x0000a8000c1e1500 */
[----:B---3--:R1:W-:Y:S01]  /*13f40*/  STL [R1+0x990], R58 ;  /* 0x0009903a01007387 */ /* 0x0083e20000100800 */
[----:B0-----:R-:W-:Y:S02]  /*13f50*/  @P1 IMAD.MOV.U32 R6, RZ, RZ, R3 ;  /* 0x000000ffff061224 */ /* 0x001fe400078e0003 */
[----:B------:R-:W-:Y:S01]  /*13f60*/  @P1 IMAD.MOV.U32 R7, RZ, RZ, R55 ;  /* 0x000000ffff071224 */ /* 0x000fe200078e0037 */
[----:B-1----:R-:W3:Y:S04]  /*13f70*/  LDL R58, [R1+0xd40] ;  /* 0x000d4000013a7983 */ /* 0x002ee80000100800 */
[----:B------:R0:W3:Y:S04]  /*13f80*/  @P1 LDG.E.U16 R54, desc[UR8][R6.64] ;  /* 0x0000000806361981 */ /* 0x0000e8000c1e1500 */
[----:B--2---:R-:W-:Y:S04]  /*13f90*/  STL [R1+0x98c], R2 ;  /* 0x00098c0201007387 */ /* 0x004fe80000100800 */
[----:B------:R-:W0:Y:S04]  /*13fa0*/  LDL R6, [R1+0xd4c] ;  /* 0x000d4c0001067983 */ /* 0x000e280000100800 */
[----:B------:R-:W0:Y:S01]  /*13fb0*/  LDL R7, [R1+0xd50] ;  /* 0x000d500001077983 */ /* 0x000e220000100800 */
[----:B------:R-:W-:-:S02]  /*13fc0*/  PRMT R53, RZ, 0x7610, R53 ;  /* 0x00007610ff357816 */ /* 0x000fc40000000035 */
[----:B------:R-:W-:Y:S02]  /*13fd0*/  PRMT R52, RZ, 0x7610, R52 ;  /* 0x00007610ff347816 */ /* 0x000fe40000000034 */
[----:B------:R-:W-:Y:S01]  /*13fe0*/  PRMT R51, RZ, 0x7610, R51 ;  /* 0x00007610ff337816 */ /* 0x000fe20000000033 */
[----:B------:R-:W2:Y:S04]  /*13ff0*/  LDL R55, [R1+0xd2c] ;  /* 0x000d2c0001377983 */ /* 0x000ea80000100800 */
[----:B------:R-:W2:Y:S01]  /*14000*/  LDL R3, [R1+0xd30] ;  /* 0x000d300001037983 */ /* 0x000ea20000100800 */
[----:B0-----:R-:W-:-:S04]  /*14010*/  @P1 LOP3.LUT R7, R7, R6, RZ, 0x3c, !PT ;  /* 0x0000000607071212 */ /* 0x001fc800078e3cff */
[----:B------:R-:W-:-:S04]  /*14020*/  @P1 LOP3.LUT R6, R7, R6, RZ, 0x3c, !PT ;  /* 0x0000000607061212 */ /* 0x000fc800078e3cff */
[----:B------:R-:W-:-:S05]  /*14030*/  @P1 LOP3.LUT R7, R7, R6, RZ, 0x3c, !PT ;  /* 0x0000000607071212 */ /* 0x000fca00078e3cff */
[----:B------:R0:W2:Y:S02]  /*14040*/  @P1 LDG.E.U16 R53, desc[UR8][R6.64] ;  /* 0x0000000806351981 */ /* 0x0000a4000c1e1500 */
[----:B0-----:R-:W-:Y:S02]  /*14050*/  @P1 IMAD.MOV.U32 R6, RZ, RZ, R60 ;  /* 0x000000ffff061224 */ /* 0x001fe400078e003c */
[----:B------:R-:W-:Y:S01]  /*14060*/  @P1 IMAD.MOV.U32 R7, RZ, RZ, R61 ;  /* 0x000000ffff071224 */ /* 0x000fe200078e003d */
[----:B------:R-:W-:Y:S02]  /*14070*/  PRMT R50, RZ, 0x7610, R50 ;  /* 0x00007610ff327816 */ /* 0x000fe40000000032 */
[----:B------:R-:W-:Y:S01]  /*14080*/  PRMT R49, RZ, 0x7610, R49 ;  /* 0x00007610ff317816 */ /* 0x000fe20000000031 */
[----:B------:R-:W2:Y:S04]  /*14090*/  LDL R61, [R1+0xd1c] ;  /* 0x000d1c00013d7983 */ /* 0x000ea80000100800 */
[----:B------:R3:W2:Y:S04]  /*140a0*/  @P1 LDG.E.U16 R52, desc[UR8][R6.64] ;  /* 0x0000000806341981 */ /* 0x0006a8000c1e1500 */
[----:B------:R-:W2:Y:S01]  /*140b0*/  LDL R60, [R1+0xd20] ;  /* 0x000d2000013c7983 */ /* 0x000ea20000100800 */
[----:B---3--:R-:W-:-:S02]  /*140c0*/  @P1 IMAD.MOV.U32 R6, RZ, RZ, R58 ;  /* 0x000000ffff061224 */ /* 0x008fc400078e003a */
[----:B------:R-:W-:Y:S01]  /*140d0*/  @P1 IMAD.MOV.U32 R7, RZ, RZ, R59 ;  /* 0x000000ffff071224 */ /* 0x000fe200078e003b */
[----:B------:R-:W3:Y:S04]  /*140e0*/  LDL R58, [R1+0xd18] ;  /* 0x000d1800013a7983 */ /* 0x000ee80000100800 */
[----:B------:R-:W2:Y:S04]  /*140f0*/  LDL R59, [R1+0xd14] ;  /* 0x000d1400013b7983 */ /* 0x000ea80000100800 */
[----:B------:R0:W2:Y:S04]  /*14100*/  @P1 LDG.E.U16 R51, desc[UR8][R6.64] ;  /* 0x0000000806331981 */ /* 0x0000a8000c1e1500 */
[----:B------:R-:W0:Y:S04]  /*14110*/  LDL R6, [R1+0xd34] ;  /* 0x000d340001067983 */ /* 0x000e280000100800 */
[----:B------:R-:W0:Y:S02]  /*14120*/  LDL R7, [R1+0xd38] ;  /* 0x000d380001077983 */ /* 0x000e240000100800 */
[----:B0-----:R-:W-:-:S04]  /*14130*/  @P1 LOP3.LUT R7, R7, R6, RZ, 0x3c, !PT ;  /* 0x0000000607071212 */ /* 0x001fc800078e3cff */
[----:B------:R-:W-:-:S04]  /*14140*/  @P1 LOP3.LUT R6, R7, R6, RZ, 0x3c, !PT ;  /* 0x0000000607061212 */ /* 0x000fc800078e3cff */
[----:B------:R-:W-:-:S05]  /*14150*/  @P1 LOP3.LUT R7, R7, R6, RZ, 0x3c, !PT ;  /* 0x0000000607071212 */ /* 0x000fca00078e3cff */
[----:B------:R2:W3:Y:S02]  /*14160*/  @P1 LDG.E.U16 R50, desc[UR8][R6.64] ;  /* 0x0000000806321981 */ /* 0x0004e4000c1e1500 */
[----:B--2---:R-:W-:Y:S02]  /*14170*/  @P1 IMAD.MOV.U32 R6, RZ, RZ, R3 ;  /* 0x000000ffff061224 */ /* 0x004fe400078e0003 */
[----:B------:R-:W-:Y:S01]  /*14180*/  @P1 IMAD.MOV.U32 R7, RZ, RZ, R55 ;  /* 0x000000ffff071224 */ /* 0x000fe200078e0037 */
[----:B------:R-:W-:Y:S02]  /*14190*/  PRMT R48, RZ, 0x7610, R48 ;  /* 0x00007610ff307816 */ /* 0x000fe40000000030 */
[----:B------:R-:W-:Y:S02]  /*141a0*/  ISETP.GT.AND P2, PT, R4, 0x19, PT ;  /* 0x000000190400780c */ /* 0x000fe40003f44270 */
[----:B------:R-:W-:Y:S02]  /*141b0*/  PRMT R47, RZ, 0x7610, R47 ;  /* 0x00007610ff2f7816 */ /* 0x000fe4000000002f */
[----:B------:R-:W-:Y:S01]  /*141c0*/  PRMT R46, RZ, 0x7610, R46 ;  /* 0x00007610ff2e7816 */ /* 0x000fe2000000002e */
[----:B------:R0:W2:Y:S04]  /*141d0*/  @P1 LDG.E.U16 R49, desc[UR8][R6.64] ;  /* 0x0000000806311981 */ /* 0x0000a8000c1e1500 */
[----:B------:R-:W2:Y:S04]  /*141e0*/  LDL R55, [R1+0xd0c] ;  /* 0x000d0c0001377983 */ /* 0x000ea80000100800 */
[----:B------:R-:W2:Y:S04]  /*141f0*/  LDL R3, [R1+0xd10] ;  /* 0x000d100001037983 */ /* 0x000ea80000100800 */
[----:B------:R-:W0:Y:S04]  /*14200*/  LDL R6, [R1+0xd24] ;  /* 0x000d240001067983 */ /* 0x000e280000100800 */
[----:B------:R-:W0:Y:S02]  /*14210*/  LDL R7, [R1+0xd28] ;  /* 0x000d280001077983 */ /* 0x000e240000100800 */
[----:B0-----:R-:W-:-:S04]  /*14220*/  @P1 LOP3.LUT R7, R7, R6, RZ, 0x3c, !PT ;  /* 0x0000000607071212 */ /* 0x001fc800078e3cff */
[----:B------:R-:W-:-:S04]  /*14230*/  @P1 LOP3.LUT R6, R7, R6, RZ, 0x3c, !PT ;  /* 0x0000000607061212 */ /* 0x000fc800078e3cff */
[----:B------:R-:W-:-:S05]  /*14240*/  @P1 LOP3.LUT R7, R7, R6, RZ, 0x3c, !PT ;  /* 0x0000000607071212 */ /* 0x000fca00078e3cff */
[----:B------:R0:W4:Y:S02]  /*14250*/  @P1 LDG.E.U16 R48, desc[UR8][R6.64] ;  /* 0x0000000806301981 */ /* 0x000124000c1e1500 */
[----:B0-----:R-:W-:Y:S02]  /*14260*/  @P1 IMAD.MOV.U32 R6, RZ, RZ, R60 ;  /* 0x000000ffff061224 */ /* 0x001fe400078e003c */
[----:B------:R-:W-:Y:S01]  /*14270*/  @P1 IMAD.MOV.U32 R7, RZ, RZ, R61 ;  /* 0x000000ffff071224 */ /* 0x000fe200078e003d */
[----:B------:R-:W4:Y:S04]  /*14280*/  LDL R60, [R1+0xd00] ;  /* 0x000d0000013c7983 */ /* 0x000f280000100800 */
[----:B------:R-:W4:Y:S04]  /*14290*/  LDL R61, [R1+0xcfc] ;  /* 0x000cfc00013d7983 */ /* 0x000f280000100800 */
[----:B------:R3:W4:Y:S02]  /*142a0*/  @P1 LDG.E.U16 R47, desc[UR8][R6.64] ;  /* 0x00000008062f1981 */ /* 0x000724000c1e1500 */
[----:B---3--:R-:W-:-:S02]  /*142b0*/  @P2 IMAD.MOV.U32 R6, RZ, RZ, R58 ;  /* 0x000000ffff062224 */ /* 0x008fc400078e003a */
[----:B------:R-:W-:-:S05]  /*142c0*/  @P2 IMAD.MOV.U32 R7, RZ, RZ, R59 ;  /* 0x000000ffff072224 */ /* 0x000fca00078e003b */
[----:B------:R2:W3:Y:S01]  /*142d0*/  @P2 LDG.E.U16 R46, desc[UR8][R6.64] ;  /* 0x00000008062e2981 */ /* 0x0004e2000c1e1500 */
[----:B------:R-:W-:Y:S01]  /*142e0*/  PRMT R45, RZ, 0x7610, R45 ;  /* 0x00007610ff2d7816 */ /* 0x000fe2000000002d */
[----:B--2---:R-:W-:Y:S02]  /*142f0*/  @P2 IMAD.MOV.U32 R6, RZ, RZ, R3 ;  /* 0x000000ffff062224 */ /* 0x004fe400078e0003 */
[----:B------:R-:W-:-:S05]  /*14300*/  @P2 IMAD.MOV.U32 R7, RZ, RZ, R55 ;  /* 0x000000ffff072224 */ /* 0x000fca00078e0037 */
[----:B------:R0:W2:Y:S04]  /*14310*/  @P2 LDG.E.U16 R45, desc[UR8][R6.64] ;  /* 0x00000008062d2981 */ /* 0x0000a8000c1e1500 */
[----:B---3--:R1:W-:Y:S04]  /*14320*/  STL [R1+0x1ea0], R46 ;  /* 0x001ea02e01007387 */ /* 0x0083e80000100800 */
[----:B------:R-:W3:Y:S01]  /*14330*/  LDL R7, [R1+0xd04] ;  /* 0x000d040001077983 */ /* 0x000ee20000100800 */
[----:B------:R-:W-:-:S03]  /*14340*/  PRMT R44, RZ, 0x7610, R44 ;  /* 0x00007610ff2c7816 */ /* 0x000fc6000000002c */
[----:B------:R-:W2:Y:S04]  /*14350*/  LDL R59, [R1+0xcf4] ;  /* 0x000cf400013b7983 */ /* 0x000ea80000100800 */
[----:B------:R-:W2:Y:S04]  /*14360*/  LDL R55, [R1+0xcf8] ;  /* 0x000cf80001377983 */ /* 0x000ea80000100800 */
[----:B------:R-:W2:Y:S04]  /*14370*/  LDL R58, [R1+0xcec] ;  /* 0x000cec00013a7983 */ /* 0x000ea80000100800 */
[----:B------:R-:W2:Y:S04]  /*14380*/  LDL R3, [R1+0xcf0] ;  /* 0x000cf00001037983 */ /* 0x000ea80000100800 */
[----:B-1----:R-:W0:Y:S02]  /*14390*/  LDL R46, [R1+0xd08] ;  /* 0x000d0800012e7983 */ /* 0x002e240000100800 */
[----:B0-----:R-:W-:-:S05]  /*143a0*/  @P2 IMAD.MOV.U32 R6, RZ, RZ, R46 ;  /* 0x000000ffff062224 */ /* 0x001fca00078e002e */
[----:B---3--:R4:W3:Y:S04]  /*143b0*/  @P2 LDG.E.U16 R44, desc[UR8][R6.64] ;  /* 0x00000008062c2981 */ /* 0x0088e8000c1e1500 */
[----:B--2---:R-:W-:Y:S04]  /*143c0*/  STL [R1+0x1ea4], R45 ;  /* 0x001ea42d01007387 */ /* 0x004fe80000100800 */
[----:B------:R-:W2:Y:S01]  /*143d0*/  LDL R46, [R1+0xce8] ;  /* 0x000ce800012e7983 */ /* 0x000ea20000100800 */
[----:B------:R-:W-:Y:S01]  /*143e0*/  PRMT R43, RZ, 0x7610, R43 ;  /* 0x00007610ff2b7816 */ /* 0x000fe2000000002b */
[----:B----4-:R-:W-:-:S02]  /*143f0*/  @P2 IMAD.MOV.U32 R6, RZ, RZ, R60 ;  /* 0x000000ffff062224 */ /* 0x010fc400078e003c */
[----:B------:R-:W-:-:S05]  /*14400*/  @P2 IMAD.MOV.U32 R7, RZ, RZ, R61 ;  /* 0x000000ffff072224 */ /* 0x000fca00078e003d */
[----:B------:R0:W4:Y:S02]  /*14410*/  @P2 LDG.E.U16 R43, desc[UR8][R6.64] ;  /* 0x00000008062b2981 */ /* 0x000124000c1e1500 */
[----:B0-----:R-:W-:Y:S02]  /*14420*/  @P2 IMAD.MOV.U32 R6, RZ, RZ, R55 ;  /* 0x000000ffff062224 */ /* 0x001fe400078e0037 */
[----:B------:R-:W-:Y:S01]  /*14430*/  @P2 IMAD.MOV.U32 R7, RZ, RZ, R59 ;  /* 0x000000ffff072224 */ /* 0x000fe200078e003b */
[----:B------:R-:W-:-:S06]  /*14440*/  PRMT R42, RZ, 0x7610, R42 ;  /* 0x00007610ff2a7816 */ /* 0x000fcc000000002a */
[----:B------:R0:W2:Y:S02]  /*14450*/  @P2 LDG.E.U16 R42, desc[UR8][R6.64] ;  /* 0x00000008062a2981 */ /* 0x0000a4000c1e1500 */
[----:B0-----:R-:W-:Y:S02]  /*14460*/  @P2 IMAD.MOV.U32 R6, RZ, RZ, R3 ;  /* 0x000000ffff062224 */ /* 0x001fe400078e0003 */
[----:B------:R-:W-:Y:S01]  /*14470*/  @P2 IMAD.MOV.U32 R7, RZ, RZ, R58 ;  /* 0x000000ffff072224 */ /* 0x000fe200078e003a */
[----:B---3--:R0:W-:Y:S04]  /*14480*/  STL [R1+0x1ea8], R44 ;  /* 0x001ea82c01007387 */ /* 0x0081e80000100800 */
[----:B------:R-:W3:Y:S04]  /*14490*/  LDL R61, [R1+0xcdc] ;  /* 0x000cdc00013d7983 */ /* 0x000ee80000100800 */
[----:B------:R-:W3:Y:S04]  /*144a0*/  LDL R60, [R1+0xce0] ;  /* 0x000ce000013c7983 */ /* 0x000ee80000100800 */
[----:B------:R-:W3:Y:S04]  /*144b0*/  LDL R59, [R1+0xcd4] ;  /* 0x000cd400013b7983 */ /* 0x000ee80000100800 */
[----:B------:R-:W3:Y:S04]  /*144c0*/  LDL R55, [R1+0xcd8] ;  /* 0x000cd80001377983 */ /* 0x000ee80000100800 */
[----:B------:R-:W3:Y:S04]  /*144d0*/  LDL R58, [R1+0xccc] ;  /* 0x000ccc00013a7983 */ /* 0x000ee80000100800 */
[----:B------:R-:W3:Y:S04]  /*144e0*/  LDL R3, [R1+0xcd0] ;  /* 0x000cd00001037983 */ /* 0x000ee80000100800 */
[----:B0-----:R-:W3:Y:S01]  /*144f0*/  LDL R44, [R1+0xce4] ;  /* 0x000ce400012c7983 */ /* 0x001ee20000100800 */
[----:B------:R-:W-:-:S02]  /*14500*/  PRMT R41, RZ, 0x7610, R41 ;  /* 0x00007610ff297816 */ /* 0x000fc40000000029 */
[----:B------:R-:W-:Y:S02]  /*14510*/  PRMT R40, RZ, 0x7610, R40 ;  /* 0x00007610ff287816 */ /* 0x000fe40000000028 */
[----:B------:R-:W-:Y:S02]  /*14520*/  ISETP.GT.AND P1, PT, R4, 0x1a, PT ;  /* 0x0000001a0400780c */ /* 0x000fe40003f24270 */
[----:B------:R2:W4:Y:S01]  /*14530*/  @P2 LDG.E.U16 R41, desc[UR8][R6.64] ;  /* 0x0000000806292981 */ /* 0x000522000c1e1500 */
[----:B------:R-:W-:Y:S01]  /*14540*/  PRMT R39, RZ, 0x7610, R39 ;  /* 0x00007610ff277816 */ /* 0x000fe20000000027 */
[----:B--2---:R-:W-:Y:S02]  /*14550*/  @P2 IMAD.MOV.U32 R6, RZ, RZ, R46 ;  /* 0x000000ffff062224 */ /* 0x004fe400078e002e */
[----:B------:R-:W2:Y:S01]  /*14560*/  LDL R46, [R1+0xcc4] ;  /* 0x000cc400012e7983 */ /* 0x000ea20000100800 */
[----:B------:R-:W-:Y:S02]  /*14570*/  PRMT R38, RZ, 0x7610, R38 ;  /* 0x00007610ff267816 */ /* 0x000fe40000000026 */
[----:B------:R-:W-:Y:S01]  /*14580*/  PRMT R37, RZ, 0x7610, R37 ;  /* 0x00007610ff257816 */ /* 0x000fe20000000025 */
[----:B---3--:R-:W-:-:S02]  /*14590*/  @P2 IMAD.MOV.U32 R7, RZ, RZ, R44 ;  /* 0x000000ffff072224 */ /* 0x008fc400078e002c */
[----:B------:R-:W3:Y:S04]  /*145a0*/  LDL R44, [R1+0xcc8] ;  /* 0x000cc800012c7983 */ /* 0x000ee80000100800 */
[----:B------:R0:W4:Y:S02]  /*145b0*/  @P2 LDG.E.U16 R40, desc[UR8][R6.64] ;  /* 0x0000000806282981 */ /* 0x000124000c1e1500 */
[----:B0-----:R-:W-:Y:S02]  /*145c0*/  @P2 IMAD.MOV.U32 R6, RZ, RZ, R60 ;  /* 0x000000ffff062224 */ /* 0x001fe400078e003c */
[----:B------:R-:W-:-:S05]  /*145d0*/  @P2 IMAD.MOV.U32 R7, RZ, RZ, R61 ;  /* 0x000000ffff072224 */ /* 0x000fca00078e003d */
[----:B------:R0:W4:Y:S02]  /*145e0*/  @P2 LDG.E.U16 R39, desc[UR8][R6.64] ;  /* 0x0000000806272981 */ /* 0x000124000c1e1500 */
[----:B0-----:R-:W-:Y:S02]  /*145f0*/  @P1 IMAD.MOV.U32 R6, RZ, RZ, R55 ;  /* 0x000000ffff061224 */ /* 0x001fe400078e0037 */
[----:B------:R-:W-:Y:S01]  /*14600*/  @P1 IMAD.MOV.U32 R7, RZ, RZ, R59 ;  /* 0x000000ffff071224 */ /* 0x000fe200078e003b */
[----:B------:R-:W4:Y:S04]  /*14610*/  LDL R55, [R1+0xcc0] ;  /* 0x000cc00001377983 */ /* 0x000f280000100800 */
[----:B------:R-:W4:Y:S04]  /*14620*/  LDL R59, [R1+0xcbc] ;  /* 0x000cbc00013b7983 */ /* 0x000f280000100800 */
[----:B------:R0:W4:Y:S02]  /*14630*/  @P1 LDG.E.U16 R38, desc[UR8][R6.64] ;  /* 0x0000000806261981 */ /* 0x000124000c1e1500 */
[----:B0-----:R-:W-:-:S02]  /*14640*/  @P1 IMAD.MOV.U32 R6, RZ, RZ, R3 ;  /* 0x000000ffff061224 */ /* 0x001fc400078e0003 */
[----:B------:R-:W-:-:S05]  /*14650*/  @P1 IMAD.MOV.U32 R7, RZ, RZ, R58 ;  /* 0x000000ffff071224 */ /* 0x000fca00078e003a */
[----:B------:R2:W4:Y:S01]  /*14660*/  @P1 LDG.E.U16 R37, desc[UR8][R6.64] ;  /* 0x0000000806251981 */ /* 0x000522000c1e1500 */
[----:B------:R-:W-:Y:S02]  /*14670*/  PRMT R36, RZ, 0x7610, R36 ;  /* 0x00007610ff247816 */ /* 0x000fe40000000024 */
[----:B------:R-:W-:Y:S01]  /*14680*/  PRMT R35, RZ, 0x7610, R35 ;  /* 0x00007610ff237816 */ /* 0x000fe20000000023 */
[----:B--2---:R-:W-:Y:S02]  /*14690*/  @P1 IMAD.MOV.U32 R7, RZ, RZ, R46 ;  /* 0x000000ffff071224 */ /* 0x004fe400078e002e */
[----:B---3--:R-:W-:-:S05]  /*146a0*/  @P1 IMAD.MOV.U32 R6, RZ, RZ, R44 ;  /* 0x000000ffff061224 */ /* 0x008fca00078e002c */
[----:B------:R4:W2:Y:S02]  /*146b0*/  @P1 LDG.E.U16 R36, desc[UR8][R6.64] ;  /* 0x0000000806241981 */ /* 0x0008a4000c1e1500 */
[----:B----4-:R-:W-:Y:S02]  /*146c0*/  @P1 IMAD.MOV.U32 R6, RZ, RZ, R55 ;  /* 0x000000ffff061224 */ /* 0x010fe400078e0037 */
[----:B------:R-:W-:-:S05]  /*146d0*/  @P1 IMAD.MOV.U32 R7, RZ, RZ, R59 ;  /* 0x000000ffff071224 */ /* 0x000fca00078e003b */
[----:B------:R-:W3:Y:S04]  /*146e0*/  @P1 LDG.E.U16 R35, desc[UR8][R6.64] ;  /* 0x0000000806231981 */ /* 0x000ee8000c1e1500 */
[----:B------:R-:W-:Y:S04]  /*146f0*/  STL [R1+0x1e48], R38 ;  /* 0x001e482601007387 */ /* 0x000fe80000100800 */
[----:B------:R-:W4:Y:S04]  /*14700*/  LDL R3, [R1+0xc58] ;  /* 0x000c580001037983 */ /* 0x000f280000100800 */
[----:B------:R-:W4:Y:S04]  /*14710*/  LDL R58, [R1+0xc54] ;  /* 0x000c5400013a7983 */ /* 0x000f280000100800 */
[----:B------:R-:W-:Y:S04]  /*14720*/  STL [R1+0x1e4c], R37 ;  /* 0x001e4c2501007387 */ /* 0x000fe80000100800 */
[----:B------:R-:W4:Y:S04]  /*14730*/  LDL R46, [R1+0xc4c] ;  /* 0x000c4c00012e7983 */ /* 0x000f280000100800 */
[----:B------:R-:W4:Y:S01]  /*14740*/  LDL R44, [R1+0xc50] ;  /* 0x000c5000012c7983 */ /* 0x000f220000100800 */
[----:B------:R-:W-:-:S02]  /*14750*/  ISETP.GT.AND P2, PT, R4, 0x1c, PT ;  /* 0x0000001c0400780c */ /* 0x000fc40003f44270 */
[----:B------:R-:W-:Y:S01]  /*14760*/  PRMT R34, RZ, 0x7610, R34 ;  /* 0x00007610ff227816 */ /* 0x000fe20000000022 */
[----:B--2---:R0:W-:Y:S04]  /*14770*/  STL [R1+0x1e50], R36 ;  /* 0x001e502401007387 */ /* 0x0041e80000100800 */
[----:B------:R-:W2:Y:S04]  /*14780*/  LDL R55, [R1+0xc44] ;  /* 0x000c440001377983 */ /* 0x000ea80000100800 */
[----:B0-----:R-:W2:Y:S04]  /*14790*/  LDL R36, [R1+0xc48] ;  /* 0x000c480001247983 */ /* 0x001ea80000100800 */
[----:B---3--:R0:W-:Y:S04]  /*147a0*/  STL [R1+0x1e54], R35 ;  /* 0x001e542301007387 */ /* 0x0081e80000100800 */
[----:B------:R-:W3:Y:S04]  /*147b0*/  LDL R61, [R1+0xc3c] ;  /* 0x000c3c00013d7983 */ /* 0x000ee80000100800 */
[----:B------:R-:W3:Y:S01]  /*147c0*/  LDL R60, [R1+0xc40] ;  /* 0x000c4000013c7983 */ /* 0x000ee20000100800 */
[----:B----4-:R-:W-:-:S02]  /*147d0*/  @P2 IMAD.MOV.U32 R6, RZ, RZ, R3 ;  /* 0x000000ffff062224 */ /* 0x010fc400078e0003 */
[----:B------:R-:W-:Y:S01]  /*147e0*/  @P2 IMAD.MOV.U32 R7, RZ, RZ, R58 ;  /* 0x000000ffff072224 */ /* 0x000fe200078e003a */
[----:B------:R-:W4:Y:S04]  /*147f0*/  LDL R3, [R1+0xc38] ;  /* 0x000c380001037983 */ /* 0x000f280000100800 */
[----:B------:R-:W4:Y:S04]  /*14800*/  LDL R59, [R1+0xc2c] ;  /* 0x000c2c00013b7983 */ /* 0x000f280000100800 */
[----:B------:R-:W4:Y:S04]  /*14810*/  LDL R58, [R1+0xc30] ;  /* 0x000c3000013a7983 */ /* 0x000f280000100800 */
[----:B0-----:R-:W4:Y:S04]  /*14820*/  LDL R35, [R1+0xc34] ;  /* 0x000c340001237983 */ /* 0x001f280000100800 */
[----:B------:R0:W4:Y:S02]  /*14830*/  @P2 LDG.E.U16 R34, desc[UR8][R6.64] ;  /* 0x0000000806222981 */ /* 0x000124000c1e1500 */
[----:B0-----:R-:W-:-:S02]  /*14840*/  @P2 IMAD.MOV.U32 R6, RZ, RZ, R44 ;  /* 0x000000ffff062224 */ /* 0x001fc400078e002c */
[----:B------:R-:W-:Y:S01]  /*14850*/  @P2 IMAD.MOV.U32 R7, RZ, RZ, R46 ;  /* 0x000000ffff072224 */ /* 0x000fe200078e002e */
[----:B------:R-:W4:Y:S04]  /*14860*/  LDL R44, [R1+0xc28] ;  /* 0x000c2800012c7983 */ /* 0x000f280000100800 */
[----:B------:R-:W4:Y:S01]  /*14870*/  LDL R46, [R1+0xc24] ;  /* 0x000c2400012e7983 */ /* 0x000f220000100800 */
[----:B------:R-:W-:Y:S02]  /*14880*/  PRMT R33, RZ, 0x7610, R33 ;  /* 0x00007610ff217816 */ /* 0x000fe40000000021 */
[----:B------:R-:W-:-:S04]  /*14890*/  PRMT R32, RZ, 0x7610, R32 ;  /* 0x00007610ff207816 */ /* 0x000fc80000000020 */
[----:B------:R2:W4:Y:S01]  /*148a0*/  @P2 LDG.E.U16 R33, desc[UR8][R6.64] ;  /* 0x0000000806212981 */ /* 0x000522000c1e1500 */
[----:B------:R-:W-:Y:S02]  /*148b0*/  PRMT R31, RZ, 0x7610, R31 ;  /* 0x00007610ff1f7816 */ /* 0x000fe4000000001f */
[----:B------:R-:W-:Y:S02]  /*148c0*/  PRMT R30, RZ, 0x7610, R30 ;  /* 0x00007610ff1e7816 */ /* 0x000fe4000000001e */
[----:B------:R-:W-:Y:S01]  /*148d0*/  PRMT R29, RZ, 0x7610, R29 ;  /* 0x00007610ff1d7816 */ /* 0x000fe2000000001d */
[----:B--2---:R-:W-:Y:S02]  /*148e0*/  @P2 IMAD.MOV.U32 R7, RZ, RZ, R55 ;  /* 0x000000ffff072224 */ /* 0x004fe400078e0037 */
[----:B------:R-:W2:Y:S01]  /*148f0*/  LDL R55, [R1+0xc1c] ;  /* 0x000c1c0001377983 */ /* 0x000ea20000100800 */
[----:B------:R-:W-:-:S03]  /*14900*/  @P2 IMAD.MOV.U32 R6, RZ, RZ, R36 ;  /* 0x000000ffff062224 */ /* 0x000fc600078e0024 */
[----:B------:R-:W2:Y:S04]  /*14910*/  LDL R36, [R1+0xc20] ;  /* 0x000c200001247983 */ /* 0x000ea80000100800 */
[----:B------:R3:W2:Y:S02]  /*14920*/  @P2 LDG.E.U16 R32, desc[UR8][R6.64] ;  /* 0x0000000806202981 */ /* 0x0006a4000c1e1500 */
[----:B---3--:R-:W-:Y:S02]  /*14930*/  @P2 IMAD.MOV.U32 R7, RZ, RZ, R61 ;  /* 0x000000ffff072224 */ /* 0x008fe400078e003d */
[----:B------:R-:W-:-:S05]  /*14940*/  @P2 IMAD.MOV.U32 R6, RZ, RZ, R60 ;  /* 0x000000ffff062224 */ /* 0x000fca00078e003c */
[----:B------:R4:W3:Y:S02]  /*14950*/  @P2 LDG.E.U16 R31, desc[UR8][R6.64] ;  /* 0x00000008061f2981 */ /* 0x0008e4000c1e1500 */
[----:B----4-:R-:W-:Y:S02]  /*14960*/  @P2 IMAD.MOV.U32 R6, RZ, RZ, R3 ;  /* 0x000000ffff062224 */ /* 0x010fe400078e0003 */
[----:B------:R-:W-:Y:S01]  /*14970*/  @P2 IMAD.MOV.U32 R7, RZ, RZ, R35 ;  /* 0x000000ffff072224 */ /* 0x000fe200078e0023 */
[----:B------:R-:W4:Y:S04]  /*14980*/  LDL R3, [R1+0xcb8] ;  /* 0x000cb80001037983 */ /* 0x000f280000100800 */
[----:B------:R-:W3:Y:S04]  /*14990*/  LDL R35, [R1+0xcb4] ;  /* 0x000cb40001237983 */ /* 0x000ee80000100800 */
[----:B------:R0:W3:Y:S02]  /*149a0*/  @P2 LDG.E.U16 R30, desc[UR8][R6.64] ;  /* 0x00000008061e2981 */ /* 0x0000e4000c1e1500 */
[----:B0-----:R-:W-:-:S02]  /*149b0*/  @P2 IMAD.MOV.U32 R6, RZ, RZ, R58 ;  /* 0x000000ffff062224 */ /* 0x001fc400078e003a */
[----:B------:R-:W-:Y:S01]  /*149c0*/  @P2 IMAD.MOV.U32 R7, RZ, RZ, R59 ;  /* 0x000000ffff072224 */ /* 0x000fe200078e003b */
[----:B------:R-:W-:Y:S02]  /*149d0*/  PRMT R28, RZ, 0x7610, R28 ;  /* 0x00007610ff1c7816 */ /* 0x000fe4000000001c */
[----:B------:R-:W-:Y:S02]  /*149e0*/  PRMT R27, RZ, 0x7610, R27 ;  /* 0x00007610ff1b7816 */ /* 0x000fe4000000001b */
[----:B------:R-:W-:Y:S02]  /*149f0*/  PRMT R26, RZ, 0x7610, R26 ;  /* 0x00007610ff1a7816 */ /* 0x000fe4000000001a */
[----:B------:R-:W-:Y:S01]  /*14a00*/  PRMT R25, RZ, 0x7610, R25 ;  /* 0x00007610ff197816 */ /* 0x000fe20000000019 */
[----:B------:R0:W3:Y:S04]  /*14a10*/  @P2 LDG.E.U16 R29, desc[UR8][R6.64] ;  /* 0x00000008061d2981 */ /* 0x0000e8000c1e1500 */
[----:B------:R-:W3:Y:S04]  /*14a20*/  LDL R59, [R1+0xc14] ;  /* 0x000c1400013b7983 */ /* 0x000ee80000100800 */
[----:B------:R-:W3:Y:S01]  /*14a30*/  LDL R58, [R1+0xc18] ;  /* 0x000c1800013a7983 */ /* 0x000ee20000100800 */
[----:B0-----:R-:W-:-:S02]  /*14a40*/  @P2 IMAD.MOV.U32 R6, RZ, RZ, R44 ;  /* 0x000000ffff062224 */ /* 0x001fc400078e002c */
[----:B------:R-:W-:Y:S01]  /*14a50*/  @P2 IMAD.MOV.U32 R7, RZ, RZ, R46 ;  /* 0x000000ffff072224 */ /* 0x000fe200078e002e */
[----:B------:R-:W3:Y:S04]  /*14a60*/  LDL R44, [R1+0xcb0] ;  /* 0x000cb000012c7983 */ /* 0x000ee80000100800 */
[----:B------:R-:W3:Y:S04]  /*14a70*/  LDL R46, [R1+0xcac] ;  /* 0x000cac00012e7983 */ /* 0x000ee80000100800 */
[----:B------:R2:W3:Y:S02]  /*14a80*/  @P2 LDG.E.U16 R28, desc[UR8][R6.64] ;  /* 0x00000008061c2981 */ /* 0x0004e4000c1e1500 */
[----:B--2---:R-:W-:-:S02]  /*14a90*/  @P2 IMAD.MOV.U32 R7, RZ, RZ, R55 ;  /* 0x000000ffff072224 */ /* 0x004fc400078e0037 */
[----:B------:R-:W2:Y:S01]  /*14aa0*/  LDL R55, [R1+0xc0c] ;  /* 0x000c0c0001377983 */ /* 0x000ea20000100800 */
[----:B------:R-:W-:-:S03]  /*14ab0*/  @P2 IMAD.MOV.U32 R6, RZ, RZ, R36 ;  /* 0x000000ffff062224 */ /* 0x000fc600078e0024 */
[----:B------:R-:W2:Y:S04]  /*14ac0*/  LDL R36, [R1+0xc10] ;  /* 0x000c100001247983 */ /* 0x000ea80000100800 */
[----:B------:R4:W2:Y:S02]  /*14ad0*/  @P2 LDG.E.U16 R27, desc[UR8][R6.64] ;  /* 0x00000008061b2981 */ /* 0x0008a4000c1e1500 */
[----:B----4-:R-:W-:Y:S02]  /*14ae0*/  @P1 IMAD.MOV.U32 R6, RZ, RZ, R3 ;  /* 0x000000ffff061224 */ /* 0x010fe400078e0003 */
[----:B---3--:R-:W-:Y:S01]  /*14af0*/  @P1 IMAD.MOV.U32 R7, RZ, RZ, R35 ;  /* 0x000000ffff071224 */ /* 0x008fe200078e0023 */
[----:B------:R-:W3:Y:S04]  /*14b00*/  LDL R3, [R1+0xc08] ;  /* 0x000c080001037983 */ /* 0x000ee80000100800 */
[----:B------:R-:W4:Y:S04]  /*14b10*/  LDL R35, [R1+0xc04] ;  /* 0x000c040001237983 */ /* 0x000f280000100800 */
[----:B------:R0:W3:Y:S02]  /*14b20*/  @P1 LDG.E.U16 R26, desc[UR8][R6.64] ;  /* 0x00000008061a1981 */ /* 0x0000e4000c1e1500 */
[----:B0-----:R-:W-:-:S02]  /*14b30*/  @P1 IMAD.MOV.U32 R6, RZ, RZ, R44 ;  /* 0x000000ffff061224 */ /* 0x001fc400078e002c */
[----:B------:R-:W-:-:S05]  /*14b40*/  @P1 IMAD.MOV.U32 R7, RZ, RZ, R46 ;  /* 0x000000ffff071224 */ /* 0x000fca00078e002e */
[----:B------:R0:W4:Y:S01]  /*14b50*/  @P1 LDG.E.U16 R25, desc[UR8][R6.64] ;  /* 0x0000000806191981 */ /* 0x000122000c1e1500 */
[----:B------:R-:W-:Y:S02]  /*14b60*/  ISETP.GT.AND P2, PT, R4, 0x1d, PT ;  /* 0x0000001d0400780c */ /* 0x000fe40003f44270 */
[----:B------:R-:W-:Y:S02]  /*14b70*/  PRMT R24, RZ, 0x7610, R24 ;  /* 0x00007610ff187816 */ /* 0x000fe40000000018 */
[----:B------:R-:W-:-:S09]  /*14b80*/  PRMT R23, RZ, 0x7610, R23 ;  /* 0x00007610ff177816 */ /* 0x000fd20000000017 */
[----:B0-----:R-:W-:Y:S02]  /*14b90*/  @P2 IMAD.MOV.U32 R6, RZ, RZ, R58 ;  /* 0x000000ffff062224 */ /* 0x001fe400078e003a */
[----:B------:R-:W-:-:S05]  /*14ba0*/  @P2 IMAD.MOV.U32 R7, RZ, RZ, R59 ;  /* 0x000000ffff072224 */ /* 0x000fca00078e003b */
[----:B------:R2:W4:Y:S02]  /*14bb0*/  @P2 LDG.E.U16 R24, desc[UR8][R6.64] ;  /* 0x0000000806182981 */ /* 0x000524000c1e1500 */
[----:B--2---:R-:W-:Y:S02]  /*14bc0*/  @P2 IMAD.MOV.U32 R7, RZ, RZ, R55 ;  /* 0x000000ffff072224 */ /* 0x004fe400078e0037 */
[----:B------:R-:W-:-:S05]  /*14bd0*/  @P2 IMAD.MOV.U32 R6, RZ, RZ, R36 ;  /* 0x000000ffff062224 */ /* 0x000fca00078e0024 */
[----:B------:R0:W2:Y:S04]  /*14be0*/  @P2 LDG.E.U16 R23, desc[UR8][R6.64] ;  /* 0x0000000806172981 */ /* 0x0000a8000c1e1500 */
[----:B---3--:R-:W-:Y:S04]  /*14bf0*/  STL [R1+0x1e58], R26 ;  /* 0x001e581a01007387 */ /* 0x008fe80000100800 */
[----:B------:R-:W3:Y:S04]  /*14c00*/  LDL R46, [R1+0xbfc] ;  /* 0x000bfc00012e7983 */ /* 0x000ee80000100800 */
[----:B------:R-:W2:Y:S01]  /*14c10*/  LDL R44, [R1+0xc00] ;  /* 0x000c0000012c7983 */ /* 0x000ea20000100800 */
[----:B0-----:R-:W-:-:S02]  /*14c20*/  @P2 IMAD.MOV.U32 R6, RZ, RZ, R3 ;  /* 0x000000ffff062224 */ /* 0x001fc400078e0003 */
[----:B----4-:R-:W-:Y:S01]  /*14c30*/  @P2 IMAD.MOV.U32 R7, RZ, RZ, R35 ;  /* 0x000000ffff072224 */ /* 0x010fe200078e0023 */
[----:B------:R-:W-:Y:S04]  /*14c40*/  STL [R1+0x1e5c], R25 ;  /* 0x001e5c1901007387 */ /* 0x000fe80000100800 */
[----:B------:R-:W4:Y:S04]  /*14c50*/  LDL R61, [R1+0xbf4] ;  /* 0x000bf400013d7983 */ /* 0x000f280000100800 */
[----:B------:R-:W4:Y:S04]  /*14c60*/  LDL R60, [R1+0xbf8] ;  /* 0x000bf800013c7983 */ /* 0x000f280000100800 */
[----:B------:R-:W4:Y:S04]  /*14c70*/  LDL R55, [R1+0xbec] ;  /* 0x000bec0001377983 */ /* 0x000f280000100800 */
[----:B------:R-:W4:Y:S04]  /*14c80*/  LDL R36, [R1+0xbf0] ;  /* 0x000bf00001247983 */ /* 0x000f280000100800 */
[----:B------:R-:W4:Y:S04]  /*14c90*/  LDL R35, [R1+0xbe4] ;  /* 0x000be40001237983 */ /* 0x000f280000100800 */
[----:B------:R-:W4:Y:S01]  /*14ca0*/  LDL R3, [R1+0xbe8] ;  /* 0x000be80001037983 */ /* 0x000f220000100800 */
[----:B------:R-:W-:-:S02]  /*14cb0*/  PRMT R22, RZ, 0x7610, R22 ;  /* 0x00007610ff167816 */ /* 0x000fc40000000016 */
[----:B------:R-:W-:Y:S01]  /*14cc0*/  PRMT R21, RZ, 0x7610, R21 ;  /* 0x00007610ff157816 */ /* 0x000fe20000000015 */
[----:B------:R-:W4:Y:S04]  /*14cd0*/  LDL R59, [R1+0xbdc] ;  /* 0x000bdc00013b7983 */ /* 0x000f280000100800 */
[----:B------:R-:W4:Y:S04]  /*14ce0*/  LDL R58, [R1+0xbe0] ;  /* 0x000be000013a7983 */ /* 0x000f280000100800 */
[----:B------:R3:W4:Y:S01]  /*14cf0*/  @P2 LDG.E.U16 R22, desc[UR8][R6.64] ;  /* 0x0000000806162981 */ /* 0x000722000c1e1500 */
[----:B------:R-:W-:-:S02]  /*14d00*/  PRMT R20, RZ, 0x7610, R20 ;  /* 0x00007610ff147816 */ /* 0x000fc40000000014 */
[----:B------:R-:W-:Y:S01]  /*14d10*/  PRMT R19, RZ, 0x7610, R19 ;  /* 0x00007610ff137816 */ /* 0x000fe20000000013 */
[----:B---3--:R-:W-:Y:S02]  /*14d20*/  @P2 IMAD.MOV.U32 R7, RZ, RZ, R46 ;  /* 0x000000ffff072224 */ /* 0x008fe400078e002e */
[----:B--2---:R-:W-:Y:S01]  /*14d30*/  @P2 IMAD.MOV.U32 R6, RZ, RZ, R44 ;  /* 0x000000ffff062224 */ /* 0x004fe200078e002c */
[----:B------:R-:W2:Y:S04]  /*14d40*/  LDL R46, [R1+0xca4] ;  /* 0x000ca400012e7983 */ /* 0x000ea80000100800 */
[----:B------:R-:W3:Y:S04]  /*14d50*/  LDL R44, [R1+0xca8] ;  /* 0x000ca800012c7983 */ /* 0x000ee80000100800 */
[----:B------:R4:W3:Y:S02]  /*14d60*/  @P2 LDG.E.U16 R21, desc[UR8][R6.64] ;  /* 0x0000000806152981 */ /* 0x0008e4000c1e1500 */
[----:B----4-:R-:W-:-:S02]  /*14d70*/  @P2 IMAD.MOV.U32 R7, RZ, RZ, R61 ;  /* 0x000000ffff072224 */ /* 0x010fc400078e003d */
        /* <DEDUP_REMOVED lines=14> */
[----:B------:R-:W-:Y:S01]  /*14e60*/  PRMT R16, RZ, 0x7610, R16 ;  /* 0x00007610ff107816 */ /* 0x000fe20000000010 */
[----:B0-----:R-:W-:Y:S02]  /*14e70*/  @P2 IMAD.MOV.U32 R6, RZ, RZ, R58 ;  /* 0x000000ffff062224 */ /* 0x001fe400078e003a */
[----:B------:R-:W-:-:S05]  /*14e80*/  @P2 IMAD.MOV.U32 R7, RZ, RZ, R59 ;  /* 0x000000ffff072224 */ /* 0x000fca00078e003b */
[----:B------:R2:W4:Y:S01]  /*14e90*/  @P2 LDG.E.U16 R17, desc[UR8][R6.64] ;  /* 0x0000000806112981 */ /* 0x000522000c1e1500 */
[----:B------:R-:W-:Y:S02]  /*14ea0*/  ISETP.GT.AND P2, PT, R4, 0x1e, PT ;  /* 0x0000001e0400780c */ /* 0x000fe40003f44270 */
[----:B------:R-:W-:Y:S02]  /*14eb0*/  PRMT R15, RZ, 0x7610, R15 ;  /* 0x00007610ff0f7816 */ /* 0x000fe4000000000f */
[----:B------:R-:W-:Y:S01]  /*14ec0*/  PRMT R14, RZ, 0x7610, R14 ;  /* 0x00007610ff0e7816 */ /* 0x000fe2000000000e */
[----:B--2---:R-:W-:Y:S02]  /*14ed0*/  @P1 IMAD.MOV.U32 R7, RZ, RZ, R46 ;  /* 0x000000ffff071224 */ /* 0x004fe400078e002e */
[----:B---3--:R-:W-:Y:S01]  /*14ee0*/  @P1 IMAD.MOV.U32 R6, RZ, RZ, R44 ;  /* 0x000000ffff061224 */ /* 0x008fe200078e002c */
[----:B------:R-:W2:Y:S04]  /*14ef0*/  LDL R46, [R1+0xbcc] ;  /* 0x000bcc00012e7983 */ /* 0x000ea80000100800 */
[----:B------:R-:W3:Y:S04]  /*14f00*/  LDL R44, [R1+0xbd0] ;  /* 0x000bd000012c7983 */ /* 0x000ee80000100800 */
[----:B------:R4:W2:Y:S02]  /*14f10*/  @P1 LDG.E.U16 R16, desc[UR8][R6.64] ;  /* 0x0000000806101981 */ /* 0x0008a4000c1e1500 */
[----:B----4-:R-:W-:-:S02]  /*14f20*/  @P1 IMAD.MOV.U32 R6, RZ, RZ, R36 ;  /* 0x000000ffff061224 */ /* 0x010fc400078e0024 */
[----:B------:R-:W-:-:S05]  /*14f30*/  @P1 IMAD.MOV.U32 R7, RZ, RZ, R55 ;  /* 0x000000ffff071224 */ /* 0x000fca00078e0037 */
[----:B------:R0:W4:Y:S02]  /*14f40*/  @P1 LDG.E.U16 R15, desc[UR8][R6.64] ;  /* 0x00000008060f1981 */ /* 0x000124000c1e1500 */
[----:B0-----:R-:W-:Y:S02]  /*14f50*/  @P2 IMAD.MOV.U32 R6, RZ, RZ, R3 ;  /* 0x000000ffff062224 */ /* 0x001fe400078e0003 */
[----:B------:R-:W-:-:S05]  /*14f60*/  @P2 IMAD.MOV.U32 R7, RZ, RZ, R35 ;  /* 0x000000ffff072224 */ /* 0x000fca00078e0023 */
[----:B------:R3:W4:Y:S01]  /*14f70*/  @P2 LDG.E.U16 R14, desc[UR8][R6.64] ;  /* 0x00000008060e2981 */ /* 0x000722000c1e1500 */
[----:B------:R-:W-:-:S03]  /*14f80*/  PRMT R13, RZ, 0x7610, R13 ;  /* 0x00007610ff0d7816 */ /* 0x000fc6000000000d */
[----:B--2---:R-:W-:Y:S04]  /*14f90*/  STL [R1+0x1e60], R16 ;  /* 0x001e601001007387 */ /* 0x004fe80000100800 */
[----:B------:R-:W2:Y:S04]  /*14fa0*/  LDL R59, [R1+0xbc4] ;  /* 0x000bc400013b7983 */ /* 0x000ea80000100800 */
[----:B------:R-:W2:Y:S01]  /*14fb0*/  LDL R36, [R1+0xbc8] ;  /* 0x000bc80001247983 */ /* 0x000ea20000100800 */
[----:B---3--:R-:W-:Y:S02]  /*14fc0*/  @P2 IMAD.MOV.U32 R6, RZ, RZ, R44 ;  /* 0x000000ffff062224 */ /* 0x008fe400078e002c */
[----:B------:R-:W-:-:S05]  /*14fd0*/  @P2 IMAD.MOV.U32 R7, RZ, RZ, R46 ;  /* 0x000000ffff072224 */ /* 0x000fca00078e002e */
[----:B------:R2:W3:Y:S04]  /*14fe0*/  @P2 LDG.E.U16 R13, desc[UR8][R6.64] ;  /* 0x00000008060d2981 */ /* 0x0004e8000c1e1500 */
[----:B----4-:R0:W-:Y:S04]  /*14ff0*/  STL [R1+0x1e64], R15 ;  /* 0x001e640f01007387 */ /* 0x0101e80000100800 */
[----:B------:R-:W4:Y:S04]  /*15000*/  LDL R35, [R1+0xbbc] ;  /* 0x000bbc0001237983 */ /* 0x000f280000100800 */
[----:B------:R-:W4:Y:S04]  /*15010*/  LDL R3, [R1+0xbc0] ;  /* 0x000bc00001037983 */ /* 0x000f280000100800 */
[----:B------:R-:W-:Y:S04]  /*15020*/  STL [R1+0x1e68], R14 ;  /* 0x001e680e01007387 */ /* 0x000fe80000100800 */
[----:B------:R-:W4:Y:S04]  /*15030*/  LDL R58, [R1+0xbb8] ;  /* 0x000bb800013a7983 */ /* 0x000f280000100800 */
[----:B------:R-:W4:Y:S04]  /*15040*/  LDL R55, [R1+0x131c] ;  /* 0x00131c0001377983 */ /* 0x000f280000100800 */
[----:B------:R-:W4:Y:S04]  /*15050*/  LDL R46, [R1+0xbb4] ;  /* 0x000bb400012e7983 */ /* 0x000f280000100800 */
[----:B------:R-:W4:Y:S01]  /*15060*/  LDL R44, [R1+0x1320] ;  /* 0x00132000012c7983 */ /* 0x000f220000100800 */
[----:B------:R-:W-:-:S02]  /*15070*/  PRMT R12, RZ, 0x7610, R12 ;  /* 0x00007610ff0c7816 */ /* 0x000fc4000000000c */
[----:B------:R-:W-:Y:S02]  /*15080*/  PRMT R11, RZ, 0x7610, R11 ;  /* 0x00007610ff0b7816 */ /* 0x000fe4000000000b */
[----:B------:R-:W-:Y:S02]  /*15090*/  PRMT R10, RZ, 0x7610, R10 ;  /* 0x00007610ff0a7816 */ /* 0x000fe4000000000a */
[----:B------:R-:W-:Y:S01]  /*150a0*/  PRMT R9, RZ, 0x7610, R9 ;  /* 0x00007610ff097816 */ /* 0x000fe20000000009 */
[----:B--2---:R-:W-:Y:S02]  /*150b0*/  @P2 IMAD.MOV.U32 R7, RZ, RZ, R59 ;  /* 0x000000ffff072224 */ /* 0x004fe400078e003b */
[----:B------:R-:W-:-:S05]  /*150c0*/  @P2 IMAD.MOV.U32 R6, RZ, RZ, R36 ;  /* 0x000000ffff062224 */ /* 0x000fca00078e0024 */
[----:B------:R4:W2:Y:S04]  /*150d0*/  @P2 LDG.E.U16 R12, desc[UR8][R6.64] ;  /* 0x00000008060c2981 */ /* 0x0008a8000c1e1500 */
[----:B---3--:R-:W-:Y:S04]  /*150e0*/  STL [R1+0x1e6c], R13 ;  /* 0x001e6c0d01007387 */ /* 0x008fe80000100800 */
[----:B0-----:R-:W3:Y:S04]  /*150f0*/  LDL R15, [R1+0x132c] ;  /* 0x00132c00010f7983 */ /* 0x001ee80000100800 */
[----:B------:R-:W3:Y:S01]  /*15100*/  LDL R36, [R1+0xbb0] ;  /* 0x000bb00001247983 */ /* 0x000ee20000100800 */
[----:B----4-:R-:W-:-:S02]  /*15110*/  @P2 IMAD.MOV.U32 R7, RZ, RZ, R35 ;  /* 0x000000ffff072224 */ /* 0x010fc400078e0023 */
[----:B------:R-:W-:-:S05]  /*15120*/  @P2 IMAD.MOV.U32 R6, RZ, RZ, R3 ;  /* 0x000000ffff062224 */ /* 0x000fca00078e0003 */
[----:B------:R0:W4:Y:S02]  /*15130*/  @P2 LDG.E.U16 R11, desc[UR8][R6.64] ;  /* 0x00000008060b2981 */ /* 0x000124000c1e1500 */
[----:B0-----:R-:W-:Y:S02]  /*15140*/  @P2 IMAD.MOV.U32 R7, RZ, RZ, R58 ;  /* 0x000000ffff072224 */ /* 0x001fe400078e003a */
[----:B------:R-:W-:-:S05]  /*15150*/  @P2 IMAD.MOV.U32 R6, RZ, RZ, R55 ;  /* 0x000000ffff062224 */ /* 0x000fca00078e0037 */
[----:B------:R0:W4:Y:S02]  /*15160*/  @P2 LDG.E.U16 R10, desc[UR8][R6.64] ;  /* 0x00000008060a2981 */ /* 0x000124000c1e1500 */
[----:B0-----:R-:W-:Y:S02]  /*15170*/  @P2 IMAD.MOV.U32 R6, RZ, RZ, R44 ;  /* 0x000000ffff062224 */ /* 0x001fe400078e002c */
[----:B------:R-:W-:-:S05]  /*15180*/  @P2 IMAD.MOV.U32 R7, RZ, RZ, R46 ;  /* 0x000000ffff072224 */ /* 0x000fca00078e002e */
[----:B------:R3:W4:Y:S04]  /*15190*/  @P2 LDG.E.U16 R9, desc[UR8][R6.64] ;  /* 0x0000000806092981 */ /* 0x000728000c1e1500 */
[----:B--2---:R0:W-:Y:S04]  /*151a0*/  STL [R1+0x1e70], R12 ;  /* 0x001e700c01007387 */ /* 0x0041e80000100800 */
[----:B------:R-:W2:Y:S04]  /*151b0*/  LDL R35, [R1+0x1328] ;  /* 0x0013280001237983 */ /* 0x000ea80000100800 */
[----:B------:R-:W2:Y:S01]  /*151c0*/  LDL R3, [R1+0x1338] ;  /* 0x0013380001037983 */ /* 0x000ea20000100800 */
[----:B---3--:R-:W-:-:S03]  /*151d0*/  @P2 IMAD.MOV.U32 R6, RZ, RZ, R15 ;  /* 0x000000ffff062224 */ /* 0x008fc600078e000f */
[----:B----4-:R-:W-:Y:S04]  /*151e0*/  STL [R1+0x1e74], R11 ;  /* 0x001e740b01007387 */ /* 0x010fe80000100800 */
[----:B------:R-:W-:Y:S04]  /*151f0*/  STL [R1+0x1e78], R10 ;  /* 0x001e780a01007387 */ /* 0x000fe80000100800 */
[----:B------:R-:W-:Y:S04]  /*15200*/  STL [R1+0x1e7c], R9 ;  /* 0x001e7c0901007387 */ /* 0x000fe80000100800 */
[----:B------:R-:W3:Y:S04]  /*15210*/  LDL R60, [R1+0xd5c] ;  /* 0x000d5c00013c7983 */ /* 0x000ee80000100800 */
[----:B------:R-:W4:Y:S01]  /*15220*/  LDL R15, [R1+0xd60] ;  /* 0x000d6000010f7983 */ /* 0x000f220000100800 */
[----:B------:R-:W-:Y:S01]  /*15230*/  PRMT R8, RZ, 0x7610, R8 ;  /* 0x00007610ff087816 */ /* 0x000fe20000000008 */
[----:B------:R-:W-:Y:S01]  /*15240*/  @P2 IMAD.MOV.U32 R7, RZ, RZ, R36 ;  /* 0x000000ffff072224 */ /* 0x000fe200078e0024 */
[----:B------:R-:W-:-:S02]  /*15250*/  PRMT R5, RZ, 0x7610, R5 ;  /* 0x00007610ff057816 */ /* 0x000fc40000000005 */
[----:B0-----:R-:W-:Y:S01]  /*15260*/  PRMT R12, RZ, 0x7610, R12 ;  /* 0x00007610ff0c7816 */ /* 0x001fe2000000000c */
[----:B------:R-:W4:Y:S04]  /*15270*/  LDL R59, [R1+0xc94] ;  /* 0x000c9400013b7983 */ /* 0x000f280000100800 */
[----:B------:R2:W4:Y:S04]  /*15280*/  @P2 LDG.E.U16 R8, desc[UR8][R6.64] ;  /* 0x0000000806082981 */ /* 0x000528000c1e1500 */
[----:B------:R-:W4:Y:S01]  /*15290*/  LDL R58, [R1+0xc98] ;  /* 0x000c9800013a7983 */ /* 0x000f220000100800 */
[----:B--2---:R-:W-:-:S02]  /*152a0*/  @P2 IMAD.MOV.U32 R7, RZ, RZ, R35 ;  /* 0x000000ffff072224 */ /* 0x004fc400078e0023 */
[----:B------:R-:W-:-:S05]  /*152b0*/  @P2 IMAD.MOV.U32 R6, RZ, RZ, R3 ;  /* 0x000000ffff062224 */ /* 0x000fca00078e0003 */
[----:B------:R3:W2:Y:S02]  /*152c0*/  @P2 LDG.E.U16 R5, desc[UR8][R6.64] ;  /* 0x0000000806052981 */ /* 0x0006a4000c1e1500 */
[----:B---3--:R-:W-:Y:S02]  /*152d0*/  @P0 IMAD.MOV.U32 R7, RZ, RZ, R60 ;  /* 0x000000ffff070224 */ /* 0x008fe400078e003c */
[----:B----4-:R-:W-:-:S05]  /*152e0*/  @P0 IMAD.MOV.U32 R6, RZ, RZ, R15 ;  /* 0x000000ffff060224 */ /* 0x010fca00078e000f */
[----:B------:R-:W3:Y:S04]  /*152f0*/  @P0 LDG.E.U16 R12, desc[UR8][R6.64] ;  /* 0x00000008060c0981 */ /* 0x000ee8000c1e1500 */
[----:B------:R-:W-:Y:S04]  /*15300*/  STL [R1+0x1e80], R8 ;  /* 0x001e800801007387 */ /* 0x000fe80000100800 */
[----:B------:R-:W4:Y:S04]  /*15310*/  LDL R55, [R1+0xc8c] ;  /* 0x000c8c0001377983 */ /* 0x000f280000100800 */
[----:B------:R-:W4:Y:S04]  /*15320*/  LDL R3, [R1+0xc90] ;  /* 0x000c900001037983 */ /* 0x000f280000100800 */
[----:B------:R-:W4:Y:S04]  /*15330*/  LDL R46, [R1+0xc84] ;  /* 0x000c8400012e7983 */ /* 0x000f280000100800 */
[----:B------:R-:W4:Y:S04]  /*15340*/  LDL R44, [R1+0xc88] ;  /* 0x000c8800012c7983 */ /* 0x000f280000100800 */
[----:B------:R-:W4:Y:S04]  /*15350*/  LDL R36, [R1+0xc7c] ;  /* 0x000c7c0001247983 */ /* 0x000f280000100800 */
[----:B------:R-:W4:Y:S04]  /*15360*/  LDL R35, [R1+0xc80] ;  /* 0x000c800001237983 */ /* 0x000f280000100800 */
[----:B--2---:R-:W-:Y:S04]  /*15370*/  STL [R1+0x1e84], R5 ;  /* 0x001e840501007387 */ /* 0x004fe80000100800 */
[----:B------:R-:W2:Y:S04]  /*15380*/  LDL R15, [R1+0xc74] ;  /* 0x000c7400010f7983 */ /* 0x000ea80000100800 */
[----:B---3--:R0:W-:Y:S04]  /*15390*/  STL [R1+0x8e4], R12 ;  /* 0x0008e40c01007387 */ /* 0x0081e80000100800 */
[----:B0-----:R-:W3:Y:S01]  /*153a0*/  LDL R12, [R1+0xc78] ;  /* 0x000c7800010c7983 */ /* 0x001ee20000100800 */
[----:B------:R-:W-:-:S02]  /*153b0*/  ISETP.GT.AND P1, PT, R4, 0x1b, PT ;  /* 0x0000001b0400780c */ /* 0x000fc40003f24270 */
[----:B------:R-:W-:Y:S02]  /*153c0*/  PRMT R57, RZ, 0x7610, R57 ;  /* 0x00007610ff397816 */ /* 0x000fe40000000039 */
[----:B------:R-:W-:-:S09]  /*153d0*/  PRMT R5, RZ, 0x7610, R5 ;  /* 0x00007610ff057816 */ /* 0x000fd20000000005 */
[----:B------:R-:W-:Y:S02]  /*153e0*/  @P1 IMAD.MOV.U32 R6, RZ, RZ, R58 ;  /* 0x000000ffff061224 */ /* 0x000fe400078e003a */
[----:B------:R-:W-:-:S05]  /*153f0*/  @P1 IMAD.MOV.U32 R7, RZ, RZ, R59 ;  /* 0x000000ffff071224 */ /* 0x000fca00078e003b */
[----:B------:R4:W3:Y:S02]  /*15400*/  @P1 LDG.E.U16 R57, desc[UR8][R6.64] ;  /* 0x0000000806391981 */ /* 0x0008e4000c1e1500 */
[----:B----4-:R-:W-:Y:S02]  /*15410*/  @P1 IMAD.MOV.U32 R6, RZ, RZ, R3 ;  /* 0x000000ffff061224 */ /* 0x010fe400078e0003 */
[----:B------:R-:W-:Y:S01]  /*15420*/  @P1 IMAD.MOV.U32 R7, RZ, RZ, R55 ;  /* 0x000000ffff071224 */ /* 0x000fe200078e0037 */
[----:B------:R-:W-:Y:S02]  /*15430*/  PRMT R38, RZ, 0x7610, R38 ;  /* 0x00007610ff267816 */ /* 0x000fe40000000026 */
[----:B------:R-:W-:Y:S02]  /*15440*/  PRMT R25, RZ, 0x7610, R25 ;  /* 0x00007610ff197816 */ /* 0x000fe40000000019 */
[----:B------:R-:W-:Y:S01]  /*15450*/  PRMT R11, RZ, 0x7610, R11 ;  /* 0x00007610ff0b7816 */ /* 0x000fe2000000000b */
[----:B------:R-:W4:Y:S04]  /*15460*/  LDL R3, [R1+0xc70] ;  /* 0x000c700001037983 */ /* 0x000f280000100800 */
[----:B------:R0:W4:Y:S02]  /*15470*/  @P1 LDG.E.U16 R5, desc[UR8][R6.64] ;  /* 0x0000000806051981 */ /* 0x000124000c1e1500 */
[----:B0-----:R-:W-:-:S02]  /*15480*/  @P1 IMAD.MOV.U32 R6, RZ, RZ, R44 ;  /* 0x000000ffff061224 */ /* 0x001fc400078e002c */
[----:B------:R-:W-:-:S05]  /*15490*/  @P1 IMAD.MOV.U32 R7, RZ, RZ, R46 ;  /* 0x000000ffff071224 */ /* 0x000fca00078e002e */
[----:B------:R0:W4:Y:S02]  /*154a0*/  @P1 LDG.E.U16 R38, desc[UR8][R6.64] ;  /* 0x0000000806261981 */ /* 0x000124000c1e1500 */
[----:B0-----:R-:W-:Y:S02]  /*154b0*/  @P1 IMAD.MOV.U32 R6, RZ, RZ, R35 ;  /* 0x000000ffff061224 */ /* 0x001fe400078e0023 */
[----:B------:R-:W-:-:S05]  /*154c0*/  @P1 IMAD.MOV.U32 R7, RZ, RZ, R36 ;  /* 0x000000ffff071224 */ /* 0x000fca00078e0024 */
[----:B------:R2:W4:Y:S02]  /*154d0*/  @P1 LDG.E.U16 R25, desc[UR8][R6.64] ;  /* 0x0000000806191981 */ /* 0x000524000c1e1500 */
[----:B--2---:R-:W-:Y:S02]  /*154e0*/  @P1 IMAD.MOV.U32 R7, RZ, RZ, R15 ;  /* 0x000000ffff071224 */ /* 0x004fe400078e000f */
[----:B---3--:R-:W-:-:S05]  /*154f0*/  @P1 IMAD.MOV.U32 R6, RZ, RZ, R12 ;  /* 0x000000ffff061224 */ /* 0x008fca00078e000c */
[----:B------:R-:W2:Y:S04]  /*15500*/  @P1 LDG.E.U16 R11, desc[UR8][R6.64] ;  /* 0x00000008060b1981 */ /* 0x000ea8000c1e1500 */
[----:B----4-:R0:W-:Y:S04]  /*15510*/  STL [R1+0x8d4], R5 ;  /* 0x0008d40501007387 */ /* 0x0101e80000100800 */
[----:B------:R-:W3:Y:S04]  /*15520*/  LDL R46, [R1+0xc68] ;  /* 0x000c6800012e7983 */ /* 0x000ee80000100800 */
[----:B------:R-:W4:Y:S04]  /*15530*/  LDL R55, [R1+0xc64] ;  /* 0x000c640001377983 */ /* 0x000f280000100800 */
[----:B------:R-:W3:Y:S04]  /*15540*/  LDL R44, [R1+0xc5c] ;  /* 0x000c5c00012c7983 */ /* 0x000ee80000100800 */
[----:B0-----:R-:W3:Y:S04]  /*15550*/  LDL R5, [R1+0xc6c] ;  /* 0x000c6c0001057983 */ /* 0x001ee80000100800 */
[----:B------:R0:W-:Y:S04]  /*15560*/  STL [R1+0x8cc], R38 ;  /* 0x0008cc2601007387 */ /* 0x0001e80000100800 */
[----:B------:R-:W4:Y:S04]  /*15570*/  LDL R36, [R1+0x1330] ;  /* 0x0013300001247983 */ /* 0x000f280000100800 */
[----:B------:R-:W4:Y:S04]  /*15580*/  LDL R35, [R1+0x1334] ;  /* 0x0013340001237983 */ /* 0x000f280000100800 */
[----:B0-----:R-:W4:Y:S04]  /*15590*/  LDL R38, [R1+0xc60] ;  /* 0x000c600001267983 */ /* 0x001f280000100800 */
[----:B------:R0:W-:Y:S04]  /*155a0*/  STL [R1+0x8c4], R25 ;  /* 0x0008c41901007387 */ /* 0x0001e80000100800 */
[----:B------:R-:W4:Y:S04]  /*155b0*/  LDL R15, [R1+0x1324] ;  /* 0x00132400010f7983 */ /* 0x000f280000100800 */
[----:B------:R-:W4:Y:S04]  /*155c0*/  LDL R12, [R1+0xba4] ;  /* 0x000ba400010c7983 */ /* 0x000f280000100800 */
[----:B0-----:R-:W4:Y:S04]  /*155d0*/  LDL R25, [R1+0xbac] ;  /* 0x000bac0001197983 */ /* 0x001f280000100800 */
[----:B--2---:R0:W-:Y:S04]  /*155e0*/  STL [R1+0x8bc], R11 ;  /* 0x0008bc0b01007387 */ /* 0x0041e80000100800 */
[----:B0-----:R-:W2:Y:S01]  /*155f0*/  LDL R11, [R1+0xba8] ;  /* 0x000ba800010b7983 */ /* 0x001ea20000100800 */
[----:B------:R-:W-:Y:S01]  /*15600*/  PRMT R56, RZ, 0x7610, R56 ;  /* 0x00007610ff387816 */ /* 0x000fe20000000038 */
[----:B------:R-:W-:Y:S01]  /*15610*/  @P1 IMAD.MOV.U32 R6, RZ, RZ, R3 ;  /* 0x000000ffff061224 */ /* 0x000fe200078e0003 */
[----:B------:R-:W-:-:S02]  /*15620*/  PRMT R45, RZ, 0x7610, R45 ;  /* 0x00007610ff2d7816 */ /* 0x000fc4000000002d */
[----:B------:R-:W-:Y:S02]  /*15630*/  ISETP.GT.AND P0, PT, R4, 0x1f, PT ;  /* 0x0000001f0400780c */ /* 0x000fe40003f04270 */
[----:B------:R-:W-:Y:S02]  /*15640*/  PRMT R37, RZ, 0x7610, R37 ;  /* 0x00007610ff257816 */ /* 0x000fe40000000025 */
[----:B------:R-:W-:Y:S02]  /*15650*/  PRMT R26, RZ, 0x7610, R26 ;  /* 0x00007610ff1a7816 */ /* 0x000fe4000000001a */
[----:B------:R-:W-:Y:S01]  /*15660*/  PRMT R14, RZ, 0x7610, R14 ;  /* 0x00007610ff0e7816 */ /* 0x000fe2000000000e */
[----:B---3--:R-:W-:Y:S02]  /*15670*/  @P1 IMAD.MOV.U32 R7, RZ, RZ, R5 ;  /* 0x000000ffff071224 */ /* 0x008fe400078e0005 */
[----:B------:R-:W3:Y:S04]  /*15680*/  LDL R5, [R1+0xb9c] ;  /* 0x000b9c0001057983 */ /* 0x000ee80000100800 */
[----:B------:R0:W3:Y:S02]  /*15690*/  @P1 LDG.E.U16 R56, desc[UR8][R6.64] ;  /* 0x0000000806381981 */ /* 0x0000e4000c1e1500 */
[----:B0-----:R-:W-:-:S02]  /*156a0*/  @P1 IMAD.MOV.U32 R6, RZ, RZ, R46 ;  /* 0x000000ffff061224 */ /* 0x001fc400078e002e */
[----:B----4-:R-:W-:-:S05]  /*156b0*/  @P1 IMAD.MOV.U32 R7, RZ, RZ, R55 ;  /* 0x000000ffff071224 */ /* 0x010fca00078e0037 */
[----:B------:R0:W4:Y:S02]  /*156c0*/  @P1 LDG.E.U16 R45, desc[UR8][R6.64] ;  /* 0x00000008062d1981 */ /* 0x000124000c1e1500 */
[----:B0-----:R-:W-:Y:S02]  /*156d0*/  @P1 IMAD.MOV.U32 R6, RZ, RZ, R38 ;  /* 0x000000ffff061224 */ /* 0x001fe400078e0026 */
        /* <DEDUP_REMOVED lines=8> */
[----:B------:R-:W-:Y:S04]  /*15760*/  STL [R1+0x8dc], R57 ;  /* 0x0008dc3901007387 */ /* 0x000fe80000100800 */
[----:B------:R-:W4:Y:S01]  /*15770*/  LDL R3, [R1+0xba0] ;  /* 0x000ba00001037983 */ /* 0x000f220000100800 */
[----:B------:R-:W-:-:S03]  /*15780*/  PRMT R9, RZ, 0x7610, R9 ;  /* 0x00007610ff097816 */ /* 0x000fc60000000009 */
[----:B------:R-:W4:Y:S01]  /*15790*/  LDL R25, [R1+0xb98] ;  /* 0x000b980001197983 */ /* 0x000f220000100800 */
[----:B0-----:R-:W-:Y:S02]  /*157a0*/  @P0 IMAD.MOV.U32 R7, RZ, RZ, R12 ;  /* 0x000000ffff070224 */ /* 0x001fe400078e000c */
[----:B--2---:R-:W-:-:S05]  /*157b0*/  @P0 IMAD.MOV.U32 R6, RZ, RZ, R11 ;  /* 0x000000ffff060224 */ /* 0x004fca00078e000b */
[----:B------:R3:W2:Y:S01]  /*157c0*/  @P0 LDG.E.U16 R9, desc[UR8][R6.64] ;  /* 0x0000000806090981 */ /* 0x0006a2000c1e1500 */
[----:B------:R-:W-:Y:S01]  /*157d0*/  PRMT R0, RZ, 0x7610, R0 ;  /* 0x00007610ff007816 */ /* 0x000fe20000000000 */
[----:B---3--:R-:W-:Y:S02]  /*157e0*/  @P0 IMAD.MOV.U32 R7, RZ, RZ, R5 ;  /* 0x000000ffff070224 */ /* 0x008fe400078e0005 */
[----:B----4-:R0:W-:Y:S04]  /*157f0*/  STL [R1+0x8a0], R14 ;  /* 0x0008a00e01007387 */ /* 0x0101e80000100800 */
[----:B------:R-:W3:Y:S01]  /*15800*/  LDL R11, [R1+0xb88] ;  /* 0x000b8800010b7983 */ /* 0x000ee20000100800 */
[----:B------:R-:W-:-:S05]  /*15810*/  @P0 IMAD.MOV.U32 R6, RZ, RZ, R3 ;  /* 0x000000ffff060224 */ /* 0x000fca00078e0003 */
[----:B------:R1:W4:Y:S04]  /*15820*/  @P0 LDG.E.U16 R0, desc[UR8][R6.64] ;  /* 0x0000000806000981 */ /* 0x000328000c1e1500 */
[----:B0-----:R-:W3:Y:S04]  /*15830*/  LDL R14, [R1+0xb90] ;  /* 0x000b9000010e7983 */ /* 0x001ee80000100800 */
[----:B------:R0:W-:Y:S04]  /*15840*/  STL [R1+0x8a4], R26 ;  /* 0x0008a41a01007387 */ /* 0x0001e80000100800 */
[----:B------:R-:W3:Y:S04]  /*15850*/  LDL R15, [R1+0xb8c] ;  /* 0x000b8c00010f7983 */ /* 0x000ee80000100800 */
[----:B------:R-:W3:Y:S04]  /*15860*/  LDL R12, [R1+0xb84] ;  /* 0x000b8400010c7983 */ /* 0x000ee80000100800 */
[----:B0-----:R-:W3:Y:S04]  /*15870*/  LDL R26, [R1+0xb94] ;  /* 0x000b9400011a7983 */ /* 0x001ee80000100800 */
[----:B--2---:R0:W-:Y:S04]  /*15880*/  STL [R1+0x89c], R9 ;  /* 0x00089c0901007387 */ /* 0x0041e80000100800 */
[----:B------:R-:W2:Y:S04]  /*15890*/  LDL R5, [R1+0xb80] ;  /* 0x000b800001057983 */ /* 0x000ea80000100800 */
[----:B0-----:R-:W2:Y:S04]  /*158a0*/  LDL R9, [R1+0xb7c] ;  /* 0x000b7c0001097983 */ /* 0x001ea80000100800 */
[----:B------:R-:W2:Y:S04]  /*158b0*/  LDL.LU R35, [R1+0xb24] ;  /* 0x000b240001237983 */ /* 0x000ea80000300800 */
[----:B------:R-:W-:Y:S04]  /*158c0*/  STL [R1+0x8b4], R56 ;  /* 0x0008b43801007387 */ /* 0x000fe80000100800 */
[----:B------:R-:W2:Y:S01]  /*158d0*/  LDL.LU R36, [R1+0xb20] ;  /* 0x000b200001247983 */ /* 0x000ea20000300800 */
[----:B------:R-:W-:-:S03]  /*158e0*/  PRMT R16, RZ, 0x7610, R16 ;  /* 0x00007610ff107816 */ /* 0x000fc60000000010 */
[----:B------:R0:W-:Y:S01]  /*158f0*/  STL [R1+0x8a8], R37 ;  /* 0x0008a82501007387 */ /* 0x0001e20000100800 */
[----:B-1----:R-:W-:Y:S01]  /*15900*/  @P0 IMAD.MOV.U32 R6, RZ, RZ, R25 ;  /* 0x000000ffff060224 */ /* 0x002fe200078e0019 */
[----:B------:R-:W-:Y:S02]  /*15910*/  PRMT R13, RZ, 0x7610, R13 ;  /* 0x00007610ff0d7816 */ /* 0x000fe4000000000d */
[----:B0-----:R-:W2:Y:S04]  /*15920*/  LDL.LU R37, [R1+0xb1c] ;  /* 0x000b1c0001257983 */ /* 0x001ea80000300800 */
[----:B------:R0:W-:Y:S04]  /*15930*/  STL [R1+0x8ac], R45 ;  /* 0x0008ac2d01007387 */ /* 0x0001e80000100800 */
[----:B------:R-:W2:Y:S04]  /*15940*/  LDL.LU R38, [R1+0xb18] ;  /* 0x000b180001267983 */ /* 0x000ea80000300800 */
[----:B------:R-:W2:Y:S01]  /*15950*/  LDL.LU R44, [R1+0xb14] ;  /* 0x000b1400012c7983 */ /* 0x000ea20000300800 */
[----:B------:R-:W-:-:S03]  /*15960*/  PRMT R10, RZ, 0x7610, R10 ;  /* 0x00007610ff0a7816 */ /* 0x000fc6000000000a */
[----:B0-----:R-:W2:Y:S04]  /*15970*/  LDL.LU R45, [R1+0xb10] ;  /* 0x000b1000012d7983 */ /* 0x001ea80000300800 */
[----:B------:R-:W2:Y:S04]  /*15980*/  LDL.LU R46, [R1+0xb0c] ;  /* 0x000b0c00012e7983 */ /* 0x000ea80000300800 */
[----:B------:R-:W2:Y:S04]  /*15990*/  LDL.LU R55, [R1+0xb08] ;  /* 0x000b080001377983 */ /* 0x000ea80000300800 */
[----:B------:R-:W2:Y:S01]  /*159a0*/  LDL.LU R61, [R1+0xa84] ;  /* 0x000a8400013d7983 */ /* 0x000ea20000300800 */
[----:B------:R-:W-:-:S03]  /*159b0*/  PRMT R8, RZ, 0x7610, R8 ;  /* 0x00007610ff087816 */ /* 0x000fc60000000008 */
[----:B----4-:R0:W-:Y:S04]  /*159c0*/  STL [R1+0x898], R0 ;  /* 0x0008980001007387 */ /* 0x0101e80000100800 */
[----:B0-----:R-:W4:Y:S04]  /*159d0*/  LDL.LU R0, [R1+0xa80] ;  /* 0x000a800001007983 */ /* 0x001f280000300800 */
[----:B------:R-:W4:Y:S01]  /*159e0*/  LDL.LU R3, [R1+0xa7c] ;  /* 0x000a7c0001037983 */ /* 0x000f220000300800 */
[----:B---3--:R-:W-:-:S03]  /*159f0*/  @P0 IMAD.MOV.U32 R7, RZ, RZ, R26 ;  /* 0x000000ffff070224 */ /* 0x008fc600078e001a */
[----:B------:R-:W3:Y:S04]  /*15a00*/  LDL.LU R56, [R1+0xa78] ;  /* 0x000a780001387983 */ /* 0x000ee80000300800 */
[----:B------:R-:W3:Y:S04]  /*15a10*/  LDL.LU R58, [R1+0xa74] ;  /* 0x000a7400013a7983 */ /* 0x000ee80000300800 */
[----:B------:R0:W3:Y:S04]  /*15a20*/  @P0 LDG.E.U16 R16, desc[UR8][R6.64] ;  /* 0x0000000806100981 */ /* 0x0000e8000c1e1500 */
[----:B------:R-:W4:Y:S04]  /*15a30*/  LDL.LU R59, [R1+0xa70] ;  /* 0x000a7000013b7983 */ /* 0x000f280000300800 */
[----:B------:R-:W4:Y:S04]  /*15a40*/  LDL.LU R60, [R1+0xa6c] ;  /* 0x000a6c00013c7983 */ /* 0x000f280000300800 */
[----:B------:R-:W4:Y:S01]  /*15a50*/  LDL.LU R57, [R1+0xa68] ;  /* 0x000a680001397983 */ /* 0x000f220000300800 */
[----:B0-----:R-:W-:-:S02]  /*15a60*/  @P0 IMAD.MOV.U32 R6, RZ, RZ, R14 ;  /* 0x000000ffff060224 */ /* 0x001fc400078e000e */
[----:B------:R-:W-:-:S05]  /*15a70*/  @P0 IMAD.MOV.U32 R7, RZ, RZ, R15 ;  /* 0x000000ffff070224 */ /* 0x000fca00078e000f */
[----:B------:R0:W4:Y:S02]  /*15a80*/  @P0 LDG.E.U16 R13, desc[UR8][R6.64] ;  /* 0x00000008060d0981 */ /* 0x000124000c1e1500 */
[----:B0-----:R-:W-:Y:S02]  /*15a90*/  @P0 IMAD.MOV.U32 R6, RZ, RZ, R11 ;  /* 0x000000ffff060224 */ /* 0x001fe400078e000b */
[----:B------:R-:W-:-:S05]  /*15aa0*/  @P0 IMAD.MOV.U32 R7, RZ, RZ, R12 ;  /* 0x000000ffff070224 */ /* 0x000fca00078e000c */
[----:B------:R2:W4:Y:S02]  /*15ab0*/  @P0 LDG.E.U16 R10, desc[UR8][R6.64] ;  /* 0x00000008060a0981 */ /* 0x000524000c1e1500 */
[----:B--2---:R-:W-:Y:S02]  /*15ac0*/  @P0 IMAD.MOV.U32 R6, RZ, RZ, R5 ;  /* 0x000000ffff060224 */ /* 0x004fe400078e0005 */
[----:B------:R-:W-:-:S05]  /*15ad0*/  @P0 IMAD.MOV.U32 R7, RZ, RZ, R9 ;  /* 0x000000ffff070224 */ /* 0x000fca00078e0009 */
[----:B------:R-:W2:Y:S01]  /*15ae0*/  @P0 LDG.E.U16 R8, desc[UR8][R6.64] ;  /* 0x0000000806080981 */ /* 0x000ea2000c1e1500 */
[----:B------:R-:W0:Y:S01]  /*15af0*/  S2R R2, SR_TID.X ;  /* 0x0000000000027919 */ /* 0x000e220000002100 */
[----:B------:R-:W1:Y:S01]  /*15b00*/  S2R R26, SR_TID.X ;  /* 0x00000000001a7919 */ /* 0x000e620000002100 */
[----:B------:R-:W-:Y:S06]  /*15b10*/  BAR.SYNC.DEFER_BLOCKING 0x0 ;  /* 0x0000000000007b1d */ /* 0x000fec0000010000 */
[----:B------:R-:W-:Y:S04]  /*15b20*/  STL [R1+0x1e8c], R6 ;  /* 0x001e8c0601007387 */ /* 0x000fe80000100800 */
[----:B------:R-:W-:Y:S01]  /*15b30*/  STL [R1+0x1e88], R7 ;  /* 0x001e880701007387 */ /* 0x000fe20000100800 */
[----:B0-----:R-:W-:-:S02]  /*15b40*/  LOP3.LUT R2, R2, 0x1f, RZ, 0xc0, !PT ;  /* 0x0000001f02027812 */ /* 0x001fc400078ec0ff */
[----:B-1----:R-:W-:-:S03]  /*15b50*/  LOP3.LUT R5, R26, 0x1f, RZ, 0xc0, !PT ;  /* 0x0000001f1a057812 */ /* 0x002fc600078ec0ff */
[----:B------:R-:W-:Y:S01]  /*15b60*/  IMAD.SHL.U32 R2, R2, 0x2, RZ ;  /* 0x0000000202027824 */ /* 0x000fe200078e00ff */
[----:B------:R-:W-:-:S04]  /*15b70*/  ISETP.GE.AND P0, PT, R5, R4, PT ;  /* 0x000000040500720c */ /* 0x000fc80003f06270 */
[----:B------:R-:W-:Y:S04]  /*15b80*/  STS.U16 [R2+UR5], R35 ;  /* 0x0000002302007988 */ /* 0x000fe80008000405 */
[----:B------:R-:W-:Y:S04]  /*15b90*/  STS.U16 [R2+UR5+0x40], R36 ;  /* 0x0000402402007988 */ /* 0x000fe80008000405 */
[----:B------:R-:W-:Y:S04]  /*15ba0*/  STS.U16 [R2+UR5+0x80], R37 ;  /* 0x0000802502007988 */ /* 0x000fe80008000405 */
[----:B------:R-:W-:Y:S04]  /*15bb0*/  STS.U16 [R2+UR5+0xc0], R38 ;  /* 0x0000c02602007988 */ /* 0x000fe80008000405 */
[----:B------:R-:W-:Y:S04]  /*15bc0*/  STS.U16 [R2+UR5+0x100], R44 ;  /* 0x0001002c02007988 */ /* 0x000fe80008000405 */
[----:B------:R-:W-:Y:S04]  /*15bd0*/  STS.U16 [R2+UR5+0x140], R45 ;  /* 0x0001402d02007988 */ /* 0x000fe80008000405 */
[----:B------:R-:W-:Y:S04]  /*15be0*/  STS.U16 [R2+UR5+0x180], R46 ;  /* 0x0001802e02007988 */ /* 0x000fe80008000405 */
[----:B------:R-:W-:Y:S04]  /*15bf0*/  STS.U16 [R2+UR5+0x1c0], R55 ;  /* 0x0001c03702007988 */ /* 0x000fe80008000405 */
[----:B------:R-:W-:Y:S04]  /*15c00*/  STS.U16 [R2+UR5+0x840], R61 ;  /* 0x0008403d02007988 */ /* 0x000fe80008000405 */
[----:B---3--:R-:W-:Y:S04]  /*15c10*/  STL [R1+0x894], R16 ;  /* 0x0008941001007387 */ /* 0x008fe80000100800 */
[----:B----4-:R0:W-:Y:S04]  /*15c20*/  STS.U16 [R2+UR5+0x980], R57 ;  /* 0x0009803902007988 */ /* 0x0101e80008000405 */
[----:B0-----:R-:W3:Y:S04]  /*15c30*/  LDL.LU R57, [R1+0xa04] ;  /* 0x000a040001397983 */ /* 0x001ee80000300800 */
[----:B------:R-:W4:Y:S04]  /*15c40*/  LDL.LU R4, [R1+0xa00] ;  /* 0x000a000001047983 */ /* 0x000f280000300800 */
[----:B------:R-:W4:Y:S04]  /*15c50*/  LDL.LU R7, [R1+0x9fc] ;  /* 0x0009fc0001077983 */ /* 0x000f280000300800 */
[----:B------:R-:W-:Y:S04]  /*15c60*/  STL [R1+0x890], R13 ;  /* 0x0008900d01007387 */ /* 0x000fe80000100800 */
[----:B------:R-:W4:Y:S04]  /*15c70*/  LDL.LU R6, [R1+0x9f8] ;  /* 0x0009f80001067983 */ /* 0x000f280000300800 */
[----:B------:R-:W4:Y:S04]  /*15c80*/  LDL.LU R5, [R1+0x9f4] ;  /* 0x0009f40001057983 */ /* 0x000f280000300800 */
[----:B------:R-:W-:Y:S04]  /*15c90*/  STS.U16 [R2+UR5+0x800], R0 ;  /* 0x0008000002007988 */ /* 0x000fe80008000405 */
[----:B------:R-:W-:Y:S04]  /*15ca0*/  STS.U16 [R2+UR5+0x8c0], R3 ;  /* 0x0008c00302007988 */ /* 0x000fe80008000405 */
[----:B------:R-:W-:Y:S04]  /*15cb0*/  STS.U16 [R2+UR5+0x880], R56 ;  /* 0x0008803802007988 */ /* 0x000fe80008000405 */
[----:B------:R-:W-:Y:S04]  /*15cc0*/  STS.U16 [R2+UR5+0x940], R58 ;  /* 0x0009403a02007988 */ /* 0x000fe80008000405 */
[----:B------:R-:W-:Y:S04]  /*15cd0*/  STS.U16 [R2+UR5+0x900], R59 ;  /* 0x0009003b02007988 */ /* 0x000fe80008000405 */
[----:B------:R-:W-:Y:S04]  /*15ce0*/  STS.U16 [R2+UR5+0x9c0], R60 ;  /* 0x0009c03c02007988 */ /* 0x000fe80008000405 */
[----:B--2---:R0:W-:Y:S04]  /*15cf0*/  STL [R1+0x884], R8 ;  /* 0x0008840801007387 */ /* 0x0041e80000100800 */
[----:B0-----:R-:W2:Y:S04]  /*15d00*/  LDL.LU R8, [R1+0x9f0] ;  /* 0x0009f00001087983 */ /* 0x001ea80000300800 */
[----:B------:R0:W-:Y:S04]  /*15d10*/  STL [R1+0x88c], R10 ;  /* 0x00088c0a01007387 */ /* 0x0001e80000100800 */
[----:B------:R-:W2:Y:S04]  /*15d20*/  LDL.LU R9, [R1+0x9ec] ;  /* 0x0009ec0001097983 */ /* 0x000ea80000300800 */
[----:B0-----:R-:W2:Y:S04]  /*15d30*/  LDL.LU R10, [R1+0x9e8] ;  /* 0x0009e800010a7983 */ /* 0x001ea80000300800 */
[----:B------:R-:W2:Y:S04]  /*15d40*/  LDL.LU R11, [R1+0x988] ;  /* 0x00098800010b7983 */ /* 0x000ea80000300800 */
        /* <DEDUP_REMOVED lines=22> */
[----:B---3--:R0:W-:Y:S04]  /*15eb0*/  STS.U16 [R2+UR5+0x1000], R57 ;  /* 0x0010003902007988 */ /* 0x0081e80008000405 */
[----:B0-----:R-:W3:Y:S04]  /*15ec0*/  LDL.LU R57, [R1+0x1eac] ;  /* 0x001eac0001397983 */ /* 0x001ee80000300800 */
[----:B--2---:R0:W-:Y:S04]  /*15ed0*/  STS.U16 [R2+UR5+0x2080], R37 ;  /* 0x0020802502007988 */ /* 0x0041e80008000405 */
[----:B----4-:R1:W-:Y:S04]  /*15ee0*/  STS.U16 [R2+UR5+0x20c0], R38 ;  /* 0x0020c02602007988 */ /* 0x0103e80008000405 */
[----:B------:R2:W-:Y:S04]  /*15ef0*/  STS.U16 [R2+UR5+0x2100], R44 ;  /* 0x0021002c02007988 */ /* 0x0005e80008000405 */
[----:B------:R4:W-:Y:S04]  /*15f00*/  STS.U16 [R2+UR5+0x2140], R45 ;  /* 0x0021402d02007988 */ /* 0x0009e80008000405 */
[----:B------:R1:W-:Y:S04]  /*15f10*/  STS.U16 [R2+UR5+0x2180], R46 ;  /* 0x0021802e02007988 */ /* 0x0003e80008000405 */
[----:B------:R2:W-:Y:S04]  /*15f20*/  STS.U16 [R2+UR5+0x21c0], R55 ;  /* 0x0021c03702007988 */ /* 0x0005e80008000405 */
[----:B0-----:R-:W3:Y:S04]  /*15f30*/  LDL.LU R37, [R1+0xb04] ;  /* 0x000b040001257983 */ /* 0x001ee80000300800 */
[----:B-1----:R-:W3:Y:S04]  /*15f40*/  LDL.LU R38, [R1+0xb00] ;  /* 0x000b000001267983 */ /* 0x002ee80000300800 */
[----:B--2---:R-:W2:Y:S04]  /*15f50*/  LDL.LU R44, [R1+0xafc] ;  /* 0x000afc00012c7983 */ /* 0x004ea80000300800 */
[----:B----4-:R-:W4:Y:S04]  /*15f60*/  LDL.LU R45, [R1+0xaf8] ;  /* 0x000af800012d7983 */ /* 0x010f280000300800 */
[----:B------:R-:W4:Y:S04]  /*15f70*/  LDL.LU R46, [R1+0xaf4] ;  /* 0x000af400012e7983 */ /* 0x000f280000300800 */
[----:B------:R0:W-:Y:S04]  /*15f80*/  STS.U16 [R2+UR5+0x2840], R61 ;  /* 0x0028403d02007988 */ /* 0x0001e80008000405 */
[----:B------:R-:W4:Y:S04]  /*15f90*/  LDL.LU R55, [R1+0xaf0] ;  /* 0x000af00001377983 */ /* 0x000f280000300800 */
[----:B------:R1:W-:Y:S04]  /*15fa0*/  STS.U16 [R2+UR5+0x2800], R0 ;  /* 0x0028000002007988 */ /* 0x0003e80008000405 */
[----:B------:R0:W-:Y:S04]  /*15fb0*/  STS.U16 [R2+UR5+0x28c0], R3 ;  /* 0x0028c00302007988 */ /* 0x0001e80008000405 */
[----:B------:R0:W-:Y:S04]  /*15fc0*/  STS.U16 [R2+UR5+0x2880], R56 ;  /* 0x0028803802007988 */ /* 0x0001e80008000405 */
[----:B------:R1:W-:Y:S04]  /*15fd0*/  STS.U16 [R2+UR5+0x2940], R58 ;  /* 0x0029403a02007988 */ /* 0x0003e80008000405 */
[----:B------:R1:W-:Y:S04]  /*15fe0*/  STS.U16 [R2+UR5+0x2900], R59 ;  /* 0x0029003b02007988 */ /* 0x0003e80008000405 */
[----:B0-----:R-:W4:Y:S04]  /*15ff0*/  LDL.LU R61, [R1+0xaec] ;  /* 0x000aec00013d7983 */ /* 0x001f280000300800 */
[----:B-1----:R-:W4:Y:S04]  /*16000*/  LDL.LU R0, [R1+0xae8] ;  /* 0x000ae80001007983 */ /* 0x002f280000300800 */
[----:B------:R-:W4:Y:S04]  /*16010*/  LDL.LU R3, [R1+0xa64] ;  /* 0x000a640001037983 */ /* 0x000f280000300800 */
[----:B------:R-:W4:Y:S04]  /*16020*/  LDL.LU R56, [R1+0xa60] ;  /* 0x000a600001387983 */ /* 0x000f280000300800 */
[----:B------:R-:W4:Y:S04]  /*16030*/  LDL.LU R58, [R1+0xa5c] ;  /* 0x000a5c00013a7983 */ /* 0x000f280000300800 */
[----:B------:R0:W-:Y:S04]  /*16040*/  STS.U16 [R2+UR5+0x29c0], R60 ;  /* 0x0029c03c02007988 */ /* 0x0001e80008000405 */
[----:B------:R-:W4:Y:S04]  /*16050*/  LDL.LU R59, [R1+0xa58] ;  /* 0x000a5800013b7983 */ /* 0x000f280000300800 */
[----:B0-----:R-:W4:Y:S04]  /*16060*/  LDL.LU R60, [R1+0xa54] ;  /* 0x000a5400013c7983 */ /* 0x001f280000300800 */
        /* <DEDUP_REMOVED lines=33> */
[----:B---3--:R0:W-:Y:S02]  /*16280*/  STS.U16 [R2+UR5+0x2980], R57 ;  /* 0x0029803902007988 */ /* 0x0081e40008000405 */
[----:B0-----:R-:W-:-:S05]  /*16290*/  LOP3.LUT R57, R2, 0x10, RZ, 0x3c, !PT ;  /* 0x0000001002397812 */ /* 0x001fca00078e3cff */
[----:B------:R-:W-:Y:S04]  /*162a0*/  STS.U16 [R57+UR5+0x200], R37 ;  /* 0x0002002539007988 */ /* 0x000fe80008000405 */
[----:B------:R-:W-:Y:S04]  /*162b0*/  STS.U16 [R57+UR5+0x240], R38 ;  /* 0x0002402639007988 */ /* 0x000fe80008000405 */
[----:B--2---:R0:W-:Y:S04]  /*162c0*/  STS.U16 [R57+UR5+0x280], R44 ;  /* 0x0002802c39007988 */ /* 0x0041e80008000405 */
[----:B----4-:R1:W-:Y:S04]  /*162d0*/  STS.U16 [R57+UR5+0x2c0], R45 ;  /* 0x0002c02d39007988 */ /* 0x0103e80008000405 */
[----:B------:R2:W-:Y:S04]  /*162e0*/  STS.U16 [R57+UR5+0x300], R46 ;  /* 0x0003002e39007988 */ /* 0x0005e80008000405 */
[----:B------:R-:W-:Y:S04]  /*162f0*/  STS.U16 [R57+UR5+0x340], R55 ;  /* 0x0003403739007988 */ /* 0x000fe80008000405 */
[----:B0-----:R-:W3:Y:S04]  /*16300*/  LDL.LU R44, [R1+0xa50] ;  /* 0x000a5000012c7983 */ /* 0x001ee80000300800 */
[----:B------:R-:W-:Y:S04]  /*16310*/  STS.U16 [R57+UR5+0x380], R61 ;  /* 0x0003803d39007988 */ /* 0x000fe80008000405 */
[----:B------:R-:W-:Y:S04]  /*16320*/  STS.U16 [R57+UR5+0x3c0], R0 ;  /* 0x0003c00039007988 */ /* 0x000fe80008000405 */
[----:B-1----:R-:W4:Y:S04]  /*16330*/  LDL.LU R45, [R1+0xa4c] ;  /* 0x000a4c00012d7983 */ /* 0x002f280000300800 */
[----:B--2---:R-:W2:Y:S04]  /*16340*/  LDL.LU R46, [R1+0xa48] ;  /* 0x000a4800012e7983 */ /* 0x004ea80000300800 */
[----:B------:R-:W-:Y:S04]  /*16350*/  STS.U16 [R57+UR5+0xa40], R3 ;  /* 0x000a400339007988 */ /* 0x000fe80008000405 */
[----:B------:R0:W-:Y:S04]  /*16360*/  STS.U16 [R57+UR5+0xa00], R56 ;  /* 0x000a003839007988 */ /* 0x0001e80008000405 */
[----:B------:R1:W-:Y:S04]  /*16370*/  STS.U16 [R57+UR5+0xac0], R58 ;  /* 0x000ac03a39007988 */ /* 0x0003e80008000405 */
[----:B------:R1:W-:Y:S04]  /*16380*/  STS.U16 [R57+UR5+0xa80], R59 ;  /* 0x000a803b39007988 */ /* 0x0003e80008000405 */
[----:B0-----:R-:W2:Y:S04]  /*16390*/  LDL.LU R56, [R1+0x9e4] ;  /* 0x0009e40001387983 */ /* 0x001ea80000300800 */
[----:B-1----:R-:W2:Y:S04]  /*163a0*/  LDL.LU R58, [R1+0x9e0] ;  /* 0x0009e000013a7983 */ /* 0x002ea80000300800 */
[----:B------:R0:W-:Y:S04]  /*163b0*/  STS.U16 [R57+UR5+0xb40], R60 ;  /* 0x000b403c39007988 */ /* 0x0001e80008000405 */
        /* <DEDUP_REMOVED lines=26> */
[----:B---3--:R0:W-:Y:S04]  /*16560*/  STS.U16 [R57+UR5+0xb00], R44 ;  /* 0x000b002c39007988 */ /* 0x0081e80008000405 */
[----:B----4-:R1:W-:Y:S04]  /*16570*/  STS.U16 [R57+UR5+0xbc0], R45 ;  /* 0x000bc02d39007988 */ /* 0x0103e80008000405 */
[----:B--2---:R2:W-:Y:S04]  /*16580*/  STS.U16 [R57+UR5+0xb80], R46 ;  /* 0x000b802e39007988 */ /* 0x0045e80008000405 */
[----:B0-----:R-:W3:Y:S04]  /*16590*/  LDL.LU R44, [R1+0x1ea8] ;  /* 0x001ea800012c7983 */ /* 0x001ee80000300800 */
[----:B-1----:R-:W4:Y:S04]  /*165a0*/  LDL.LU R45, [R1+0x1ea4] ;  /* 0x001ea400012d7983 */ /* 0x002f280000300800 */
[----:B--2---:R-:W2:Y:S04]  /*165b0*/  LDL.LU R46, [R1+0x1ea0] ;  /* 0x001ea000012e7983 */ /* 0x004ea80000300800 */
        /* <DEDUP_REMOVED lines=25> */
[----:B------:R0:W-:Y:S04]  /*16750*/  STS.U16 [R57+UR5+0x2340], R36 ;  /* 0x0023402439007988 */ /* 0x0001e80008000405 */
[----:B------:R1:W-:Y:S04]  /*16760*/  STS.U16 [R57+UR5+0x2380], R37 ;  /* 0x0023802539007988 */ /* 0x0003e80008000405 */
[----:B------:R0:W-:Y:S04]  /*16770*/  STS.U16 [R57+UR5+0x23c0], R38 ;  /* 0x0023c02639007988 */ /* 0x0001e80008000405 */
[----:B------:R0:W-:Y:S04]  /*16780*/  STS.U16 [R57+UR5+0x2a40], R55 ;  /* 0x002a403739007988 */ /* 0x0001e80008000405 */
[----:B------:R1:W-:Y:S04]  /*16790*/  STS.U16 [R57+UR5+0x2a00], R61 ;  /* 0x002a003d39007988 */ /* 0x0003e80008000405 */
[----:B------:R1:W-:Y:S04]  /*167a0*/  STS.U16 [R57+UR5+0x2ac0], R0 ;  /* 0x002ac00039007988 */ /* 0x0003e80008000405 */
[----:B0-----:R-:W3:Y:S04]  /*167b0*/  LDL.LU R36, [R1+0xae4] ;  /* 0x000ae40001247983 */ /* 0x001ee80000300800 */
[----:B-1----:R-:W3:Y:S04]  /*167c0*/  LDL.LU R37, [R1+0xae0] ;  /* 0x000ae00001257983 */ /* 0x002ee80000300800 */
[----:B------:R-:W3:Y:S04]  /*167d0*/  LDL.LU R38, [R1+0xadc] ;  /* 0x000adc0001267983 */ /* 0x000ee80000300800 */
[----:B------:R-:W3:Y:S04]  /*167e0*/  LDL.LU R55, [R1+0xad8] ;  /* 0x000ad80001377983 */ /* 0x000ee80000300800 */
[----:B------:R-:W3:Y:S04]  /*167f0*/  LDL.LU R61, [R1+0xad4] ;  /* 0x000ad400013d7983 */ /* 0x000ee80000300800 */
[----:B------:R-:W3:Y:S04]  /*16800*/  LDL.LU R0, [R1+0xad0] ;  /* 0x000ad00001007983 */ /* 0x000ee80000300800 */
[----:B------:R0:W-:Y:S04]  /*16810*/  STS.U16 [R57+UR5+0x2a80], R3 ;  /* 0x002a800339007988 */ /* 0x0001e80008000405 */
[----:B0-----:R-:W3:Y:S01]  /*16820*/  LDL.LU R3, [R1+0xacc] ;  /* 0x000acc0001037983 */ /* 0x001ee20000300800 */
[----:B------:R-:W0:Y:S03]  /*16830*/  S2R R2, SR_TID.X ;  /* 0x0000000000027919 */ /* 0x000e260000002100 */
[----:B--2---:R-:W-:Y:S04]  /*16840*/  STS.U16 [R57+UR5+0x2b40], R60 ;  /* 0x002b403c39007988 */ /* 0x004fe80008000405 */
[----:B------:R-:W-:Y:S04]  /*16850*/  STS.U16 [R57+UR5+0x2b00], R59 ;  /* 0x002b003b39007988 */ /* 0x000fe80008000405 */
[----:B------:R1:W-:Y:S04]  /*16860*/  STS.U16 [R57+UR5+0x2bc0], R58 ;  /* 0x002bc03a39007988 */ /* 0x0003e80008000405 */
[----:B-1----:R-:W2:Y:S04]  /*16870*/  LDL.LU R58, [R1+0xac8] ;  /* 0x000ac800013a7983 */ /* 0x002ea80000300800 */
[----:B------:R-:W2:Y:S04]  /*16880*/  LDL.LU R59, [R1+0xa44] ;  /* 0x000a4400013b7983 */ /* 0x000ea80000300800 */
[----:B------:R-:W2:Y:S04]  /*16890*/  LDL.LU R60, [R1+0xa40] ;  /* 0x000a4000013c7983 */ /* 0x000ea80000300800 */
[----:B------:R1:W-:Y:S04]  /*168a0*/  STS.U16 [R57+UR5+0x2b80], R56 ;  /* 0x002b803839007988 */ /* 0x0003e80008000405 */
[----:B------:R-:W-:Y:S01]  /*168b0*/  STS.U16 [R57+UR5+0x3200], R46 ;  /* 0x0032002e39007988 */ /* 0x000fe20008000405 */
[----:B0-----:R-:W-:-:S03]  /*168c0*/  LOP3.LUT R2, R2, 0x1f, RZ, 0xc0, !PT ;  /* 0x0000001f02027812 */ /* 0x001fc600078ec0ff */
[----:B----4-:R-:W-:Y:S04]  /*168d0*/  STS.U16 [R57+UR5+0x3240], R45 ;  /* 0x0032402d39007988 */ /* 0x010fe80008000405 */
[----:B---3--:R-:W-:Y:S04]  /*168e0*/  STS.U16 [R57+UR5+0x3280], R44 ;  /* 0x0032802c39007988 */ /* 0x008fe80008000405 */
[----:B------:R-:W-:Y:S04]  /*168f0*/  STS.U16 [R57+UR5+0x32c0], R43 ;  /* 0x0032c02b39007988 */ /* 0x000fe80008000405 */
[----:B------:R-:W-:Y:S04]  /*16900*/  STS.U16 [R57+UR5+0x3300], R42 ;  /* 0x0033002a39007988 */ /* 0x000fe80008000405 */
[----:B------:R-:W-:Y:S01]  /*16910*/  STS.U16 [R57+UR5+0x3340], R41 ;  /* 0x0033402939007988 */ /* 0x000fe20008000405 */
[----:B------:R-:W-:-:S03]  /*16920*/  IMAD.SHL.U32 R2, R2, 0x2, RZ ;  /* 0x0000000202027824 */ /* 0x000fc600078e00ff */
[----:B------:R-:W-:Y:S04]  /*16930*/  STS.U16 [R57+UR5+0x3380], R40 ;  /* 0x0033802839007988 */ /* 0x000fe80008000405 */
[----:B------:R-:W-:Y:S04]  /*16940*/  STS.U16 [R57+UR5+0x33c0], R39 ;  /* 0x0033c02739007988 */ /* 0x000fe80008000405 */
[----:B------:R-:W-:Y:S04]  /*16950*/  STS.U16 [R57+UR5+0x3a40], R24 ;  /* 0x003a401839007988 */ /* 0x000fe80008000405 */
[----:B------:R-:W-:Y:S04]  /*16960*/  STS.U16 [R57+UR5+0x3a00], R23 ;  /* 0x003a001739007988 */ /* 0x000fe80008000405 */
[----:B------:R-:W-:Y:S04]  /*16970*/  STS.U16 [R57+UR5+0x3ac0], R22 ;  /* 0x003ac01639007988 */ /* 0x000fe80008000405 */
[----:B------:R-:W-:Y:S01]  /*16980*/  STS.U16 [R57+UR5+0x3a80], R21 ;  /* 0x003a801539007988 */ /* 0x000fe20008000405 */
[----:B-1----:R-:W-:-:S03]  /*16990*/  LOP3.LUT R56, R2, 0x20, RZ, 0x3c, !PT ;  /* 0x0000002002387812 */ /* 0x002fc600078e3cff */
[----:B------:R-:W-:Y:S04]  /*169a0*/  STS.U16 [R57+UR5+0x3b40], R20 ;  /* 0x003b401439007988 */ /* 0x000fe80008000405 */
[----:B------:R-:W-:Y:S04]  /*169b0*/  STS.U16 [R57+UR5+0x3b00], R19 ;  /* 0x003b001339007988 */ /* 0x000fe80008000405 */
[----:B------:R-:W-:Y:S04]  /*169c0*/  STS.U16 [R57+UR5+0x3bc0], R18 ;  /* 0x003bc01239007988 */ /* 0x000fe80008000405 */
[----:B------:R-:W-:Y:S04]  /*169d0*/  STL [R1+0x1d80], R57 ;  /* 0x001d803901007387 */ /* 0x000fe80000100800 */
[----:B------:R-:W-:Y:S04]  /*169e0*/  STS.U16 [R57+UR5+0x3b80], R17 ;  /* 0x003b801139007988 */ /* 0x000fe80008000405 */
[----:B------:R-:W3:Y:S04]  /*169f0*/  LDL.LU R6, [R1+0xa3c] ;  /* 0x000a3c0001067983 */ /* 0x000ee80000300800 */
[----:B------:R-:W-:Y:S04]  /*16a00*/  STS.U16 [R56+UR5+0x400], R36 ;  /* 0x0004002438007988 */ /* 0x000fe80008000405 */
[----:B------:R-:W4:Y:S04]  /*16a10*/  LDL.LU R7, [R1+0xa38] ;  /* 0x000a380001077983 */ /* 0x000f280000300800 */
[----:B------:R-:W-:Y:S04]  /*16a20*/  STS.U16 [R56+UR5+0x440], R37 ;  /* 0x0004402538007988 */ /* 0x000fe80008000405 */
[----:B------:R-:W4:Y:S04]  /*16a30*/  LDL.LU R5, [R1+0xa34] ;  /* 0x000a340001057983 */ /* 0x000f280000300800 */
[----:B------:R-:W-:Y:S04]  /*16a40*/  STS.U16 [R56+UR5+0x480], R38 ;  /* 0x0004802638007988 */ /* 0x000fe80008000405 */
[----:B------:R-:W4:Y:S04]  /*16a50*/  LDL.LU R8, [R1+0xa30] ;  /* 0x000a300001087983 */ /* 0x000f280000300800 */
[----:B------:R-:W-:Y:S04]  /*16a60*/  STS.U16 [R56+UR5+0x4c0], R55 ;  /* 0x0004c03738007988 */ /* 0x000fe80008000405 */
[----:B------:R-:W4:Y:S04]  /*16a70*/  LDL.LU R2, [R1+0xa2c] ;  /* 0x000a2c0001027983 */ /* 0x000f280000300800 */
[----:B------:R0:W-:Y:S04]  /*16a80*/  STS.U16 [R56+UR5+0x500], R61 ;  /* 0x0005003d38007988 */ /* 0x0001e80008000405 */
[----:B------:R-:W4:Y:S04]  /*16a90*/  LDL.LU R4, [R1+0xa28] ;  /* 0x000a280001047983 */ /* 0x000f280000300800 */
[----:B------:R1:W-:Y:S04]  /*16aa0*/  STS.U16 [R56+UR5+0x540], R0 ;  /* 0x0005400038007988 */ /* 0x0003e80008000405 */
[----:B0-----:R-:W4:Y:S04]  /*16ab0*/  LDL.LU R61, [R1+0x9c4] ;  /* 0x0009c400013d7983 */ /* 0x001f280000300800 */
[----:B-1----:R-:W4:Y:S04]  /*16ac0*/  LDL.LU R0, [R1+0x9c0] ;  /* 0x0009c00001007983 */ /* 0x002f280000300800 */
        /* <DEDUP_REMOVED lines=14> */
[----:B------:R0:W-:Y:S04]  /*16bb0*/  STS.U16 [R56+UR5+0x580], R3 ;  /* 0x0005800338007988 */ /* 0x0001e80008000405 */
[----:B------:R-:W4:Y:S04]  /*16bc0*/  LDL.LU R55, [R1+0x8e8] ;  /* 0x0008e80001377983 */ /* 0x000f280000300800 */
[----:B0-----:R-:W4:Y:S04]  /*16bd0*/  LDL.LU R3, [R1+0x8e0] ;  /* 0x0008e00001037983 */ /* 0x001f280000300800 */
[----:B--2---:R0:W-:Y:S04]  /*16be0*/  STS.U16 [R56+UR5+0x5c0], R58 ;  /* 0x0005c03a38007988 */ /* 0x0041e80008000405 */
[----:B------:R1:W-:Y:S04]  /*16bf0*/  STS.U16 [R56+UR5+0xc40], R59 ;  /* 0x000c403b38007988 */ /* 0x0003e80008000405 */
[----:B------:R2:W-:Y:S04]  /*16c00*/  STS.U16 [R56+UR5+0xc00], R60 ;  /* 0x000c003c38007988 */ /* 0x0005e80008000405 */
[----:B0-----:R-:W4:Y:S04]  /*16c10*/  LDL.LU R58, [R1+0x8d8] ;  /* 0x0008d800013a7983 */ /* 0x001f280000300800 */
[----:B-1----:R-:W4:Y:S04]  /*16c20*/  LDL.LU R59, [R1+0x8d0] ;  /* 0x0008d000013b7983 */ /* 0x002f280000300800 */
[----:B--2---:R-:W2:Y:S04]  /*16c30*/  LDL.LU R60, [R1+0x8c8] ;  /* 0x0008c800013c7983 */ /* 0x004ea80000300800 */
[----:B---3--:R0:W-:Y:S04]  /*16c40*/  STS.U16 [R56+UR5+0xcc0], R6 ;  /* 0x000cc00638007988 */ /* 0x0081e80008000405 */
[----:B----4-:R1:W-:Y:S04]  /*16c50*/  STS.U16 [R56+UR5+0xc80], R7 ;  /* 0x000c800738007988 */ /* 0x0103e80008000405 */
[----:B------:R3:W-:Y:S04]  /*16c60*/  STS.U16 [R56+UR5+0xd40], R5 ;  /* 0x000d400538007988 */ /* 0x0007e80008000405 */
[----:B------:R4:W-:Y:S04]  /*16c70*/  STS.U16 [R56+UR5+0xd00], R8 ;  /* 0x000d000838007988 */ /* 0x0009e80008000405 */
[----:B------:R-:W-:Y:S04]  /*16c80*/  STS.U16 [R56+UR5+0xdc0], R2 ;  /* 0x000dc00238007988 */ /* 0x000fe80008000405 */
[----:B0-----:R-:W2:Y:S04]  /*16c90*/  LDL.LU R6, [R1+0x1e8c] ;  /* 0x001e8c0001067983 */ /* 0x001ea80000300800 */
[----:B-1----:R-:W2:Y:S04]  /*16ca0*/  LDL.LU R7, [R1+0x1e88] ;  /* 0x001e880001077983 */ /* 0x002ea80000300800 */
[----:B------:R-:W-:Y:S04]  /*16cb0*/  STS.U16 [R56+UR5+0xd80], R4 ;  /* 0x000d800438007988 */ /* 0x000fe80008000405 */
[----:B---3--:R-:W3:Y:S04]  /*16cc0*/  LDL.LU R5, [R1+0x1e84] ;  /* 0x001e840001057983 */ /* 0x008ee80000300800 */
[----:B----4-:R-:W4:Y:S04]  /*16cd0*/  LDL.LU R8, [R1+0x1e80] ;  /* 0x001e800001087983 */ /* 0x010f280000300800 */
        /* <DEDUP_REMOVED lines=11> */
[----:B------:R-:W3:Y:S04]  /*16d90*/  LDL.LU R11, [R1+0x1e74] ;  /* 0x001e7400010b7983 */ /* 0x000ee80000300800 */
        /* <DEDUP_REMOVED lines=25> */
[----:B0-----:R-:W3:Y:S04]  /*16f30*/  LDL.LU R3, [R1+0x1e40] ;  /* 0x001e400001037983 */ /* 0x001ee80000300800 */
[----:B------:R0:W-:Y:S04]  /*16f40*/  STS.U16 [R56+UR5+0x2480], R58 ;  /* 0x0024803a38007988 */ /* 0x0001e80008000405 */
[----:B------:R1:W-:Y:S04]  /*16f50*/  STS.U16 [R56+UR5+0x24c0], R59 ;  /* 0x0024c03b38007988 */ /* 0x0003e80008000405 */
[----:B--2---:R2:W-:Y:S04]  /*16f60*/  STS.U16 [R56+UR5+0x2500], R60 ;  /* 0x0025003c38007988 */ /* 0x0045e80008000405 */
[----:B0-----:R-:W3:Y:S04]  /*16f70*/  LDL.LU R58, [R1+0x1e3c] ;  /* 0x001e3c00013a7983 */ /* 0x001ee80000300800 */
[----:B-1----:R-:W3:Y:S04]  /*16f80*/  LDL.LU R59, [R1+0x1e38] ;  /* 0x001e3800013b7983 */ /* 0x002ee80000300800 */
[----:B--2---:R-:W2:Y:S04]  /*16f90*/  LDL.LU R60, [R1+0x1e34] ;  /* 0x001e3400013c7983 */ /* 0x004ea80000300800 */
[----:B--2---:R0:W-:Y:S04]  /*16fa0*/  STS.U16 [R56+UR5+0x2540], R60 ;  /* 0x0025403c38007988 */ /* 0x0041e80008000405 */
[----:B---3--:R-:W-:Y:S04]  /*16fb0*/  STS.U16 [R56+UR5+0x2580], R59 ;  /* 0x0025803b38007988 */ /* 0x008fe80008000405 */
[----:B------:R-:W-:Y:S04]  /*16fc0*/  STS.U16 [R56+UR5+0x25c0], R58 ;  /* 0x0025c03a38007988 */ /* 0x000fe80008000405 */
[----:B------:R1:W-:Y:S04]  /*16fd0*/  STS.U16 [R56+UR5+0x2c40], R3 ;  /* 0x002c400338007988 */ /* 0x0003e80008000405 */
[----:B------:R2:W-:Y:S04]  /*16fe0*/  STS.U16 [R56+UR5+0x2c00], R61 ;  /* 0x002c003d38007988 */ /* 0x0005e80008000405 */
[----:B------:R3:W-:Y:S04]  /*16ff0*/  STS.U16 [R56+UR5+0x2cc0], R0 ;  /* 0x002cc00038007988 */ /* 0x0007e80008000405 */
[----:B0-----:R-:W4:Y:S04]  /*17000*/  LDL.LU R60, [R1+0xac4] ;  /* 0x000ac400013c7983 */ /* 0x001f280000300800 */
[----:B-1----:R-:W4:Y:S04]  /*17010*/  LDL.LU R3, [R1+0xabc] ;  /* 0x000abc0001037983 */ /* 0x002f280000300800 */
[----:B------:R-:W4:Y:S04]  /*17020*/  LDL.LU R58, [R1+0xab4] ;  /* 0x000ab400013a7983 */ /* 0x000f280000300800 */
[----:B------:R-:W4:Y:S04]  /*17030*/  LDL.LU R59, [R1+0xaac] ;  /* 0x000aac00013b7983 */ /* 0x000f280000300800 */
[----:B--2---:R-:W2:Y:S04]  /*17040*/  LDL.LU R61, [R1+0x1e30] ;  /* 0x001e3000013d7983 */ /* 0x004ea80000300800 */
[----:B---3--:R-:W3:Y:S04]  /*17050*/  LDL.LU R0, [R1+0x1e2c] ;  /* 0x001e2c0001007983 */ /* 0x008ee80000300800 */
[----:B------:R0:W-:Y:S02]  /*17060*/  STS.U16 [R56+UR5+0x2c80], R2 ;  /* 0x002c800238007988 */ /* 0x0001e40008000405 */
[----:B0-----:R-:W0:Y:S02]  /*17070*/  S2R R2, SR_TID.X ;  /* 0x0000000000027919 */ /* 0x001e240000002100 */
[----:B------:R1:W-:Y:S04]  /*17080*/  STS.U16 [R56+UR5+0x2d40], R4 ;  /* 0x002d400438007988 */ /* 0x0003e80008000405 */
[----:B-1----:R-:W4:Y:S01]  /*17090*/  LDL R4, [R1+0x152c] ;  /* 0x00152c0001047983 */ /* 0x002f220000100800 */
[----:B0-----:R-:W-:-:S05]  /*170a0*/  LOP3.LUT R2, R2, 0x1f, RZ, 0xc0, !PT ;  /* 0x0000001f02027812 */ /* 0x001fca00078ec0ff */
[----:B------:R-:W-:Y:S01]  /*170b0*/  IMAD.SHL.U32 R2, R2, 0x2, RZ ;  /* 0x0000000202027824 */ /* 0x000fe200078e00ff */
[----:B---3--:R0:W-:Y:S04]  /*170c0*/  STS.U16 [R56+UR5+0x2d00], R0 ;  /* 0x002d000038007988 */ /* 0x0081e80008000405 */
[----:B--2---:R-:W-:Y:S04]  /*170d0*/  STS.U16 [R56+UR5+0x2dc0], R61 ;  /* 0x002dc03d38007988 */ /* 0x004fe80008000405 */
        /* <DEDUP_REMOVED lines=13> */
[----:B------:R-:W-:Y:S01]  /*171b0*/  STS.U16 [R56+UR5+0x3d40], R10 ;  /* 0x003d400a38007988 */ /* 0x000fe20008000405 */
[----:B0-----:R-:W-:-:S03]  /*171c0*/  LOP3.LUT R0, R2, 0x30, RZ, 0x3c, !PT ;  /* 0x0000003002007812 */ /* 0x001fc600078e3cff */
[----:B------:R-:W-:Y:S04]  /*171d0*/  STS.U16 [R56+UR5+0x3d00], R9 ;  /* 0x003d000938007988 */ /* 0x000fe80008000405 */
[----:B----4-:R-:W-:Y:S04]  /*171e0*/  STS.U16 [R56+UR5+0x3dc0], R8 ;  /* 0x003dc00838007988 */ /* 0x010fe80008000405 */
[----:B------:R0:W-:Y:S04]  /*171f0*/  STS.U16 [R56+UR5+0x3d80], R5 ;  /* 0x003d800538007988 */ /* 0x0001e80008000405 */
[----:B------:R1:W-:Y:S04]  /*17200*/  STS.U16 [R0+UR5+0x600], R60 ;  /* 0x0006003c00007988 */ /* 0x0003e80008000405 */
[----:B------:R2:W-:Y:S04]  /*17210*/  STS.U16 [R0+UR5+0x640], R3 ;  /* 0x0006400300007988 */ /* 0x0005e80008000405 */
[----:B------:R3:W-:Y:S04]  /*17220*/  STS.U16 [R0+UR5+0x680], R58 ;  /* 0x0006803a00007988 */ /* 0x0007e80008000405 */
[----:B------:R4:W-:Y:S04]  /*17230*/  STS.U16 [R0+UR5+0x6c0], R59 ;  /* 0x0006c03b00007988 */ /* 0x0009e80008000405 */
[----:B0-----:R-:W4:Y:S04]  /*17240*/  LDL R5, [R1+0x1524] ;  /* 0x0015240001057983 */ /* 0x001f280000100800 */
[----:B------:R-:W-:Y:S04]  /*17250*/  STL [R1+0x1d7c], R56 ;  /* 0x001d7c3801007387 */ /* 0x000fe80000100800 */
[----:B-1----:R-:W4:Y:S04]  /*17260*/  LDL.LU R60, [R1+0x1e28] ;  /* 0x001e2800013c7983 */ /* 0x002f280000300800 */
[----:B--2---:R-:W2:Y:S04]  /*17270*/  LDL.LU R3, [R1+0x1e24] ;  /* 0x001e240001037983 */ /* 0x004ea80000300800 */
[----:B---3--:R-:W3:Y:S04]  /*17280*/  LDL.LU R58, [R1+0x1e20] ;  /* 0x001e2000013a7983 */ /* 0x008ee80000300800 */
[----:B----4-:R-:W4:Y:S04]  /*17290*/  LDL.LU R59, [R1+0x1e1c] ;  /* 0x001e1c00013b7983 */ /* 0x010f280000300800 */
[----:B----4-:R0:W-:Y:S04]  /*172a0*/  STS.U16 [R0+UR5+0x700], R59 ;  /* 0x0007003b00007988 */ /* 0x0101e80008000405 */
[----:B---3--:R1:W-:Y:S04]  /*172b0*/  STS.U16 [R0+UR5+0x740], R58 ;  /* 0x0007403a00007988 */ /* 0x0083e80008000405 */
[----:B--2---:R2:W-:Y:S04]  /*172c0*/  STS.U16 [R0+UR5+0x780], R3 ;  /* 0x0007800300007988 */ /* 0x0045e80008000405 */
[----:B0-----:R-:W3:Y:S04]  /*172d0*/  LDL.LU R59, [R1+0x1e18] ;  /* 0x001e1800013b7983 */ /* 0x001ee80000300800 */
[----:B-1----:R-:W4:Y:S04]  /*172e0*/  LDL.LU R58, [R1+0x1e14] ;  /* 0x001e1400013a7983 */ /* 0x002f280000300800 */
[----:B--2---:R-:W2:Y:S04]  /*172f0*/  LDL.LU R3, [R1+0x1e10] ;  /* 0x001e100001037983 */ /* 0x004ea80000300800 */
[----:B------:R0:W-:Y:S04]  /*17300*/  STS.U16 [R0+UR5+0x7c0], R60 ;  /* 0x0007c03c00007988 */ /* 0x0001e80008000405 */
[----:B0-----:R-:W3:Y:S01]  /*17310*/  LDL.LU R60, [R1+0x1e0c] ;  /* 0x001e0c00013c7983 */ /* 0x001ee20000300800 */
[----:B--2---:R-:W-:-:S06]  /*17320*/  PRMT R3, RZ, 0x7610, R3 ;  /* 0x00007610ff037816 */ /* 0x004fcc0000000003 */
[----:B------:R0:W2:Y:S04]  /*17330*/  @!P0 LDG.E.U16 R3, desc[UR8][R4.64] ;  /* 0x0000000804038981 */ /* 0x0000a8000c1e1500 */
[----:B------:R-:W0:Y:S04]  /*17340*/  LDL R4, [R1+0xb78] ;  /* 0x000b780001047983 */ /* 0x000e280000100800 */
[----:B------:R-:W0:Y:S01]  /*17350*/  LDL R5, [R1+0x1350] ;  /* 0x0013500001057983 */ /* 0x000e220000100800 */
[----:B---3--:R-:W-:Y:S02]  /*17360*/  PRMT R60, RZ, 0x7610, R60 ;  /* 0x00007610ff3c7816 */ /* 0x008fe4000000003c */
[----:B0-----:R-:W-:-:S04]  /*17370*/  @!P0 LOP3.LUT R5, R5, R4, RZ, 0x3c, !PT ;  /* 0x0000000405058212 */ /* 0x001fc800078e3cff */
[----:B------:R-:W-:-:S04]  /*17380*/  @!P0 LOP3.LUT R4, R5, R4, RZ, 0x3c, !PT ;  /* 0x0000000405048212 */ /* 0x000fc800078e3cff */
[----:B------:R-:W-:-:S05]  /*17390*/  @!P0 LOP3.LUT R5, R5, R4, RZ, 0x3c, !PT ;  /* 0x0000000405058212 */ /* 0x000fca00078e3cff */
[----:B------:R-:W3:Y:S04]  /*173a0*/  @!P0 LDG.E.U16 R60, desc[UR8][R4.64] ;  /* 0x00000008043c8981 */ /* 0x000ee8000c1e1500 */
[----:B--2---:R-:W-:Y:S04]  /*173b0*/  STL [R1+0x1d84], R3 ;  /* 0x001d840301007387 */ /* 0x004fe80000100800 */
[----:B---3--:R0:W-:Y:S04]  /*173c0*/  STL [R1+0x858], R60 ;  /* 0x0008583c01007387 */ /* 0x0081e80000100800 */
[----:B0-----:R-:W2:Y:S04]  /*173d0*/  LDL.LU R60, [R1+0x1e08] ;  /* 0x001e0800013c7983 */ /* 0x001ea80000300800 */
[----:B------:R-:W3:Y:S04]  /*173e0*/  LDL R4, [R1+0x134c] ;  /* 0x00134c0001047983 */ /* 0x000ee80000100800 */
[----:B------:R-:W3:Y:S01]  /*173f0*/  LDL R5, [R1+0x1494] ;  /* 0x0014940001057983 */ /* 0x000ee20000100800 */
[----:B----4-:R-:W-:-:S02]  /*17400*/  PRMT R58, RZ, 0x7610, R58 ;  /* 0x00007610ff3a7816 */ /* 0x010fc4000000003a */
[----:B---3--:R-:W-:-:S04]  /*17410*/  @!P0 LOP3.LUT R5, R5, R4, RZ, 0x3c, !PT ;  /* 0x0000000405058212 */ /* 0x008fc800078e3cff */
[----:B------:R-:W-:-:S04]  /*17420*/  @!P0 LOP3.LUT R4, R5, R4, RZ, 0x3c, !PT ;  /* 0x0000000405048212 */ /* 0x000fc800078e3cff */
[----:B------:R-:W-:-:S05]  /*17430*/  @!P0 LOP3.LUT R5, R5, R4, RZ, 0x3c, !PT ;  /* 0x0000000405058212 */ /* 0x000fca00078e3cff */
[----:B------:R-:W3:Y:S04]  /*17440*/  @!P0 LDG.E.U16 R58, desc[UR8][R4.64] ;  /* 0x00000008043a8981 */ /* 0x000ee8000c1e1500 */
[----:B---3--:R0:W-:Y:S04]  /*17450*/  STL [R1+0x854], R58 ;  /* 0x0008543a01007387 */ /* 0x0081e80000100800 */
[----:B0-----:R-:W3:Y:S04]  /*17460*/  LDL.LU R58, [R1+0x1e04] ;  /* 0x001e0400013a7983 */ /* 0x001ee80000300800 */
[----:B------:R-:W4:Y:S04]  /*17470*/  LDL R4, [R1+0x146c] ;  /* 0x00146c0001047983 */ /* 0x000f280000100800 */
[----:B------:R-:W4:Y:S01]  /*17480*/  LDL R5, [R1+0x1470] ;  /* 0x0014700001057983 */ /* 0x000f220000100800 */
[----:B--2---:R-:W-:-:S02]  /*17490*/  PRMT R60, RZ, 0x7610, R60 ;  /* 0x00007610ff3c7816 */ /* 0x004fc4000000003c */
[----:B----4-:R-:W-:-:S04]  /*174a0*/  @!P0 LOP3.LUT R5, R5, R4, RZ, 0x3c, !PT ;  /* 0x0000000405058212 */ /* 0x010fc800078e3cff */
[----:B------:R-:W-:-:S04]  /*174b0*/  @!P0 LOP3.LUT R4, R5, R4, RZ, 0x3c, !PT ;  /* 0x0000000405048212 */ /* 0x000fc800078e3cff */
[----:B------:R-:W-:-:S05]  /*174c0*/  @!P0 LOP3.LUT R5, R5, R4, RZ, 0x3c, !PT ;  /* 0x0000000405058212 */ /* 0x000fca00078e3cff */
[----:B------:R-:W2:Y:S04]  /*174d0*/  @!P0 LDG.E.U16 R60, desc[UR8][R4.64] ;  /* 0x00000008043c8981 */ /* 0x000ea8000c1e1500 */
[----:B--2---:R0:W-:Y:S04]  /*174e0*/  STL [R1+0x84c], R60 ;  /* 0x00084c3c01007387 */ /* 0x0041e80000100800 */
[----:B0-----:R-:W2:Y:S04]  /*174f0*/  LDL.LU R60, [R1+0x1e00] ;  /* 0x001e0000013c7983 */ /* 0x001ea80000300800 */
[----:B------:R-:W4:Y:S04]  /*17500*/  LDL R4, [R1+0x1464] ;  /* 0x0014640001047983 */ /* 0x000f280000100800 */
[----:B------:R-:W4:Y:S01]  /*17510*/  LDL R5, [R1+0x1468] ;  /* 0x0014680001057983 */ /* 0x000f220000100800 */
[----:B------:R-:W-:-:S02]  /*17520*/  PRMT R2, RZ, 0x7610, R2 ;  /* 0x00007610ff027816 */ /* 0x000fc40000000002 */
[----:B----4-:R-:W-:-:S04]  /*17530*/  @!P0 LOP3.LUT R5, R5, R4, RZ, 0x3c, !PT ;  /* 0x0000000405058212 */ /* 0x010fc800078e3cff */
[----:B------:R-:W-:-:S04]  /*17540*/  @!P0 LOP3.LUT R4, R5, R4, RZ, 0x3c, !PT ;  /* 0x0000000405048212 */ /* 0x000fc800078e3cff */
[----:B------:R-:W-:-:S05]  /*17550*/  @!P0 LOP3.LUT R5, R5, R4, RZ, 0x3c, !PT ;  /* 0x0000000405058212 */ /* 0x000fca00078e3cff */
[----:B------:R0:W4:Y:S04]  /*17560*/  @!P0 LDG.E.U16 R2, desc[UR8][R4.64] ;  /* 0x0000000804028981 */ /* 0x000128000c1e1500 */
[----:B------:R-:W0:Y:S04]  /*17570*/  LDL R4, [R1+0x1428] ;  /* 0x0014280001047983 */ /* 0x000e280000100800 */
[----:B------:R-:W0:Y:S01]  /*17580*/  LDL R5, [R1+0x142c] ;  /* 0x00142c0001057983 */ /* 0x000e220000100800 */
[----:B---3--:R-:W-:Y:S02]  /*17590*/  PRMT R58, RZ, 0x7610, R58 ;  /* 0x00007610ff3a7816 */ /* 0x008fe4000000003a */
[----:B0-----:R-:W-:-:S04]  /*175a0*/  @!P0 LOP3.LUT R5, R5, R4, RZ, 0x3c, !PT ;  /* 0x0000000405058212 */ /* 0x001fc800078e3cff */
[----:B------:R-:W-:-:S04]  /*175b0*/  @!P0 LOP3.LUT R4, R5, R4, RZ, 0x3c, !PT ;  /* 0x0000000405048212 */ /* 0x000fc800078e3cff */
[----:B------:R-:W-:-:S05]  /*175c0*/  @!P0 LOP3.LUT R5, R5, R4, RZ, 0x3c, !PT ;  /* 0x0000000405058212 */ /* 0x000fca00078e3cff */
[----:B------:R-:W3:Y:S04]  /*175d0*/  @!P0 LDG.E.U16 R58, desc[UR8][R4.64] ;  /* 0x00000008043a8981 */ /* 0x000ee8000c1e1500 */
[----:B----4-:R0:W-:Y:S04]  /*175e0*/  STL [R1+0x848], R2 ;  /* 0x0008480201007387 */ /* 0x0101e80000100800 */
[----:B0-----:R-:W4:Y:S04]  /*175f0*/  LDL R2, [R1+0x13ac] ;  /* 0x0013ac0001027983 */ /* 0x001f280000100800 */
[----:B---3--:R0:W-:Y:S04]  /*17600*/  STL [R1+0x844], R58 ;  /* 0x0008443a01007387 */ /* 0x0081e80000100800 */
[----:B0-----:R-:W3:Y:S04]  /*17610*/  LDL.LU R58, [R1+0x1dfc] ;  /* 0x001dfc00013a7983 */ /* 0x001ee80000300800 */
[----:B------:R-:W3:Y:S04]  /*17620*/  LDL R4, [R1+0x1420] ;  /* 0x0014200001047983 */ /* 0x000ee80000100800 */
[----:B------:R-:W3:Y:S01]  /*17630*/  LDL R5, [R1+0x1424] ;  /* 0x0014240001057983 */ /* 0x000ee20000100800 */
[----:B--2---:R-:W-:-:S02]  /*17640*/  PRMT R60, RZ, 0x7610, R60 ;  /* 0x00007610ff3c7816 */ /* 0x004fc4000000003c */
[----:B---3--:R-:W-:-:S04]  /*17650*/  @!P0 LOP3.LUT R5, R5, R4, RZ, 0x3c, !PT ;  /* 0x0000000405058212 */ /* 0x008fc800078e3cff */
[----:B------:R-:W-:-:S04]  /*17660*/  @!P0 LOP3.LUT R4, R5, R4, RZ, 0x3c, !PT ;  /* 0x0000000405048212 */ /* 0x000fc800078e3cff */
[----:B------:R-:W-:-:S05]  /*17670*/  @!P0 LOP3.LUT R5, R5, R4, RZ, 0x3c, !PT ;  /* 0x0000000405058212 */ /* 0x000fca00078e3cff */
[----:B------:R-:W2:Y:S04]  /*17680*/  @!P0 LDG.E.U16 R60, desc[UR8][R4.64] ;  /* 0x00000008043c8981 */ /* 0x000ea8000c1e1500 */
[----:B--2---:R0:W-:Y:S04]  /*17690*/  STL [R1+0x840], R60 ;  /* 0x0008403c01007387 */ /* 0x0041e80000100800 */
[----:B0-----:R-:W2:Y:S04]  /*176a0*/  LDL.LU R60, [R1+0x1df8] ;  /* 0x001df800013c7983 */ /* 0x001ea80000300800 */
[----:B------:R-:W3:Y:S04]  /*176b0*/  LDL R4, [R1+0x13e8] ;  /* 0x0013e80001047983 */ /* 0x000ee80000100800 */
[----:B------:R-:W3:Y:S01]  /*176c0*/  LDL R5, [R1+0x13ec] ;  /* 0x0013ec0001057983 */ /* 0x000ee20000100800 */
[----:B------:R-:W-:-:S02]  /*176d0*/  PRMT R3, RZ, 0x7610, R3 ;  /* 0x00007610ff037816 */ /* 0x000fc40000000003 */
[----:B---3--:R-:W-:-:S04]  /*176e0*/  @!P0 LOP3.LUT R5, R5, R4, RZ, 0x3c, !PT ;  /* 0x0000000405058212 */ /* 0x008fc800078e3cff */
[----:B------:R-:W-:-:S04]  /*176f0*/  @!P0 LOP3.LUT R4, R5, R4, RZ, 0x3c, !PT ;  /* 0x0000000405048212 */ /* 0x000fc800078e3cff */
[----:B------:R-:W-:-:S05]  /*17700*/  @!P0 LOP3.LUT R5, R5, R4, RZ, 0x3c, !PT ;  /* 0x0000000405058212 */ /* 0x000fca00078e3cff */
[----:B------:R0:W3:Y:S04]  /*17710*/  @!P0 LDG.E.U16 R3, desc[UR8][R4.64] ;  /* 0x0000000804038981 */ /* 0x0000e8000c1e1500 */
[----:B------:R-:W0:Y:S04]  /*17720*/  LDL R4, [R1+0x13e0] ;  /* 0x0013e00001047983 */ /* 0x000e280000100800 */
[----:B------:R-:W0:Y:S01]  /*17730*/  LDL R5, [R1+0x13e4] ;  /* 0x0013e40001057983 */ /* 0x000e220000100800 */
[----:B------:R-:W-:Y:S02]  /*17740*/  PRMT R57, RZ, 0x7610, R57 ;  /* 0x00007610ff397816 */ /* 0x000fe40000000039 */
[----:B0-----:R-:W-:-:S04]  /*17750*/  @!P0 LOP3.LUT R5, R5, R4, RZ, 0x3c, !PT ;  /* 0x0000000405058212 */ /* 0x001fc800078e3cff */
[----:B------:R-:W-:-:S04]  /*17760*/  @!P0 LOP3.LUT R4, R5, R4, RZ, 0x3c, !PT ;  /* 0x0000000405048212 */ /* 0x000fc800078e3cff */
[----:B------:R-:W-:Y:S01]  /*17770*/  @!P0 LOP3.LUT R5, R5, R4, RZ, 0x3c, !PT ;  /* 0x0000000405058212 */ /* 0x000fe200078e3cff */
[----:B---3--:R0:W-:Y:S04]  /*17780*/  STL [R1+0x1d88], R3 ;  /* 0x001d880301007387 */ /* 0x0081e80000100800 */
[----:B------:R4:W3:Y:S01]  /*17790*/  @!P0 LDG.E.U16 R57, desc[UR8][R4.64] ;  /* 0x0000000804398981 */ /* 0x0008e2000c1e1500 */
[----:B------:R-:W-:-:S03]  /*177a0*/  PRMT R56, RZ, 0x7610, R56 ;  /* 0x00007610ff387816 */ /* 0x000fc60000000038 */
[----:B0-----:R-:W2:Y:S04]  /*177b0*/  LDL R3, [R1+0x14a4] ;  /* 0x0014a40001037983 */ /* 0x001ea80000100800 */
[----:B------:R-:W2:Y:S01]  /*177c0*/  LDL R5, [R1+0x13a8] ;  /* 0x0013a80001057983 */ /* 0x000ea20000100800 */
[----:B----4-:R-:W-:-:S03]  /*177d0*/  @!P0 IMAD.MOV.U32 R4, RZ, RZ, R2 ;  /* 0x000000ffff048224 */ /* 0x010fc600078e0002 */
[----:B---3--:R0:W-:Y:S01]  /*177e0*/  STL [R1+0x1d8c], R57 ;  /* 0x001d8c3901007387 */ /* 0x0081e20000100800 */
[----:B--2---:R-:W-:-:S03]  /*177f0*/  PRMT R60, RZ, 0x7610, R60 ;  /* 0x00007610ff3c7816 */ /* 0x004fc6000000003c */
[----:B------:R-:W2:Y:S04]  /*17800*/  LDL R2, [R1+0x14e0] ;  /* 0x0014e00001027983 */ /* 0x000ea80000100800 */
[----:B------:R1:W3:Y:S04]  /*17810*/  @!P0 LDG.E.U16 R56, desc[UR8][R4.64] ;  /* 0x0000000804388981 */ /* 0x0002e8000c1e1500 */
[----:B0-----:R-:W4:Y:S04]  /*17820*/  LDL R57, [R1+0x1368] ;  /* 0x0013680001397983 */ /* 0x001f280000100800 */
[----:B------:R-:W1:Y:S04]  /*17830*/  LDL R4, [R1+0x13a0] ;  /* 0x0013a00001047983 */ /* 0x000e680000100800 */
[----:B------:R-:W1:Y:S02]  /*17840*/  LDL R5, [R1+0x13a4] ;  /* 0x0013a40001057983 */ /* 0x000e640000100800 */
[----:B-1----:R-:W-:-:S04]  /*17850*/  @!P0 LOP3.LUT R5, R5, R4, RZ, 0x3c, !PT ;  /* 0x0000000405058212 */ /* 0x002fc800078e3cff */
[----:B------:R-:W-:-:S04]  /*17860*/  @!P0 LOP3.LUT R4, R5, R4, RZ, 0x3c, !PT ;  /* 0x0000000405048212 */ /* 0x000fc800078e3cff */
[----:B------:R-:W-:Y:S01]  /*17870*/  @!P0 LOP3.LUT R5, R5, R4, RZ, 0x3c, !PT ;  /* 0x0000000405058212 */ /* 0x000fe200078e3cff */
[----:B---3--:R0:W-:Y:S04]  /*17880*/  STL [R1+0x1d90], R56 ;  /* 0x001d903801007387 */ /* 0x0081e80000100800 */
[----:B------:R1:W3:Y:S01]  /*17890*/  @!P0 LDG.E.U16 R60, desc[UR8][R4.64] ;  /* 0x00000008043c8981 */ /* 0x0002e2000c1e1500 */
[----:B------:R-:W-:Y:S02]  /*178a0*/  PRMT R59, RZ, 0x7610, R59 ;  /* 0x00007610ff3b7816 */ /* 0x000fe4000000003b */
[----:B------:R-:W-:Y:S01]  /*178b0*/  PRMT R58, RZ, 0x7610, R58 ;  /* 0x00007610ff3a7816 */ /* 0x000fe2000000003a */
[----:B0-----:R-:W2:Y:S04]  /*178c0*/  LDL R56, [R1+0x14a0] ;  /* 0x0014a00001387983 */ /* 0x001ea80000100800 */
[----:B------:R-:W1:Y:S04]  /*178d0*/  LDL R4, [R1+0x136c] ;  /* 0x00136c0001047983 */ /* 0x000e680000100800 */
[----:B------:R-:W1:Y:S02]  /*178e0*/  LDL R5, [R1+0x149c] ;  /* 0x00149c0001057983 */ /* 0x000e640000100800 */
[----:B-1----:R-:W-:-:S04]  /*178f0*/  @!P0 LOP3.LUT R5, R5, R4, RZ, 0x3c, !PT ;  /* 0x0000000405058212 */ /* 0x002fc800078e3cff */
[----:B------:R-:W-:-:S04]  /*17900*/  @!P0 LOP3.LUT R4, R5, R4, RZ, 0x3c, !PT ;  /* 0x0000000405048212 */ /* 0x000fc800078e3cff */
[----:B------:R-:W-:-:S05]  /*17910*/  @!P0 LOP3.LUT R5, R5, R4, RZ, 0x3c, !PT ;  /* 0x0000000405058212 */ /* 0x000fca00078e3cff */
[----:B------:R0:W2:Y:S02]  /*17920*/  @!P0 LDG.E.U16 R59, desc[UR8][R4.64] ;  /* 0x00000008043b8981 */ /* 0x0000a4000c1e1500 */
[----:B0-----:R-:W-:Y:S02]  /*17930*/  @!P0 IMAD.MOV.U32 R4, RZ, RZ, R3 ;  /* 0x000000ffff048224 */ /* 0x001fe400078e0003 */
[----:B----4-:R-:W-:-:S05]  /*17940*/  @!P0 IMAD.MOV.U32 R5, RZ, RZ, R57 ;  /* 0x000000ffff058224 */ /* 0x010fca00078e0039 */
[----:B------:R2:W4:Y:S04]  /*17950*/  @!P0 LDG.E.U16 R58, desc[UR8][R4.64] ;  /* 0x00000008043a8981 */ /* 0x000528000c1e1500 */
[----:B---3--:R-:W-:Y:S01]  /*17960*/  STL [R1+0x1d94], R60 ;  /* 0x001d943c01007387 */ /* 0x008fe20000100800 */
[----:B------:R-:W-:Y:S01]  /*17970*/  PRMT R61, RZ, 0x7610, R61 ;  /* 0x00007610ff3d7816 */ /* 0x000fe2000000003d */
[----:B--2---:R-:W-:Y:S02]  /*17980*/  @!P0 IMAD.MOV.U32 R4, RZ, RZ, R2 ;  /* 0x000000ffff048224 */ /* 0x004fe400078e0002 */
[----:B------:R-:W-:-:S05]  /*17990*/  @!P0 IMAD.MOV.U32 R5, RZ, RZ, R56 ;  /* 0x000000ffff058224 */ /* 0x000fca00078e0038 */
[----:B------:R-:W2:Y:S04]  /*179a0*/  @!P0 LDG.E.U16 R61, desc[UR8][R4.64] ;  /* 0x00000008043d8981 */ /* 0x000ea8000c1e1500 */
[----:B------:R0:W-:Y:S04]  /*179b0*/  STL [R1+0x1d98], R59 ;  /* 0x001d983b01007387 */ /* 0x0001e80000100800 */
[----:B------:R-:W3:Y:S04]  /*179c0*/  LDL R57, [R1+0x14e4] ;  /* 0x0014e40001397983 */ /* 0x000ee80000100800 */
[----:B------:R-:W3:Y:S04]  /*179d0*/  LDL R3, [R1+0x1528] ;  /* 0x0015280001037983 */ /* 0x000ee80000100800 */
[----:B0-----:R-:W3:Y:S04]  /*179e0*/  LDL R59, [R1+0x14e8] ;  /* 0x0014e800013b7983 */ /* 0x001ee80000100800 */
[----:B----4-:R0:W-:Y:S01]  /*179f0*/  STL [R1+0x1d9c], R58 ;  /* 0x001d9c3a01007387 */ /* 0x0101e20000100800 */
[----:B------:R-:W-:-:S03]  /*17a00*/  PRMT R55, RZ, 0x7610, R55 ;  /* 0x00007610ff377816 */ /* 0x000fc60000000037 */
[----:B------:R-:W4:Y:S04]  /*17a10*/  LDL R60, [R1+0x1544] ;  /* 0x00154400013c7983 */ /* 0x000f280000100800 */
[----:B------:R-:W4:Y:S04]  /*17a20*/  LDL R56, [R1+0x1348] ;  /* 0x0013480001387983 */ /* 0x000f280000100800 */
[----:B------:R-:W4:Y:S04]  /*17a30*/  LDL R2, [R1+0x1490] ;  /* 0x0014900001027983 */ /* 0x000f280000100800 */
[----:B0-----:R-:W4:Y:S04]  /*17a40*/  LDL R58, [R1+0x14a8] ;  /* 0x0014a800013a7983 */ /* 0x001f280000100800 */
[----:B--2---:R0:W-:Y:S04]  /*17a50*/  STL [R1+0x1da0], R61 ;  /* 0x001da03d01007387 */ /* 0x0041e80000100800 */
[----:B0-----:R-:W2:Y:S01]  /*17a60*/  LDL R61, [R1+0x14ec] ;  /* 0x0014ec00013d7983 */ /* 0x001ea20000100800 */
[----:B---3--:R-:W-:-:S03]  /*17a70*/  @!P0 IMAD.MOV.U32 R4, RZ, RZ, R59 ;  /* 0x000000ffff048224 */ /* 0x008fc600078e003b */
[----:B------:R-:W3:Y:S01]  /*17a80*/  LDL R59, [R1+0x1344] ;  /* 0x00134400013b7983 */ /* 0x000ee20000100800 */
[----:B----4-:R-:W-:-:S03]  /*17a90*/  @!P0 IMAD.MOV.U32 R5, RZ, RZ, R58 ;  /* 0x000000ffff058224 */ /* 0x010fc600078e003a */
[----:B------:R-:W4:Y:S04]  /*17aa0*/  LDL R58, [R1+0x148c] ;  /* 0x00148c00013a7983 */ /* 0x000f280000100800 */
[----:B------:R0:W3:Y:S01]  /*17ab0*/  @!P0 LDG.E.U16 R55, desc[UR8][R4.64] ;  /* 0x0000000804378981 */ /* 0x0000e2000c1e1500 */
[----:B------:R-:W-:Y:S02]  /*17ac0*/  PRMT R54, RZ, 0x7610, R54 ;  /* 0x00007610ff367816 */ /* 0x000fe40000000036 */
[----:B------:R-:W-:Y:S01]  /*17ad0*/  PRMT R53, RZ, 0x7610, R53 ;  /* 0x00007610ff357816 */ /* 0x000fe20000000035 */
[----:B0-----:R-:W-:Y:S02]  /*17ae0*/  @!P0 IMAD.MOV.U32 R4, RZ, RZ, R3 ;  /* 0x000000ffff048224 */ /* 0x001fe400078e0003 */
[----:B------:R-:W-:-:S05]  /*17af0*/  @!P0 IMAD.MOV.U32 R5, RZ, RZ, R57 ;  /* 0x000000ffff058224 */ /* 0x000fca00078e0039 */
[----:B------:R0:W4:Y:S01]  /*17b00*/  @!P0 LDG.E.U16 R54, desc[UR8][R4.64] ;  /* 0x0000000804368981 */ /* 0x000122000c1e1500 */
[----:B------:R-:W-:Y:S01]  /*17b10*/  PRMT R52, RZ, 0x7610, R52 ;  /* 0x00007610ff347816 */ /* 0x000fe20000000034 */
[----:B0-----:R-:W-:Y:S02]  /*17b20*/  @!P0 IMAD.MOV.U32 R4, RZ, RZ, R60 ;  /* 0x000000ffff048224 */ /* 0x001fe400078e003c */
[----:B--2---:R-:W-:-:S05]  /*17b30*/  @!P0 IMAD.MOV.U32 R5, RZ, RZ, R61 ;  /* 0x000000ffff058224 */ /* 0x004fca00078e003d */
[----:B------:R0:W2:Y:S02]  /*17b40*/  @!P0 LDG.E.U16 R53, desc[UR8][R4.64] ;  /* 0x0000000804358981 */ /* 0x0000a4000c1e1500 */
[----:B0-----:R-:W-:Y:S02]  /*17b50*/  @!P0 IMAD.MOV.U32 R4, RZ, RZ, R2 ;  /* 0x000000ffff048224 */ /* 0x001fe400078e0002 */
[----:B------:R-:W-:-:S05]  /*17b60*/  @!P0 IMAD.MOV.U32 R5, RZ, RZ, R56 ;  /* 0x000000ffff058224 */ /* 0x000fca00078e0038 */
[----:B------:R4:W2:Y:S04]  /*17b70*/  @!P0 LDG.E.U16 R52, desc[UR8][R4.64] ;  /* 0x0000000804348981 */ /* 0x0008a8000c1e1500 */
[----:B---3--:R0:W-:Y:S04]  /*17b80*/  STL [R1+0x1da4], R55 ;  /* 0x001da43701007387 */ /* 0x0081e80000100800 */
[----:B------:R-:W3:Y:S04]  /*17b90*/  LDL R57, [R1+0x1458] ;  /* 0x0014580001397983 */ /* 0x000ee80000100800 */
[----:B------:R-:W3:Y:S01]  /*17ba0*/  LDL R3, [R1+0x1460] ;  /* 0x0014600001037983 */ /* 0x000ee20000100800 */
[----:B------:R-:W-:Y:S01]  /*17bb0*/  PRMT R51, RZ, 0x7610, R51 ;  /* 0x00007610ff337816 */ /* 0x000fe20000000033 */
[----:B----4-:R-:W-:-:S02]  /*17bc0*/  @!P0 IMAD.MOV.U32 R4, RZ, RZ, R58 ;  /* 0x000000ffff048224 */ /* 0x010fc400078e003a */
[----:B------:R-:W-:-:S05]  /*17bd0*/  @!P0 IMAD.MOV.U32 R5, RZ, RZ, R59 ;  /* 0x000000ffff058224 */ /* 0x000fca00078e003b */
[----:B------:R3:W4:Y:S01]  /*17be0*/  @!P0 LDG.E.U16 R51, desc[UR8][R4.64] ;  /* 0x0000000804338981 */ /* 0x000722000c1e1500 */
[----:B------:R-:W-:-:S03]  /*17bf0*/  PRMT R50, RZ, 0x7610, R50 ;  /* 0x00007610ff327816 */ /* 0x000fc60000000032 */
[----:B------:R1:W-:Y:S04]  /*17c00*/  STL [R1+0x1da8], R54 ;  /* 0x001da83601007387 */ /* 0x0003e80000100800 */
[----:B--2---:R2:W-:Y:S04]  /*17c10*/  STL [R1+0x1dac], R53 ;  /* 0x001dac3501007387 */ /* 0x0045e80000100800 */
[----:B------:R-:W2:Y:S04]  /*17c20*/  LDL R56, [R1+0x1450] ;  /* 0x0014500001387983 */ /* 0x000ea80000100800 */
[----:B------:R-:W2:Y:S04]  /*17c30*/  LDL R2, [R1+0x1454] ;  /* 0x0014540001027983 */ /* 0x000ea80000100800 */
[----:B------:R2:W-:Y:S04]  /*17c40*/  STL [R1+0x1db0], R52 ;  /* 0x001db03401007387 */ /* 0x0005e80000100800 */
[----:B0-----:R-:W2:Y:S04]  /*17c50*/  LDL R55, [R1+0x1418] ;  /* 0x0014180001377983 */ /* 0x001ea80000100800 */
[----:B-1----:R-:W2:Y:S01]  /*17c60*/  LDL R54, [R1+0x141c] ;  /* 0x00141c0001367983 */ /* 0x002ea20000100800 */
[----:B---3--:R-:W-:-:S02]  /*17c70*/  @!P0 IMAD.MOV.U32 R5, RZ, RZ, R57 ;  /* 0x000000ffff058224 */ /* 0x008fc400078e0039 */
[----:B------:R-:W-:-:S05]  /*17c80*/  @!P0 IMAD.MOV.U32 R4, RZ, RZ, R3 ;  /* 0x000000ffff048224 */ /* 0x000fca00078e0003 */
[----:B------:R0:W3:Y:S04]  /*17c90*/  @!P0 LDG.E.U16 R50, desc[UR8][R4.64] ;  /* 0x0000000804328981 */ /* 0x0000e8000c1e1500 */
[----:B----4-:R1:W-:Y:S04]  /*17ca0*/  STL [R1+0x1db4], R51 ;  /* 0x001db43301007387 */ /* 0x0103e80000100800 */
[----:B--2---:R-:W2:Y:S04]  /*17cb0*/  LDL R53, [R1+0x1410] ;  /* 0x0014100001357983 */ /* 0x004ea80000100800 */
[----:B------:R-:W4:Y:S04]  /*17cc0*/  LDL R52, [R1+0x1414] ;  /* 0x0014140001347983 */ /* 0x000f280000100800 */
[----:B------:R-:W2:Y:S01]  /*17cd0*/  LDL R3, [R1+0x13dc] ;  /* 0x0013dc0001037983 */ /* 0x000ea20000100800 */
[----:B------:R-:W-:-:S03]  /*17ce0*/  PRMT R49, RZ, 0x7610, R49 ;  /* 0x00007610ff317816 */ /* 0x000fc60000000031 */
[----:B-1----:R-:W2:Y:S01]  /*17cf0*/  LDL R51, [R1+0x13d8] ;  /* 0x0013d80001337983 */ /* 0x002ea20000100800 */
[----:B------:R-:W-:Y:S01]  /*17d00*/  PRMT R48, RZ, 0x7610, R48 ;  /* 0x00007610ff307816 */ /* 0x000fe20000000030 */
[----:B0-----:R-:W-:Y:S02]  /*17d10*/  @!P0 IMAD.MOV.U32 R5, RZ, RZ, R56 ;  /* 0x000000ffff058224 */ /* 0x001fe400078e0038 */
[----:B------:R-:W-:-:S05]  /*17d20*/  @!P0 IMAD.MOV.U32 R4, RZ, RZ, R2 ;  /* 0x000000ffff048224 */ /* 0x000fca00078e0002 */
[----:B------:R0:W2:Y:S02]  /*17d30*/  @!P0 LDG.E.U16 R49, desc[UR8][R4.64] ;  /* 0x0000000804318981 */ /* 0x0000a4000c1e1500 */
[----:B0-----:R-:W-:Y:S02]  /*17d40*/  @!P0 IMAD.MOV.U32 R5, RZ, RZ, R55 ;  /* 0x000000ffff058224 */ /* 0x001fe400078e0037 */
[----:B------:R-:W-:-:S05]  /*17d50*/  @!P0 IMAD.MOV.U32 R4, RZ, RZ, R54 ;  /* 0x000000ffff048224 */ /* 0x000fca00078e0036 */
[----:B------:R4:W2:Y:S04]  /*17d60*/  @!P0 LDG.E.U16 R48, desc[UR8][R4.64] ;  /* 0x0000000804308981 */ /* 0x0008a8000c1e1500 */
[----:B---3--:R0:W-:Y:S04]  /*17d70*/  STL [R1+0x1db8], R50 ;  /* 0x001db83201007387 */ /* 0x0081e80000100800 */
[----:B------:R-:W3:Y:S04]  /*17d80*/  LDL R2, [R1+0x13d4] ;  /* 0x0013d40001027983 */ /* 0x000ee80000100800 */
[----:B0-----:R-:W3:Y:S01]  /*17d90*/  LDL R50, [R1+0x13d0] ;  /* 0x0013d00001327983 */ /* 0x001ee20000100800 */
[----:B------:R-:W-:Y:S01]  /*17da0*/  PRMT R47, RZ, 0x7610, R47 ;  /* 0x00007610ff2f7816 */ /* 0x000fe2000000002f */
[----:B----4-:R-:W-:-:S02]  /*17db0*/  @!P0 IMAD.MOV.U32 R4, RZ, RZ, R52 ;  /* 0x000000ffff048224 */ /* 0x010fc400078e0034 */
[----:B--2---:R-:W-:Y:S01]  /*17dc0*/  @!P0 IMAD.MOV.U32 R5, RZ, RZ, R53 ;  /* 0x000000ffff058224 */ /* 0x004fe200078e0035 */
[----:B------:R-:W-:-:S04]  /*17dd0*/  PRMT R46, RZ, 0x7610, R46 ;  /* 0x00007610ff2e7816 */ /* 0x000fc8000000002e */
[----:B------:R0:W2:Y:S01]  /*17de0*/  @!P0 LDG.E.U16 R47, desc[UR8][R4.64] ;  /* 0x00000008042f8981 */ /* 0x0000a2000c1e1500 */
[----:B------:R-:W-:Y:S01]  /*17df0*/  PRMT R45, RZ, 0x7610, R45 ;  /* 0x00007610ff2d7816 */ /* 0x000fe2000000002d */
[----:B0-----:R-:W-:Y:S02]  /*17e00*/  @!P0 IMAD.MOV.U32 R4, RZ, RZ, R3 ;  /* 0x000000ffff048224 */ /* 0x001fe400078e0003 */
[----:B------:R-:W-:-:S05]  /*17e10*/  @!P0 IMAD.MOV.U32 R5, RZ, RZ, R51 ;  /* 0x000000ffff058224 */ /* 0x000fca00078e0033 */
[----:B------:R3:W4:Y:S04]  /*17e20*/  @!P0 LDG.E.U16 R46, desc[UR8][R4.64] ;  /* 0x00000008042e8981 */ /* 0x000728000c1e1500 */
[----:B------:R0:W-:Y:S04]  /*17e30*/  STL [R1+0x1dbc], R49 ;  /* 0x001dbc3101007387 */ /* 0x0001e80000100800 */
[----:B0-----:R-:W4:Y:S04]  /*17e40*/  LDL R49, [R1+0x139c] ;  /* 0x00139c0001317983 */ /* 0x001f280000100800 */
[----:B------:R0:W-:Y:S04]  /*17e50*/  STL [R1+0x1dc0], R48 ;  /* 0x001dc03001007387 */ /* 0x0001e80000100800 */
[----:B0-----:R-:W4:Y:S01]  /*17e60*/  LDL R48, [R1+0x1398] ;  /* 0x0013980001307983 */ /* 0x001f220000100800 */
[----:B---3--:R-:W-:-:S02]  /*17e70*/  @!P0 IMAD.MOV.U32 R4, RZ, RZ, R2 ;  /* 0x000000ffff048224 */ /* 0x008fc400078e0002 */
[----:B------:R-:W-:-:S05]  /*17e80*/  @!P0 IMAD.MOV.U32 R5, RZ, RZ, R50 ;  /* 0x000000ffff058224 */ /* 0x000fca00078e0032 */
[----:B------:R0:W3:Y:S04]  /*17e90*/  @!P0 LDG.E.U16 R45, desc[UR8][R4.64] ;  /* 0x00000008042d8981 */ /* 0x0000e8000c1e1500 */
[----:B--2---:R1:W-:Y:S04]  /*17ea0*/  STL [R1+0x1dc4], R47 ;  /* 0x001dc42f01007387 */ /* 0x0043e80000100800 */
[----:B------:R-:W2:Y:S04]  /*17eb0*/  LDL R3, [R1+0x1394] ;  /* 0x0013940001037983 */ /* 0x000ea80000100800 */
[----:B-1----:R-:W2:Y:S04]  /*17ec0*/  LDL R47, [R1+0x1390] ;  /* 0x00139000012f7983 */ /* 0x002ea80000100800 */
[----:B----4-:R1:W-:Y:S04]  /*17ed0*/  STL [R1+0x1dc8], R46 ;  /* 0x001dc82e01007387 */ /* 0x0103e80000100800 */
[----:B------:R-:W4:Y:S04]  /*17ee0*/  LDL R51, [R1+0x1364] ;  /* 0x0013640001337983 */ /* 0x000f280000100800 */
[----:B------:R-:W4:Y:S04]  /*17ef0*/  LDL R2, [R1+0x14b8] ;  /* 0x0014b80001027983 */ /* 0x000f280000100800 */
[----:B-1----:R-:W4:Y:S01]  /*17f00*/  LDL R46, [R1+0x14ac] ;  /* 0x0014ac00012e7983 */ /* 0x002f220000100800 */
[----:B------:R-:W-:Y:S01]  /*17f10*/  PRMT R44, RZ, 0x7610, R44 ;  /* 0x00007610ff2c7816 */ /* 0x000fe2000000002c */
[----:B0-----:R-:W-:-:S02]  /*17f20*/  @!P0 IMAD.MOV.U32 R4, RZ, RZ, R49 ;  /* 0x000000ffff048224 */ /* 0x001fc400078e0031 */
[----:B------:R-:W-:-:S05]  /*17f30*/  @!P0 IMAD.MOV.U32 R5, RZ, RZ, R48 ;  /* 0x000000ffff058224 */ /* 0x000fca00078e0030 */
[----:B------:R2:W4:Y:S04]  /*17f40*/  @!P0 LDG.E.U16 R44, desc[UR8][R4.64] ;  /* 0x00000008042c8981 */ /* 0x000528000c1e1500 */
[----:B---3--:R0:W-:Y:S04]  /*17f50*/  STL [R1+0x1dcc], R45 ;  /* 0x001dcc2d01007387 */ /* 0x0081e80000100800 */
[----:B------:R-:W3:Y:S04]  /*17f60*/  LDL R50, [R1+0x1360] ;  /* 0x0013600001327983 */ /* 0x000ee80000100800 */
[----:B------:R-:W3:Y:S04]  /*17f70*/  LDL R49, [R1+0x14b0] ;  /* 0x0014b00001317983 */ /* 0x000ee80000100800 */
[----:B------:R-:W3:Y:S01]  /*17f80*/  LDL R48, [R1+0x14f0] ;  /* 0x0014f00001307983 */ /* 0x000ee20000100800 */
[----:B------:R-:W-:Y:S01]  /*17f90*/  PRMT R43, RZ, 0x7610, R43 ;  /* 0x00007610ff2b7816 */ /* 0x000fe2000000002b */
[----:B--2---:R-:W-:Y:S01]  /*17fa0*/  @!P0 IMAD.MOV.U32 R4, RZ, RZ, R3 ;  /* 0x000000ffff048224 */ /* 0x004fe200078e0003 */
[----:B------:R-:W-:Y:S01]  /*17fb0*/  PRMT R42, RZ, 0x7610, R42 ;  /* 0x00007610ff2a7816 */ /* 0x000fe2000000002a */
[----:B------:R-:W-:-:S05]  /*17fc0*/  @!P0 IMAD.MOV.U32 R5, RZ, RZ, R47 ;  /* 0x000000ffff058224 */ /* 0x000fca00078e002f */
[----:B------:R4:W2:Y:S01]  /*17fd0*/  @!P0 LDG.E.U16 R43, desc[UR8][R4.64] ;  /* 0x00000008042b8981 */ /* 0x0008a2000c1e1500 */
[----:B------:R-:W-:Y:S01]  /*17fe0*/  PRMT R41, RZ, 0x7610, R41 ;  /* 0x00007610ff297816 */ /* 0x000fe20000000029 */
[----:B----4-:R-:W-:Y:S02]  /*17ff0*/  @!P0 IMAD.MOV.U32 R5, RZ, RZ, R51 ;  /* 0x000000ffff058224 */ /* 0x010fe400078e0033 */
[----:B------:R-:W-:-:S05]  /*18000*/  @!P0 IMAD.MOV.U32 R4, RZ, RZ, R46 ;  /* 0x000000ffff048224 */ /* 0x000fca00078e002e */
[----:B------:R1:W4:Y:S01]  /*18010*/  @!P0 LDG.E.U16 R42, desc[UR8][R4.64] ;  /* 0x00000008042a8981 */ /* 0x000322000c1e1500 */
[----:B------:R-:W-:Y:S01]  /*18020*/  PRMT R40, RZ, 0x7610, R40 ;  /* 0x00007610ff287816 */ /* 0x000fe20000000028 */
[----:B-1----:R-:W-:Y:S02]  /*18030*/  @!P0 IMAD.MOV.U32 R4, RZ, RZ, R2 ;  /* 0x000000ffff048224 */ /* 0x002fe400078e0002 */
[----:B------:R1:W-:Y:S04]  /*18040*/  STL [R1+0x1dd0], R44 ;  /* 0x001dd02c01007387 */ /* 0x0003e80000100800 */
[----:B------:R-:W4:Y:S04]  /*18050*/  LDL R47, [R1+0x14bc] ;  /* 0x0014bc00012f7983 */ /* 0x000f280000100800 */
[----:B------:R-:W4:Y:S01]  /*18060*/  LDL R3, [R1+0x14fc] ;  /* 0x0014fc0001037983 */ /* 0x000f220000100800 */
[----:B---3--:R-:W-:-:S05]  /*18070*/  @!P0 IMAD.MOV.U32 R5, RZ, RZ, R50 ;  /* 0x000000ffff058224 */ /* 0x008fca00078e0032 */
[----:B------:R3:W4:Y:S02]  /*18080*/  @!P0 LDG.E.U16 R41, desc[UR8][R4.64] ;  /* 0x0000000804298981 */ /* 0x000724000c1e1500 */
[----:B---3--:R-:W-:Y:S02]  /*18090*/  @!P0 IMAD.MOV.U32 R4, RZ, RZ, R48 ;  /* 0x000000ffff048224 */ /* 0x008fe400078e0030 */
[----:B------:R-:W-:-:S05]  /*180a0*/  @!P0 IMAD.MOV.U32 R5, RZ, RZ, R49 ;  /* 0x000000ffff058224 */ /* 0x000fca00078e0031 */
[----:B------:R3:W4:Y:S04]  /*180b0*/  @!P0 LDG.E.U16 R40, desc[UR8][R4.64] ;  /* 0x0000000804288981 */ /* 0x000728000c1e1500 */
[----:B--2---:R2:W-:Y:S04]  /*180c0*/  STL [R1+0x1dd4], R43 ;  /* 0x001dd42b01007387 */ /* 0x0045e80000100800 */
[----:B------:R-:W4:Y:S04]  /*180d0*/  LDL R46, [R1+0x14f8] ;  /* 0x0014f800012e7983 */ /* 0x000f280000100800 */
[----:B0-----:R-:W4:Y:S04]  /*180e0*/  LDL R45, [R1+0x1540] ;  /* 0x00154000012d7983 */ /* 0x001f280000100800 */
[----:B----4-:R0:W-:Y:S04]  /*180f0*/  STL [R1+0x1dd8], R42 ;  /* 0x001dd82a01007387 */ /* 0x0101e80000100800 */
[----:B-1----:R-:W4:Y:S04]  /*18100*/  LDL R44, [R1+0x1500] ;  /* 0x00150000012c7983 */ /* 0x002f280000100800 */
[----:B--2---:R-:W2:Y:S04]  /*18110*/  LDL R43, [R1+0x153c] ;  /* 0x00153c00012b7983 */ /* 0x004ea80000100800 */
[----:B------:R-:W2:Y:S01]  /*18120*/  LDL R2, [R1+0x1488] ;  /* 0x0014880001027983 */ /* 0x000ea20000100800 */
[----:B---3--:R-:W-:-:S03]  /*18130*/  @!P0 IMAD.MOV.U32 R5, RZ, RZ, R47 ;  /* 0x000000ffff058224 */ /* 0x008fc600078e002f */
[----:B------:R1:W-:Y:S04]  /*18140*/  STL [R1+0x1ddc], R41 ;  /* 0x001ddc2901007387 */ /* 0x0003e80000100800 */
[----:B0-----:R-:W3:Y:S04]  /*18150*/  LDL R42, [R1+0x1340] ;  /* 0x00134000012a7983 */ /* 0x001ee80000100800 */
[----:B------:R0:W-:Y:S04]  /*18160*/  STL [R1+0x1de0], R40 ;  /* 0x001de02801007387 */ /* 0x0001e80000100800 */
[----:B------:R-:W3:Y:S04]  /*18170*/  LDL R47, [R1+0x133c] ;  /* 0x00133c00012f7983 */ /* 0x000ee80000100800 */
[----:B-1----:R-:W3:Y:S01]  /*18180*/  LDL R41, [R1+0x1484] ;  /* 0x0014840001297983 */ /* 0x002ee20000100800 */
[----:B------:R-:W-:Y:S01]  /*18190*/  PRMT R39, RZ, 0x7610, R39 ;  /* 0x00007610ff277816 */ /* 0x000fe20000000027 */
[----:B------:R-:W-:Y:S01]  /*181a0*/  @!P0 IMAD.MOV.U32 R4, RZ, RZ, R3 ;  /* 0x000000ffff048224 */ /* 0x000fe200078e0003 */
[----:B------:R-:W-:-:S02]  /*181b0*/  PRMT R38, RZ, 0x7610, R38 ;  /* 0x00007610ff267816 */ /* 0x000fc40000000026 */
[----:B------:R-:W-:Y:S02]  /*181c0*/  PRMT R37, RZ, 0x7610, R37 ;  /* 0x00007610ff257816 */ /* 0x000fe40000000025 */
[----:B------:R-:W-:Y:S02]  /*181d0*/  PRMT R36, RZ, 0x7610, R36 ;  /* 0x00007610ff247816 */ /* 0x000fe40000000024 */
[----:B------:R-:W-:Y:S01]  /*181e0*/  PRMT R35, RZ, 0x7610, R35 ;  /* 0x00007610ff237816 */ /* 0x000fe20000000023 */
[----:B------:R1:W3:Y:S04]  /*181f0*/  @!P0 LDG.E.U16 R39, desc[UR8][R4.64] ;  /* 0x0000000804278981 */ /* 0x0002e8000c1e1500 */
[----:B------:R-:W3:Y:S01]  /*18200*/  LDL R3, [R1+0x144c] ;  /* 0x00144c0001037983 */ /* 0x000ee20000100800 */
[----:B-1----:R-:W-:-:S02]  /*18210*/  @!P0 IMAD.MOV.U32 R4, RZ, RZ, R45 ;  /* 0x000000ffff048224 */ /* 0x002fc400078e002d */
[----:B------:R-:W-:-:S05]  /*18220*/  @!P0 IMAD.MOV.U32 R5, RZ, RZ, R46 ;  /* 0x000000ffff058224 */ /* 0x000fca00078e002e */
[----:B------:R2:W3:Y:S02]  /*18230*/  @!P0 LDG.E.U16 R38, desc[UR8][R4.64] ;  /* 0x0000000804268981 */ /* 0x0004e4000c1e1500 */
[----:B--2---:R-:W-:Y:S02]  /*18240*/  @!P0 IMAD.MOV.U32 R4, RZ, RZ, R43 ;  /* 0x000000ffff048224 */ /* 0x004fe400078e002b */
[----:B----4-:R-:W-:-:S05]  /*18250*/  @!P0 IMAD.MOV.U32 R5, RZ, RZ, R44 ;  /* 0x000000ffff058224 */ /* 0x010fca00078e002c */
[----:B------:R1:W2:Y:S02]  /*18260*/  @!P0 LDG.E.U16 R37, desc[UR8][R4.64] ;  /* 0x0000000804258981 */ /* 0x0002a4000c1e1500 */
[----:B-1----:R-:W-:Y:S02]  /*18270*/  @!P0 IMAD.MOV.U32 R4, RZ, RZ, R2 ;  /* 0x000000ffff048224 */ /* 0x002fe400078e0002 */
[----:B---3--:R-:W-:-:S05]  /*18280*/  @!P0 IMAD.MOV.U32 R5, RZ, RZ, R42 ;  /* 0x000000ffff058224 */ /* 0x008fca00078e002a */
[----:B------:R1:W3:Y:S02]  /*18290*/  @!P0 LDG.E.U16 R36, desc[UR8][R4.64] ;  /* 0x0000000804248981 */ /* 0x0002e4000c1e1500 */
[----:B-1----:R-:W-:Y:S02]  /*182a0*/  @!P0 IMAD.MOV.U32 R5, RZ, RZ, R47 ;  /* 0x000000ffff058224 */ /* 0x002fe400078e002f */
[----:B------:R-:W-:-:S05]  /*182b0*/  @!P0 IMAD.MOV.U32 R4, RZ, RZ, R41 ;  /* 0x000000ffff048224 */ /* 0x000fca00078e0029 */
[----:B------:R1:W4:Y:S04]  /*182c0*/  @!P0 LDG.E.U16 R35, desc[UR8][R4.64] ;  /* 0x0000000804238981 */ /* 0x000328000c1e1500 */
[----:B------:R0:W-:Y:S04]  /*182d0*/  STL [R1+0x1de4], R39 ;  /* 0x001de42701007387 */ /* 0x0001e80000100800 */
[----:B------:R-:W4:Y:S04]  /*182e0*/  LDL R46, [R1+0x1448] ;  /* 0x00144800012e7983 */ /* 0x000f280000100800 */
[----:B------:R-:W4:Y:S04]  /*182f0*/  LDL R45, [R1+0x1440] ;  /* 0x00144000012d7983 */ /* 0x000f280000100800 */
[----:B0-----:R-:W4:Y:S04]  /*18300*/  LDL R40, [R1+0x1444] ;  /* 0x0014440001287983 */ /* 0x001f280000100800 */
[----:B------:R-:W-:Y:S04]  /*18310*/  STL [R1+0x1de8], R38 ;  /* 0x001de82601007387 */ /* 0x000fe80000100800 */
[----:B------:R-:W4:Y:S04]  /*18320*/  LDL R44, [R1+0x1408] ;  /* 0x00140800012c7983 */ /* 0x000f280000100800 */
[----:B------:R-:W4:Y:S04]  /*18330*/  LDL R39, [R1+0x140c] ;  /* 0x00140c0001277983 */ /* 0x000f280000100800 */
[----:B--2---:R0:W-:Y:S04]  /*18340*/  STL [R1+0x1dec], R37 ;  /* 0x001dec2501007387 */ /* 0x0041e80000100800 */
[----:B------:R-:W2:Y:S04]  /*18350*/  LDL R43, [R1+0x1400] ;  /* 0x00140000012b7983 */ /* 0x000ea80000100800 */
[----:B------:R-:W2:Y:S04]  /*18360*/  LDL R42, [R1+0x1404] ;  /* 0x00140400012a7983 */ /* 0x000ea80000100800 */
[----:B------:R-:W2:Y:S01]  /*18370*/  LDL R2, [R1+0x13cc] ;  /* 0x0013cc0001027983 */ /* 0x000ea20000100800 */
[----:B-1----:R-:W-:-:S03]  /*18380*/  @!P0 IMAD.MOV.U32 R4, RZ, RZ, R3 ;  /* 0x000000ffff048224 */ /* 0x002fc600078e0003 */
[----:B---3--:R-:W-:Y:S04]  /*18390*/  STL [R1+0x1df0], R36 ;  /* 0x001df02401007387 */ /* 0x008fe80000100800 */
[----:B0-----:R-:W3:Y:S04]  /*183a0*/  LDL R37, [R1+0x13c8] ;  /* 0x0013c80001257983 */ /* 0x001ee80000100800 */
[----:B------:R-:W3:Y:S04]  /*183b0*/  LDL R41, [R1+0x13c4] ;  /* 0x0013c40001297983 */ /* 0x000ee80000100800 */
[----:B----4-:R0:W-:Y:S04]  /*183c0*/  STL [R1+0x1df4], R35 ;  /* 0x001df42301007387 */ /* 0x0101e80000100800 */
[----:B------:R-:W4:Y:S01]  /*183d0*/  LDL R3, [R1+0x138c] ;  /* 0x00138c0001037983 */ /* 0x000f220000100800 */
[----:B------:R-:W-:Y:S01]  /*183e0*/  PRMT R34, RZ, 0x7610, R34 ;  /* 0x00007610ff227816 */ /* 0x000fe20000000022 */
[----:B------:R-:W-:Y:S01]  /*183f0*/  @!P0 IMAD.MOV.U32 R5, RZ, RZ, R46 ;  /* 0x000000ffff058224 */ /* 0x000fe200078e002e */
[----:B------:R-:W-:-:S02]  /*18400*/  PRMT R33, RZ, 0x7610, R33 ;  /* 0x00007610ff217816 */ /* 0x000fc40000000021 */
[----:B------:R-:W-:Y:S01]  /*18410*/  PRMT R32, RZ, 0x7610, R32 ;  /* 0x00007610ff207816 */ /* 0x000fe20000000020 */
[----:B------:R-:W4:Y:S04]  /*18420*/  LDL R38, [R1+0x1384] ;  /* 0x0013840001267983 */ /* 0x000f280000100800 */
[----:B------:R1:W4:Y:S04]  /*18430*/  @!P0 LDG.E.U16 R34, desc[UR8][R4.64] ;  /* 0x0000000804228981 */ /* 0x000328000c1e1500 */
[----:B0-----:R-:W4:Y:S01]  /*18440*/  LDL R35, [R1+0x13c0] ;  /* 0x0013c00001237983 */ /* 0x001f220000100800 */
[----:B------:R-:W-:-:S03]  /*18450*/  PRMT R31, RZ, 0x7610, R31 ;  /* 0x00007610ff1f7816 */ /* 0x000fc6000000001f */
[----:B------:R-:W4:Y:S01]  /*18460*/  LDL R36, [R1+0x14c0] ;  /* 0x0014c00001247983 */ /* 0x000f220000100800 */
[----:B------:R-:W-:Y:S02]  /*18470*/  PRMT R30, RZ, 0x7610, R30 ;  /* 0x00007610ff1e7816 */ /* 0x000fe4000000001e */
[----:B------:R-:W-:Y:S02]  /*18480*/  PRMT R29, RZ, 0x7610, R29 ;  /* 0x00007610ff1d7816 */ /* 0x000fe4000000001d */
[----:B------:R-:W-:Y:S02]  /*18490*/  PRMT R28, RZ, 0x7610, R28 ;  /* 0x00007610ff1c7816 */ /* 0x000fe4000000001c */
[----:B------:R-:W-:Y:S02]  /*184a0*/  PRMT R27, RZ, 0x7610, R27 ;  /* 0x00007610ff1b7816 */ /* 0x000fe4000000001b */
[----:B------:R-:W-:Y:S02]  /*184b0*/  PRMT R26, RZ, 0x7610, R26 ;  /* 0x00007610ff1a7816 */ /* 0x000fe4000000001a */
[----:B------:R-:W-:Y:S01]  /*184c0*/  PRMT R25, RZ, 0x7610, R25 ;  /* 0x00007610ff197816 */ /* 0x000fe20000000019 */
[----:B-1----:R-:W-:-:S02]  /*184d0*/  @!P0 IMAD.MOV.U32 R4, RZ, RZ, R40 ;  /* 0x000000ffff048224 */ /* 0x002fc400078e0028 */
[----:B------:R-:W-:Y:S01]  /*184e0*/  @!P0 IMAD.MOV.U32 R5, RZ, RZ, R45 ;  /* 0x000000ffff058224 */ /* 0x000fe200078e002d */
[----:B------:R-:W4:Y:S01]  /*184f0*/  LDL R40, [R1+0x1388] ;  /* 0x0013880001287983 */ /* 0x000f220000100800 */
[----:B------:R-:W-:Y:S02]  /*18500*/  PRMT R24, RZ, 0x7610, R24 ;  /* 0x00007610ff187816 */ /* 0x000fe40000000018 */
[----:B------:R-:W-:Y:S02]  /*18510*/  PRMT R23, RZ, 0x7610, R23 ;  /* 0x00007610ff177816 */ /* 0x000fe40000000017 */
[----:B------:R-:W-:Y:S01]  /*18520*/  PRMT R22, RZ, 0x7610, R22 ;  /* 0x00007610ff167816 */ /* 0x000fe20000000016 */
[----:B------:R0:W4:Y:S01]  /*18530*/  @!P0 LDG.E.U16 R33, desc[UR8][R4.64] ;  /* 0x0000000804218981 */ /* 0x000122000c1e1500 */
[----:B------:R-:W-:Y:S02]  /*18540*/  PRMT R21, RZ, 0x7610, R21 ;  /* 0x00007610ff157816 */ /* 0x000fe40000000015 */
[----:B------:R-:W-:-:S02]  /*18550*/  PRMT R20, RZ, 0x7610, R20 ;  /* 0x00007610ff147816 */ /* 0x000fc40000000014 */
[----:B------:R-:W-:Y:S02]  /*18560*/  PRMT R19, RZ, 0x7610, R19 ;  /* 0x00007610ff137816 */ /* 0x000fe40000000013 */
[----:B------:R-:W-:Y:S01]  /*18570*/  PRMT R18, RZ, 0x7610, R18 ;  /* 0x00007610ff127816 */ /* 0x000fe20000000012 */
[----:B------:R-:W4:Y:S04]  /*18580*/  LDL R47, [R1+0x13b0] ;  /* 0x0013b000012f7983 */ /* 0x000f280000100800 */
[----:B------:R-:W4:Y:S04]  /*18590*/  LDL R45, [R1+0x137c] ;  /* 0x00137c00012d7983 */ /* 0x000f280000100800 */
[----:B------:R-:W4:Y:S01]  /*185a0*/  LDL R46, [R1+0x1378] ;  /* 0x00137800012e7983 */ /* 0x000f220000100800 */
[----:B0-----:R-:W-:-:S02]  /*185b0*/  @!P0 IMAD.MOV.U32 R4, RZ, RZ, R39 ;  /* 0x000000ffff048224 */ /* 0x001fc400078e0027 */
[----:B------:R-:W-:Y:S01]  /*185c0*/  @!P0 IMAD.MOV.U32 R5, RZ, RZ, R44 ;  /* 0x000000ffff058224 */ /* 0x000fe200078e002c */
[----:B------:R-:W4:Y:S04]  /*185d0*/  LDL R39, [R1+0x1380] ;  /* 0x0013800001277983 */ /* 0x000f280000100800 */
[----:B------:R-:W4:Y:S04]  /*185e0*/  LDL R44, [R1+0x1514] ;  /* 0x00151400012c7983 */ /* 0x000f280000100800 */
[----:B------:R2:W4:Y:S02]  /*185f0*/  @!P0 LDG.E.U16 R32, desc[UR8][R4.64] ;  /* 0x0000000804208981 */ /* 0x000524000c1e1500 */
[----:B--2---:R-:W-:-:S02]  /*18600*/  @!P0 IMAD.MOV.U32 R4, RZ, RZ, R42 ;  /* 0x000000ffff048224 */ /* 0x004fc400078e002a */
[----:B------:R-:W-:Y:S01]  /*18610*/  @!P0 IMAD.MOV.U32 R5, RZ, RZ, R43 ;  /* 0x000000ffff058224 */ /* 0x000fe200078e002b */
[----:B------:R-:W2:Y:S04]  /*18620*/  LDL R42, [R1+0x135c] ;  /* 0x00135c00012a7983 */ /* 0x000ea80000100800 */
[----:B------:R-:W2:Y:S04]  /*18630*/  LDL R43, [R1+0x1534] ;  /* 0x00153400012b7983 */ /* 0x000ea80000100800 */
[----:B------:R0:W2:Y:S02]  /*18640*/  @!P0 LDG.E.U16 R31, desc[UR8][R4.64] ;  /* 0x00000008041f8981 */ /* 0x0000a4000c1e1500 */
[----:B0-----:R-:W-:-:S02]  /*18650*/  @!P0 IMAD.MOV.U32 R4, RZ, RZ, R2 ;  /* 0x000000ffff048224 */ /* 0x001fc400078e0002 */
[----:B------:R-:W2:Y:S01]  /*18660*/  LDL R2, [R1+0x14c8] ;  /* 0x0014c80001027983 */ /* 0x000ea20000100800 */
[----:B---3--:R-:W-:-:S03]  /*18670*/  @!P0 IMAD.MOV.U32 R5, RZ, RZ, R37 ;  /* 0x000000ffff058224 */ /* 0x008fc600078e0025 */
[----:B------:R-:W3:Y:S04]  /*18680*/  LDL R37, [R1+0x1358] ;  /* 0x0013580001257983 */ /* 0x000ee80000100800 */
[----:B------:R4:W3:Y:S02]  /*18690*/  @!P0 LDG.E.U16 R30, desc[UR8][R4.64] ;  /* 0x00000008041e8981 */ /* 0x0008e4000c1e1500 */
[----:B----4-:R-:W-:Y:S02]  /*186a0*/  @!P0 IMAD.MOV.U32 R5, RZ, RZ, R35 ;  /* 0x000000ffff058224 */ /* 0x010fe400078e0023 */
[----:B------:R-:W4:Y:S01]  /*186b0*/  LDL R35, [R1+0x1504] ;  /* 0x0015040001237983 */ /* 0x000f220000100800 */
[----:B------:R-:W-:-:S03]  /*186c0*/  @!P0 IMAD.MOV.U32 R4, RZ, RZ, R41 ;  /* 0x000000ffff048224 */ /* 0x000fc600078e0029 */
[----:B------:R-:W4:Y:S04]  /*186d0*/  LDL R41, [R1+0x14c4] ;  /* 0x0014c40001297983 */ /* 0x000f280000100800 */
[----:B------:R0:W4:Y:S02]  /*186e0*/  @!P0 LDG.E.U16 R29, desc[UR8][R4.64] ;  /* 0x00000008041d8981 */ /* 0x000124000c1e1500 */
[----:B0-----:R-:W-:Y:S02]  /*186f0*/  @!P0 IMAD.MOV.U32 R4, RZ, RZ, R3 ;  /* 0x000000ffff048224 */ /* 0x001fe400078e0003 */
[----:B------:R-:W4:Y:S01]  /*18700*/  LDL R3, [R1+0x150c] ;  /* 0x00150c0001037983 */ /* 0x000f220000100800 */
[----:B------:R-:W-:-:S03]  /*18710*/  @!P0 IMAD.MOV.U32 R5, RZ, RZ, R40 ;  /* 0x000000ffff058224 */ /* 0x000fc600078e0028 */
[----:B------:R-:W4:Y:S04]  /*18720*/  LDL R40, [R1+0x14cc] ;  /* 0x0014cc0001287983 */ /* 0x000f280000100800 */
[----:B------:R0:W4:Y:S02]  /*18730*/  @!P0 LDG.E.U16 R28, desc[UR8][R4.64] ;  /* 0x00000008041c8981 */ /* 0x000124000c1e1500 */
[----:B0-----:R-:W-:Y:S02]  /*18740*/  @!P0 IMAD.MOV.U32 R4, RZ, RZ, R38 ;  /* 0x000000ffff048224 */ /* 0x001fe400078e0026 */
[----:B------:R-:W-:Y:S01]  /*18750*/  @!P0 IMAD.MOV.U32 R5, RZ, RZ, R39 ;  /* 0x000000ffff058224 */ /* 0x000fe200078e0027 */
[----:B------:R-:W4:Y:S04]  /*18760*/  LDL R38, [R1+0x1538] ;  /* 0x0015380001267983 */ /* 0x000f280000100800 */
[----:B------:R-:W4:Y:S04]  /*18770*/  LDL R39, [R1+0x1508] ;  /* 0x0015080001277983 */ /* 0x000f280000100800 */
[----:B------:R0:W4:Y:S02]  /*18780*/  @!P0 LDG.E.U16 R27, desc[UR8][R4.64] ;  /* 0x00000008041b8981 */ /* 0x000124000c1e1500 */
[----:B0-----:R-:W-:-:S02]  /*18790*/  @!P0 IMAD.MOV.U32 R4, RZ, RZ, R36 ;  /* 0x000000ffff048224 */ /* 0x001fc400078e0024 */
[----:B--2---:R-:W-:Y:S01]  /*187a0*/  @!P0 IMAD.MOV.U32 R5, RZ, RZ, R42 ;  /* 0x000000ffff058224 */ /* 0x004fe200078e002a */
        /* <DEDUP_REMOVED lines=24> */
[----:B------:R-:W-:Y:S01]  /*18930*/  @!P0 IMAD.MOV.U32 R5, RZ, RZ, R44 ;  /* 0x000000ffff058224 */ /* 0x000fe200078e002c */
[----:B------:R-:W4:Y:S04]  /*18940*/  LDL R43, [R1+0x1374] ;  /* 0x00137400012b7983 */ /* 0x000f280000100800 */
[----:B------:R-:W4:Y:S04]  /*18950*/  LDL R44, [R1+0x1370] ;  /* 0x00137000012c7983 */ /* 0x000f280000100800 */
[----:B------:R2:W4:Y:S02]  /*18960*/  @!P0 LDG.E.U16 R21, desc[UR8][R4.64] ;  /* 0x0000000804158981 */ /* 0x000524000c1e1500 */
[----:B--2---:R-:W-:-:S02]  /*18970*/  @!P0 IMAD.MOV.U32 R4, RZ, RZ, R36 ;  /* 0x000000ffff048224 */ /* 0x004fc400078e0024 */
        /* <DEDUP_REMOVED lines=10> */
[----:B------:R-:W-:Y:S01]  /*18a20*/  @!P0 IMAD.MOV.U32 R5, RZ, RZ, R42 ;  /* 0x000000ffff058224 */ /* 0x000fe200078e002a */
[----:B------:R-:W-:Y:S01]  /*18a30*/  PRMT R17, RZ, 0x7610, R17 ;  /* 0x00007610ff117816 */ /* 0x000fe20000000011 */
[----:B------:R-:W4:Y:S04]  /*18a40*/  LDL R41, [R1+0x14d0] ;  /* 0x0014d00001297983 */ /* 0x000f280000100800 */
[----:B------:R0:W4:Y:S04]  /*18a50*/  @!P0 LDG.E.U16 R18, desc[UR8][R4.64] ;  /* 0x0000000804128981 */ /* 0x000128000c1e1500 */
[----:B------:R-:W4:Y:S01]  /*18a60*/  LDL R42, [R1+0x1354] ;  /* 0x00135400012a7983 */ /* 0x000f220000100800 */
[----:B0-----:R-:W-:-:S03]  /*18a70*/  @!P0 IMAD.MOV.U32 R4, RZ, RZ, R3 ;  /* 0x000000ffff048224 */ /* 0x001fc600078e0003 */
[----:B------:R-:W4:Y:S01]  /*18a80*/  LDL R3, [R1+0x13b4] ;  /* 0x0013b40001037983 */ /* 0x000f220000100800 */
[----:B------:R-:W-:Y:S01]  /*18a90*/  @!P0 IMAD.MOV.U32 R5, RZ, RZ, R40 ;  /* 0x000000ffff058224 */ /* 0x000fe200078e0028 */
[----:B------:R-:W-:Y:S02]  /*18aa0*/  PRMT R16, RZ, 0x7610, R16 ;  /* 0x00007610ff107816 */ /* 0x000fe40000000010 */
[----:B------:R-:W4:Y:S04]  /*18ab0*/  LDL R40, [R1+0x1498] ;  /* 0x0014980001287983 */ /* 0x000f280000100800 */
[----:B------:R0:W4:Y:S01]  /*18ac0*/  @!P0 LDG.E.U16 R17, desc[UR8][R4.64] ;  /* 0x0000000804118981 */ /* 0x000122000c1e1500 */
[----:B------:R-:W-:Y:S01]  /*18ad0*/  PRMT R15, RZ, 0x7610, R15 ;  /* 0x00007610ff0f7816 */ /* 0x000fe2000000000f */
[----:B0-----:R-:W-:-:S02]  /*18ae0*/  @!P0 IMAD.MOV.U32 R4, RZ, RZ, R38 ;  /* 0x000000ffff048224 */ /* 0x001fc400078e0026 */
[----:B------:R-:W-:Y:S01]  /*18af0*/  @!P0 IMAD.MOV.U32 R5, RZ, RZ, R39 ;  /* 0x000000ffff058224 */ /* 0x000fe200078e0027 */
[----:B------:R-:W4:Y:S04]  /*18b00*/  LDL R38, [R1+0x14d4] ;  /* 0x0014d40001267983 */ /* 0x000f280000100800 */
[----:B------:R-:W4:Y:S04]  /*18b10*/  LDL R39, [R1+0x14d8] ;  /* 0x0014d80001277983 */ /* 0x000f280000100800 */
[----:B------:R2:W4:Y:S02]  /*18b20*/  @!P0 LDG.E.U16 R16, desc[UR8][R4.64] ;  /* 0x0000000804108981 */ /* 0x000524000c1e1500 */
[----:B--2---:R-:W-:-:S02]  /*18b30*/  @!P0 IMAD.MOV.U32 R4, RZ, RZ, R36 ;  /* 0x000000ffff048224 */ /* 0x004fc400078e0024 */
[----:B------:R-:W2:Y:S01]  /*18b40*/  LDL R36, [R1+0x14dc] ;  /* 0x0014dc0001247983 */ /* 0x000ea20000100800 */
[----:B------:R-:W-:Y:S01]  /*18b50*/  PRMT R14, RZ, 0x7610, R14 ;  /* 0x00007610ff0e7816 */ /* 0x000fe2000000000e */
[----:B---3--:R-:W-:Y:S02]  /*18b60*/  @!P0 IMAD.MOV.U32 R5, RZ, RZ, R37 ;  /* 0x000000ffff058224 */ /* 0x008fe400078e0025 */
[----:B------:R-:W3:Y:S04]  /*18b70*/  LDL R37, [R1+0x1518] ;  /* 0x0015180001257983 */ /* 0x000ee80000100800 */
[----:B------:R4:W2:Y:S02]  /*18b80*/  @!P0 LDG.E.U16 R15, desc[UR8][R4.64] ;  /* 0x00000008040f8981 */ /* 0x0008a4000c1e1500 */
[----:B----4-:R-:W-:-:S02]  /*18b90*/  @!P0 IMAD.MOV.U32 R5, RZ, RZ, R35 ;  /* 0x000000ffff058224 */ /* 0x010fc400078e0023 */
[----:B------:R-:W4:Y:S01]  /*18ba0*/  LDL R35, [R1+0x1520] ;  /* 0x0015200001237983 */ /* 0x000f220000100800 */
[----:B------:R-:W-:-:S03]  /*18bb0*/  @!P0 IMAD.MOV.U32 R4, RZ, RZ, R2 ;  /* 0x000000ffff048224 */ /* 0x000fc600078e0002 */
[----:B------:R-:W4:Y:S04]  /*18bc0*/  LDL R2, [R1+0x1530] ;  /* 0x0015300001027983 */ /* 0x000f280000100800 */
[----:B------:R0:W4:Y:S02]  /*18bd0*/  @!P0 LDG.E.U16 R14, desc[UR8][R4.64] ;  /* 0x00000008040e8981 */ /* 0x000124000c1e1500 */
[----:B0-----:R-:W-:Y:S02]  /*18be0*/  @!P0 IMAD.MOV.U32 R4, RZ, RZ, R3 ;  /* 0x000000ffff048224 */ /* 0x001fe400078e0003 */
[----:B------:R-:W4:Y:S01]  /*18bf0*/  LDL R3, [R1+0x151c] ;  /* 0x00151c0001037983 */ /* 0x000f220000100800 */
[----:B------:R-:W-:Y:S01]  /*18c00*/  PRMT R13, RZ, 0x7610, R13 ;  /* 0x00007610ff0d7816 */ /* 0x000fe2000000000d */
[----:B------:R-:W-:Y:S01]  /*18c10*/  @!P0 IMAD.MOV.U32 R5, RZ, RZ, R47 ;  /* 0x000000ffff058224 */ /* 0x000fe200078e002f */
[----:B------:R-:W-:-:S04]  /*18c20*/  PRMT R12, RZ, 0x7610, R12 ;  /* 0x00007610ff0c7816 */ /* 0x000fc8000000000c */
[----:B------:R0:W4:Y:S01]  /*18c30*/  @!P0 LDG.E.U16 R13, desc[UR8][R4.64] ;  /* 0x00000008040d8981 */ /* 0x000122000c1e1500 */
[----:B------:R-:W-:Y:S01]  /*18c40*/  PRMT R11, RZ, 0x7610, R11 ;  /* 0x00007610ff0b7816 */ /* 0x000fe2000000000b */
[----:B0-----:R-:W-:Y:S02]  /*18c50*/  @!P0 IMAD.MOV.U32 R4, RZ, RZ, R45 ;  /* 0x000000ffff048224 */ /* 0x001fe400078e002d */
[----:B------:R-:W-:-:S05]  /*18c60*/  @!P0 IMAD.MOV.U32 R5, RZ, RZ, R46 ;  /* 0x000000ffff058224 */ /* 0x000fca00078e002e */
        /* <DEDUP_REMOVED lines=12> */
[----:B------:R0:W4:Y:S02]  /*18d30*/  @!P0 LDG.E.U16 R9, desc[UR8][R4.64] ;  /* 0x0000000804098981 */ /* 0x000124000c1e1500 */
[----:B0-----:R-:W-:Y:S01]  /*18d40*/  @!P0 IMAD.MOV.U32 R5, RZ, RZ, R38 ;  /* 0x000000ffff058224 */ /* 0x001fe200078e0026 */
[----:B------:R-:W-:Y:S02]  /*18d50*/  PRMT R7, RZ, 0x7610, R7 ;  /* 0x00007610ff077816 */ /* 0x000fe40000000007 */
[----:B------:R-:W-:Y:S01]  /*18d60*/  PRMT R6, RZ, 0x7610, R6 ;  /* 0x00007610ff067816 */ /* 0x000fe20000000006 */
[----:B---3--:R-:W-:-:S05]  /*18d70*/  @!P0 IMAD.MOV.U32 R4, RZ, RZ, R37 ;  /* 0x000000ffff048224 */ /* 0x008fca00078e0025 */
[----:B------:R2:W3:Y:S02]  /*18d80*/  @!P0 LDG.E.U16 R8, desc[UR8][R4.64] ;  /* 0x0000000804088981 */ /* 0x0004e4000c1e1500 */
[----:B--2---:R-:W-:Y:S02]  /*18d90*/  @!P0 IMAD.MOV.U32 R5, RZ, RZ, R36 ;  /* 0x000000ffff058224 */ /* 0x004fe400078e0024 */
[----:B----4-:R-:W-:Y:S02]  /*18da0*/  @!P0 IMAD.MOV.U32 R4, RZ, RZ, R35 ;  /* 0x000000ffff048224 */ /* 0x010fe400078e0023 */
[----:B------:R-:W2:Y:S04]  /*18db0*/  LDL.LU R35, [R1+0xb5c] ;  /* 0x000b5c0001237983 */ /* 0x000ea80000300800 */
[----:B------:R-:W4:Y:S04]  /*18dc0*/  LDL.LU R36, [R1+0xb58] ;  /* 0x000b580001247983 */ /* 0x000f280000300800 */
        /* <DEDUP_REMOVED lines=20> */
[----:B------:R0:W2:Y:S04]  /*18f10*/  @!P0 LDG.E.U16 R7, desc[UR8][R4.64] ;  /* 0x0000000804078981 */ /* 0x0000a8000c1e1500 */
[----:B------:R-:W2:Y:S04]  /*18f20*/  LDL.LU R58, [R1+0xa24] ;  /* 0x000a2400013a7983 */ /* 0x000ea80000300800 */
[----:B------:R-:W2:Y:S04]  /*18f30*/  LDL.LU R59, [R1+0xa20] ;  /* 0x000a2000013b7983 */ /* 0x000ea80000300800 */
[----:B------:R-:W2:Y:S04]  /*18f40*/  LDL.LU R60, [R1+0xa1c] ;  /* 0x000a1c00013c7983 */ /* 0x000ea80000300800 */
[----:B------:R-:W2:Y:S04]  /*18f50*/  LDL.LU R56, [R1+0xa18] ;  /* 0x000a180001387983 */ /* 0x000ea80000300800 */
[----:B------:R-:W2:Y:S01]  /*18f60*/  LDL.LU R57, [R1+0xa14] ;  /* 0x000a140001397983 */ /* 0x000ea20000300800 */
[----:B0-----:R-:W-:-:S02]  /*18f70*/  @!P0 IMAD.MOV.U32 R4, RZ, RZ, R2 ;  /* 0x000000ffff048224 */ /* 0x001fc400078e0002 */
[----:B------:R-:W-:Y:S02]  /*18f80*/  @!P0 IMAD.MOV.U32 R5, RZ, RZ, R3 ;  /* 0x000000ffff058224 */ /* 0x000fe400078e0003 */
[----:B------:R-:W2:Y:S04]  /*18f90*/  LDL.LU R3, [R1+0xa10] ;  /* 0x000a100001037983 */ /* 0x000ea80000300800 */
[----:B------:R-:W2:Y:S04]  /*18fa0*/  LDL.LU R2, [R1+0xa0c] ;  /* 0x000a0c0001027983 */ /* 0x000ea80000300800 */
[----:B------:R-:W2:Y:S04]  /*18fb0*/  @!P0 LDG.E.U16 R6, desc[UR8][R4.64] ;  /* 0x0000000804068981 */ /* 0x000ea8000c1e1500 */
[----:B------:R-:W2:Y:S04]  /*18fc0*/  LDL.LU R4, [R1+0xb64] ;  /* 0x000b640001047983 */ /* 0x000ea80000300800 */
[----:B------:R-:W3:Y:S04]  /*18fd0*/  LDL.LU R5, [R1+0xb60] ;  /* 0x000b600001057983 */ /* 0x000ee80000300800 */
[----:B--2---:R-:W-:Y:S04]  /*18fe0*/  STS.U16 [R0+UR5+0xe40], R4 ;  /* 0x000e400400007988 */ /* 0x004fe80008000405 */
[----:B---3--:R-:W-:Y:S04]  /*18ff0*/  STS.U16 [R0+UR5+0xe00], R5 ;  /* 0x000e000500007988 */ /* 0x008fe80008000405 */
[----:B------:R0:W-:Y:S04]  /*19000*/  STS.U16 [R0+UR5+0xec0], R35 ;  /* 0x000ec02300007988 */ /* 0x0001e80008000405 */
[----:B----4-:R1:W-:Y:S04]  /*19010*/  STS.U16 [R0+UR5+0xe80], R36 ;  /* 0x000e802400007988 */ /* 0x0103e80008000405 */
[----:B------:R2:W-:Y:S04]  /*19020*/  STS.U16 [R0+UR5+0xf40], R37 ;  /* 0x000f402500007988 */ /* 0x0005e80008000405 */
[----:B------:R3:W-:Y:S04]  /*19030*/  STS.U16 [R0+UR5+0xf00], R38 ;  /* 0x000f002600007988 */ /* 0x0007e80008000405 */
[----:B------:R4:W-:Y:S04]  /*19040*/  STS.U16 [R0+UR5+0xfc0], R39 ;  /* 0x000fc02700007988 */ /* 0x0009e80008000405 */
[----:B------:R0:W-:Y:S04]  /*19050*/  STS.U16 [R0+UR5+0xf80], R40 ;  /* 0x000f802800007988 */ /* 0x0001e80008000405 */
[----:B------:R1:W-:Y:S04]  /*19060*/  STS.U16 [R0+UR5+0x1600], R41 ;  /* 0x0016002900007988 */ /* 0x0003e80008000405 */
[----:B------:R2:W-:Y:S04]  /*19070*/  STS.U16 [R0+UR5+0x1640], R42 ;  /* 0x0016402a00007988 */ /* 0x0005e80008000405 */
[----:B0-----:R-:W4:Y:S04]  /*19080*/  LDL.LU R35, [R1+0xa08] ;  /* 0x000a080001237983 */ /* 0x001f280000300800 */
[----:B-1----:R-:W4:Y:S04]  /*19090*/  LDL.LU R36, [R1+0x9a4] ;  /* 0x0009a40001247983 */ /* 0x002f280000300800 */
[----:B--2---:R-:W2:Y:S04]  /*190a0*/  LDL.LU R37, [R1+0x9a0] ;  /* 0x0009a00001257983 */ /* 0x004ea80000300800 */
[----:B------:R0:W-:Y:S04]  /*190b0*/  STS.U16 [R0+UR5+0x1680], R43 ;  /* 0x0016802b00007988 */ /* 0x0001e80008000405 */
[----:B---3--:R-:W3:Y:S04]  /*190c0*/  LDL.LU R38, [R1+0x99c] ;  /* 0x00099c0001267983 */ /* 0x008ee80000300800 */
[----:B------:R1:W-:Y:S04]  /*190d0*/  STS.U16 [R0+UR5+0x16c0], R44 ;  /* 0x0016c02c00007988 */ /* 0x0003e80008000405 */
[----:B----4-:R-:W4:Y:S04]  /*190e0*/  LDL.LU R39, [R1+0x998] ;  /* 0x0009980001277983 */ /* 0x010f280000300800 */
[----:B------:R0:W-:Y:S04]  /*190f0*/  STS.U16 [R0+UR5+0x1700], R45 ;  /* 0x0017002d00007988 */ /* 0x0001e80008000405 */
[----:B------:R-:W4:Y:S04]  /*19100*/  LDL.LU R40, [R1+0x994] ;  /* 0x0009940001287983 */ /* 0x000f280000300800 */
[----:B------:R0:W-:Y:S04]  /*19110*/  STS.U16 [R0+UR5+0x1740], R46 ;  /* 0x0017402e00007988 */ /* 0x0001e80008000405 */
[----:B------:R-:W4:Y:S04]  /*19120*/  LDL.LU R41, [R1+0x990] ;  /* 0x0009900001297983 */ /* 0x000f280000300800 */
[----:B------:R0:W-:Y:S04]  /*19130*/  STS.U16 [R0+UR5+0x1780], R47 ;  /* 0x0017802f00007988 */ /* 0x0001e80008000405 */
[----:B------:R-:W4:Y:S04]  /*19140*/  LDL.LU R42, [R1+0x98c] ;  /* 0x00098c00012a7983 */ /* 0x000f280000300800 */
[----:B------:R1:W-:Y:S04]  /*19150*/  STS.U16 [R0+UR5+0x17c0], R48 ;  /* 0x0017c03000007988 */ /* 0x0003e80008000405 */
[----:B0-----:R-:W4:Y:S04]  /*19160*/  LDL.LU R43, [R1+0x8e4] ;  /* 0x0008e400012b7983 */ /* 0x001f280000300800 */
[----:B------:R0:W-:Y:S04]  /*19170*/  STS.U16 [R0+UR5+0x1e40], R49 ;  /* 0x001e403100007988 */ /* 0x0001e80008000405 */
[----:B-1----:R-:W4:Y:S04]  /*19180*/  LDL.LU R44, [R1+0x8dc] ;  /* 0x0008dc00012c7983 */ /* 0x002f280000300800 */
[----:B------:R1:W-:Y:S04]  /*19190*/  STS.U16 [R0+UR5+0x1e00], R50 ;  /* 0x001e003200007988 */ /* 0x0003e80008000405 */
[----:B------:R-:W4:Y:S04]  /*191a0*/  LDL.LU R45, [R1+0x8d4] ;  /* 0x0008d400012d7983 */ /* 0x000f280000300800 */
        /* <DEDUP_REMOVED lines=16> */
[----:B------:R-:W-:Y:S04]  /*192b0*/  STS.U16 [R0+UR5+0x2680], R60 ;  /* 0x0026803c00007988 */ /* 0x000fe80008000405 */
[----:B------:R-:W4:Y:S04]  /*192c0*/  LDL.LU R54, [R1+0x89c] ;  /* 0x00089c0001367983 */ /* 0x000f280000300800 */
[----:B------:R-:W-:Y:S04]  /*192d0*/  STS.U16 [R0+UR5+0x26c0], R56 ;  /* 0x0026c03800007988 */ /* 0x000fe80008000405 */
[----:B0-----:R-:W4:Y:S04]  /*192e0*/  LDL.LU R55, [R1+0x898] ;  /* 0x0008980001377983 */ /* 0x001f280000300800 */
[----:B------:R-:W-:Y:S04]  /*192f0*/  STS.U16 [R0+UR5+0x2700], R57 ;  /* 0x0027003900007988 */ /* 0x000fe80008000405 */
[----:B-1----:R-:W4:Y:S04]  /*19300*/  LDL.LU R61, [R1+0x894] ;  /* 0x00089400013d7983 */ /* 0x002f280000300800 */
[----:B------:R-:W-:Y:S04]  /*19310*/  STS.U16 [R0+UR5+0x2740], R3 ;  /* 0x0027400300007988 */ /* 0x000fe80008000405 */
[----:B------:R-:W4:Y:S04]  /*19320*/  LDL.LU R58, [R1+0x890] ;  /* 0x00089000013a7983 */ /* 0x000f280000300800 */
[----:B------:R0:W-:Y:S04]  /*19330*/  STS.U16 [R0+UR5+0x2780], R2 ;  /* 0x0027800200007988 */ /* 0x0001e80008000405 */
[----:B------:R-:W4:Y:S04]  /*19340*/  LDL.LU R59, [R1+0x88c] ;  /* 0x00088c00013b7983 */ /* 0x000f280000300800 */
[----:B0-----:R-:W4:Y:S04]  /*19350*/  LDL.LU R2, [R1+0x884] ;  /* 0x0008840001027983 */ /* 0x001f280000300800 */
[----:B------:R-:W4:Y:S04]  /*19360*/  LDL.LU R60, [R1+0x858] ;  /* 0x00085800013c7983 */ /* 0x000f280000300800 */
[----:B------:R-:W4:Y:S04]  /*19370*/  LDL.LU R56, [R1+0x854] ;  /* 0x0008540001387983 */ /* 0x000f280000300800 */
[----:B------:R-:W4:Y:S04]  /*19380*/  LDL.LU R57, [R1+0x84c] ;  /* 0x00084c0001397983 */ /* 0x000f280000300800 */
[----:B------:R-:W4:Y:S04]  /*19390*/  LDL.LU R3, [R1+0x848] ;  /* 0x0008480001037983 */ /* 0x000f280000300800 */
[----:B------:R-:W4:Y:S04]  /*193a0*/  LDL.LU R4, [R1+0x844] ;  /* 0x0008440001047983 */ /* 0x000f280000300800 */
[----:B------:R-:W4:Y:S04]  /*193b0*/  LDL.LU R5, [R1+0x840] ;  /* 0x0008400001057983 */ /* 0x000f280000300800 */
[----:B------:R0:W-:Y:S04]  /*193c0*/  STS.U16 [R0+UR5+0x27c0], R35 ;  /* 0x0027c02300007988 */ /* 0x0001e80008000405 */
[----:B------:R1:W-:Y:S04]  /*193d0*/  STS.U16 [R0+UR5+0x2e40], R36 ;  /* 0x002e402400007988 */ /* 0x0003e80008000405 */
[----:B--2---:R2:W-:Y:S04]  /*193e0*/  STS.U16 [R0+UR5+0x2e00], R37 ;  /* 0x002e002500007988 */ /* 0x0045e80008000405 */
[----:B---3--:R3:W-:Y:S04]  /*193f0*/  STS.U16 [R0+UR5+0x2ec0], R38 ;  /* 0x002ec02600007988 */ /* 0x0087e80008000405 */
[----:B----4-:R4:W-:Y:S04]  /*19400*/  STS.U16 [R0+UR5+0x2e80], R39 ;  /* 0x002e802700007988 */ /* 0x0109e80008000405 */
[----:B------:R0:W-:Y:S04]  /*19410*/  STS.U16 [R0+UR5+0x2f40], R40 ;  /* 0x002f402800007988 */ /* 0x0001e80008000405 */
[----:B------:R1:W-:Y:S04]  /*19420*/  STS.U16 [R0+UR5+0x2f00], R41 ;  /* 0x002f002900007988 */ /* 0x0003e80008000405 */
[----:B0-----:R-:W4:Y:S04]  /*19430*/  LDL.LU R35, [R1+0x1df4] ;  /* 0x001df40001237983 */ /* 0x001f280000300800 */
[----:B------:R0:W-:Y:S04]  /*19440*/  STS.U16 [R0+UR5+0x2fc0], R42 ;  /* 0x002fc02a00007988 */ /* 0x0001e80008000405 */
[----:B------:R0:W-:Y:S04]  /*19450*/  STS.U16 [R0+UR5+0x2f80], R43 ;  /* 0x002f802b00007988 */ /* 0x0001e80008000405 */
[----:B-1----:R-:W4:Y:S04]  /*19460*/  LDL.LU R36, [R1+0x1df0] ;  /* 0x001df00001247983 */ /* 0x002f280000300800 */
[----:B--2---:R-:W2:Y:S04]  /*19470*/  LDL.LU R37, [R1+0x1dec] ;  /* 0x001dec0001257983 */ /* 0x004ea80000300800 */
[----:B---3--:R-:W3:Y:S04]  /*19480*/  LDL.LU R38, [R1+0x1de8] ;  /* 0x001de80001267983 */ /* 0x008ee80000300800 */
[----:B------:R1:W-:Y:S04]  /*19490*/  STS.U16 [R0+UR5+0x3600], R44 ;  /* 0x0036002c00007988 */ /* 0x0003e80008000405 */
[----:B------:R0:W-:Y:S04]  /*194a0*/  STS.U16 [R0+UR5+0x3640], R45 ;  /* 0x0036402d00007988 */ /* 0x0001e80008000405 */
[----:B----4-:R-:W4:Y:S04]  /*194b0*/  LDL.LU R39, [R1+0x1de4] ;  /* 0x001de40001277983 */ /* 0x010f280000300800 */
[----:B------:R-:W2:Y:S04]  /*194c0*/  LDL.LU R40, [R1+0x1de0] ;  /* 0x001de00001287983 */ /* 0x000ea80000300800 */
[----:B------:R0:W-:Y:S04]  /*194d0*/  STS.U16 [R0+UR5+0x3680], R46 ;  /* 0x0036802e00007988 */ /* 0x0001e80008000405 */
[----:B------:R0:W-:Y:S04]  /*194e0*/  STS.U16 [R0+UR5+0x36c0], R47 ;  /* 0x0036c02f00007988 */ /* 0x0001e80008000405 */
[----:B------:R-:W2:Y:S04]  /*194f0*/  LDL.LU R41, [R1+0x1ddc] ;  /* 0x001ddc0001297983 */ /* 0x000ea80000300800 */
[----:B------:R1:W-:Y:S04]  /*19500*/  STS.U16 [R0+UR5+0x3700], R48 ;  /* 0x0037003000007988 */ /* 0x0003e80008000405 */
[----:B------:R1:W-:Y:S04]  /*19510*/  STS.U16 [R0+UR5+0x3740], R49 ;  /* 0x0037403100007988 */ /* 0x0003e80008000405 */
[----:B0-----:R-:W2:Y:S04]  /*19520*/  LDL.LU R42, [R1+0x1dd8] ;  /* 0x001dd800012a7983 */ /* 0x001ea80000300800 */
[----:B------:R-:W2:Y:S04]  /*19530*/  LDL.LU R43, [R1+0x1dd4] ;  /* 0x001dd400012b7983 */ /* 0x000ea80000300800 */
[----:B-1----:R-:W2:Y:S04]  /*19540*/  LDL.LU R44, [R1+0x1dd0] ;  /* 0x001dd000012c7983 */ /* 0x002ea80000300800 */
[----:B------:R0:W-:Y:S04]  /*19550*/  STS.U16 [R0+UR5+0x3780], R50 ;  /* 0x0037803200007988 */ /* 0x0001e80008000405 */
[----:B------:R1:W-:Y:S04]  /*19560*/  STS.U16 [R0+UR5+0x37c0], R51 ;  /* 0x0037c03300007988 */ /* 0x0003e80008000405 */
[----:B------:R-:W2:Y:S04]  /*19570*/  LDL.LU R45, [R1+0x1dcc] ;  /* 0x001dcc00012d7983 */ /* 0x000ea80000300800 */
[----:B------:R-:W2:Y:S04]  /*19580*/  LDL.LU R46, [R1+0x1dc8] ;  /* 0x001dc800012e7983 */ /* 0x000ea80000300800 */
[----:B------:R0:W-:Y:S04]  /*19590*/  STS.U16 [R0+UR5+0x3e40], R52 ;  /* 0x003e403400007988 */ /* 0x0001e80008000405 */
[----:B------:R0:W-:Y:S04]  /*195a0*/  STS.U16 [R0+UR5+0x3e00], R53 ;  /* 0x003e003500007988 */ /* 0x0001e80008000405 */
[----:B------:R-:W2:Y:S04]  /*195b0*/  LDL.LU R47, [R1+0x1dc4] ;  /* 0x001dc400012f7983 */ /* 0x000ea80000300800 */
[----:B------:R0:W-:Y:S04]  /*195c0*/  STS.U16 [R0+UR5+0x3ec0], R54 ;  /* 0x003ec03600007988 */ /* 0x0001e80008000405 */
[----:B------:R0:W-:Y:S04]  /*195d0*/  STS.U16 [R0+UR5+0x3e80], R55 ;  /* 0x003e803700007988 */ /* 0x0001e80008000405 */
[----:B------:R-:W2:Y:S04]  /*195e0*/  LDL.LU R48, [R1+0x1dc0] ;  /* 0x001dc00001307983 */ /* 0x000ea80000300800 */
[----:B------:R-:W2:Y:S04]  /*195f0*/  LDL.LU R49, [R1+0x1dbc] ;  /* 0x001dbc0001317983 */ /* 0x000ea80000300800 */
[----:B0-----:R-:W2:Y:S04]  /*19600*/  LDL.LU R50, [R1+0x1db8] ;  /* 0x001db80001327983 */ /* 0x001ea80000300800 */
[----:B------:R0:W-:Y:S04]  /*19610*/  STS.U16 [R0+UR5+0x3f40], R61 ;  /* 0x003f403d00007988 */ /* 0x0001e80008000405 */
[----:B------:R0:W-:Y:S04]  /*19620*/  STS.U16 [R0+UR5+0x3f00], R58 ;  /* 0x003f003a00007988 */ /* 0x0001e80008000405 */
[----:B-1----:R-:W2:Y:S04]  /*19630*/  LDL.LU R51, [R1+0x1db4] ;  /* 0x001db40001337983 */ /* 0x002ea80000300800 */
[----:B------:R-:W2:Y:S04]  /*19640*/  LDL.LU R52, [R1+0x1db0] ;  /* 0x001db00001347983 */ /* 0x000ea80000300800 */
[----:B------:R1:W-:Y:S04]  /*19650*/  STS.U16 [R0+UR5+0x3fc0], R59 ;  /* 0x003fc03b00007988 */ /* 0x0003e80008000405 */
[----:B------:R-:W2:Y:S04]  /*19660*/  LDL.LU R53, [R1+0x1dac] ;  /* 0x001dac0001357983 */ /* 0x000ea80000300800 */
[----:B------:R-:W2:Y:S04]  /*19670*/  LDL.LU R54, [R1+0x1da8] ;  /* 0x001da80001367983 */ /* 0x000ea80000300800 */
[----:B------:R-:W2:Y:S04]  /*19680*/  LDL.LU R55, [R1+0x1da4] ;  /* 0x001da40001377983 */ /* 0x000ea80000300800 */
[----:B0-----:R-:W2:Y:S04]  /*19690*/  LDL.LU R61, [R1+0x1da0] ;  /* 0x001da000013d7983 */ /* 0x001ea80000300800 */
[----:B------:R0:W-:Y:S04]  /*196a0*/  STS.U16 [R0+UR5+0x3f80], R2 ;  /* 0x003f800200007988 */ /* 0x0001e80008000405 */
[----:B------:R-:W2:Y:S04]  /*196b0*/  LDL.LU R58, [R1+0x1d9c] ;  /* 0x001d9c00013a7983 */ /* 0x000ea80000300800 */
[----:B-1----:R-:W2:Y:S01]  /*196c0*/  LDL.LU R59, [R1+0x1d98] ;  /* 0x001d9800013b7983 */ /* 0x002ea20000300800 */
[----:B0-----:R-:W0:Y:S02]  /*196d0*/  S2R R2, SR_TID.X ;  /* 0x0000000000027919 */ /* 0x001e240000002100 */
[----:B0-----:R-:W-:-:S05]  /*196e0*/  LOP3.LUT R2, R2, 0x1f, RZ, 0xc0, !PT ;  /* 0x0000001f02027812 */ /* 0x001fca00078ec0ff */
[----:B------:R-:W-:-:S05]  /*196f0*/  IMAD.SHL.U32 R2, R2, 0x2, RZ ;  /* 0x0000000202027824 */ /* 0x000fca00078e00ff */
[----:B------:R0:W-:Y:S04]  /*19700*/  STS.U16 [R2+UR5+0x4000], R60 ;  /* 0x0040003c02007988 */ /* 0x0001e80008000405 */
[----:B------:R1:W-:Y:S04]  /*19710*/  STS.U16 [R2+UR5+0x4040], R56 ;  /* 0x0040403802007988 */ /* 0x0003e80008000405 */
[----:B------:R1:W-:Y:S04]  /*19720*/  STS.U16 [R2+UR5+0x4200], R57 ;  /* 0x0042003902007988 */ /* 0x0003e80008000405 */
[----:B------:R1:W-:Y:S04]  /*19730*/  STS.U16 [R2+UR5+0x4240], R3 ;  /* 0x0042400302007988 */ /* 0x0003e80008000405 */
[----:B0-----:R-:W2:Y:S04]  /*19740*/  LDL.LU R60, [R1+0x1d94] ;  /* 0x001d9400013c7983 */ /* 0x001ea80000300800 */
[----:B-1----:R-:W2:Y:S04]  /*19750*/  LDL.LU R56, [R1+0x1d90] ;  /* 0x001d900001387983 */ /* 0x002ea80000300800 */
[----:B------:R-:W2:Y:S04]  /*19760*/  LDL.LU R57, [R1+0x1d8c] ;  /* 0x001d8c0001397983 */ /* 0x000ea80000300800 */
[----:B------:R-:W3:Y:S04]  /*19770*/  LDL.LU R3, [R1+0x1d88] ;  /* 0x001d880001037983 */ /* 0x000ee80000300800 */
[----:B--2---:R-:W-:Y:S04]  /*19780*/  STS.U16 [R2+UR5+0x4640], R57 ;  /* 0x0046403902007988 */ /* 0x004fe80008000405 */
[----:B---3--:R0:W-:Y:S04]  /*19790*/  STS.U16 [R2+UR5+0x4600], R3 ;  /* 0x0046000302007988 */ /* 0x0081e80008000405 */
[----:B0-----:R-:W2:Y:S04]  /*197a0*/  LDL.LU R3, [R1+0x1d84] ;  /* 0x001d840001037983 */ /* 0x001ea80000300800 */
[----:B------:R-:W3:Y:S04]  /*197b0*/  LDL.LU R57, [R1+0x1d80] ;  /* 0x001d800001397983 */ /* 0x000ee80000300800 */
[----:B------:R0:W-:Y:S04]  /*197c0*/  STS.U16 [R2+UR5+0x4800], R56 ;  /* 0x0048003802007988 */ /* 0x0001e80008000405 */
[----:B0-----:R-:W2:Y:S04]  /*197d0*/  LDL.LU R56, [R1+0x1d7c] ;  /* 0x001d7c0001387983 */ /* 0x001ea80000300800 */
[----:B------:R0:W-:Y:S04]  /*197e0*/  STS.U16 [R2+UR5+0x4840], R60 ;  /* 0x0048403c02007988 */ /* 0x0001e80008000405 */
        /* <DEDUP_REMOVED lines=9> */
[----:B---3--:R0:W-:Y:S04]  /*19880*/  STS.U16 [R57+UR5+0x4080], R52 ;  /* 0x0040803439007988 */ /* 0x0081e80008000405 */
        /* <DEDUP_REMOVED lines=8> */
[----:B0-----:R-:W3:Y:S04]  /*19910*/  LDL.LU.64 R52, [R1+0x1b0] ;  /* 0x0001b00001347983 */ /* 0x001ee80000300a00 */
[----:B------:R-:W3:Y:S04]  /*19920*/  LDL.LU.64 R54, [R1+0x1b8] ;  /* 0x0001b80001367983 */ /* 0x000ee80000300a00 */
[----:B-1----:R-:W3:Y:S04]  /*19930*/  LDL.LU.64 R44, [R1+0x1a0] ;  /* 0x0001a000012c7983 */ /* 0x002ee80000300a00 */
[----:B------:R-:W3:Y:S04]  /*19940*/  LDL.LU.64 R46, [R1+0x1a8] ;  /* 0x0001a800012e7983 */ /* 0x000ee80000300a00 */
[----:B------:R-:W3:Y:S04]  /*19950*/  LDL.LU.64 R48, [R1+0x190] ;  /* 0x0001900001307983 */ /* 0x000ee80000300a00 */
[----:B------:R-:W3:Y:S04]  /*19960*/  LDL.LU.64 R50, [R1+0x198] ;  /* 0x0001980001327983 */ /* 0x000ee80000300a00 */
[----:B------:R-:W-:Y:S04]  /*19970*/  STS.U16 [R57+UR5+0x48c0], R43 ;  /* 0x0048c02b39007988 */ /* 0x000fe80008000405 */
[----:B------:R-:W-:Y:S04]  /*19980*/  STS.U16 [R57+UR5+0x4a80], R42 ;  /* 0x004a802a39007988 */ /* 0x000fe80008000405 */
[----:B------:R-:W-:Y:S04]  /*19990*/  STS.U16 [R57+UR5+0x4ac0], R41 ;  /* 0x004ac02939007988 */ /* 0x000fe80008000405 */
[----:B------:R-:W-:Y:S04]  /*199a0*/  STS.U16 [R57+UR5+0x4c80], R40 ;  /* 0x004c802839007988 */ /* 0x000fe80008000405 */
[----:B----4-:R-:W-:Y:S04]  /*199b0*/  STS.U16 [R57+UR5+0x4cc0], R39 ;  /* 0x004cc02739007988 */ /* 0x010fe80008000405 */
[----:B------:R-:W-:Y:S04]  /*199c0*/  STS.U16 [R57+UR5+0x4e80], R38 ;  /* 0x004e802639007988 */ /* 0x000fe80008000405 */
[----:B------:R-:W-:Y:S04]  /*199d0*/  STS.U16 [R57+UR5+0x4ec0], R37 ;  /* 0x004ec02539007988 */ /* 0x000fe80008000405 */
        /* <DEDUP_REMOVED lines=16> */
[----:B------:R1:W-:Y:S01]  /*19ae0*/  STS.U16 [R0+UR5+0x4fc0], R3 ;  /* 0x004fc00300007988 */ /* 0x0003e20008000405 */
[----:B0-----:R-:W0:Y:S01]  /*19af0*/  S2R R56, SR_TID.X ;  /* 0x0000000000387919 */ /* 0x001e220000002100 */
[----:B-1----:R-:W1:Y:S02]  /*19b00*/  S2R R3, SR_TID.X ;  /* 0x0000000000037919 */ /* 0x002e640000002100 */
        /* <DEDUP_REMOVED lines=14> */
[----:B------:R2:W-:Y:S01]  /*19bf0*/  STS.U16 [R0+UR5+0x4f80], R6 ;  /* 0x004f800600007988 */ /* 0x0005e20008000405 */
[----:B------:R-:W-:Y:S01]  /*19c00*/  BAR.SYNC.DEFER_BLOCKING 0x0 ;  /* 0x0000000000007b1d */ /* 0x000fe20000010000 */
[----:B0-----:R-:W-:Y:S01]  /*19c10*/  IMAD.SHL.U32 R57, R56, 0x8, RZ ;  /* 0x0000000838397824 */ /* 0x001fe200078e00ff */
[----:B-1----:R-:W-:-:S04]  /*19c20*/  LOP3.LUT R56, R3, 0x7, RZ, 0xc0, !PT ;  /* 0x0000000703387812 */ /* 0x002fc800078ec0ff */
[----:B------:R-:W-:Y:S01]  /*19c30*/  LOP3.LUT R57, R57, 0x30, RZ, 0xc0, !PT ;  /* 0x0000003039397812 */ /* 0x000fe200078ec0ff */
[----:B------:R-:W-:Y:S01]  /*19c40*/  IMAD.SHL.U32 R3, R3, 0x2, RZ ;  /* 0x0000000203037824 */ /* 0x000fe200078e00ff */
[----:B------:R-:W-:Y:S03]  /*19c50*/  LDSM.16.MT88.4 R40, [R60+UR5] ;  /* 0x000000053c28783b */ /* 0x000fe60008004200 */
[----:B--2---:R-:W-:Y:S01]  /*19c60*/  IMAD R0, R56, 0x40, R57 ;  /* 0x0000004038007824 */ /* 0x004fe200078e0239 */
[----:B------:R-:W-:Y:S04]  /*19c70*/  LDSM.16.MT88.4 R36, [R60+UR5+0x80] ;  /* 0x000080053c24783b */ /* 0x000fe80008004200 */
[----:B------:R-:W-:-:S05]  /*19c80*/  LOP3.LUT R0, R0, 0x30, R3, 0x78, !PT ;  /* 0x0000003000007812 */ /* 0x000fca00078e7803 */
[----:B------:R-:W0:Y:S04]  /*19c90*/  LDSM.16.M88.4 R32, [R0+UR5+0x4000] ;  /* 0x004000050020783b */ /* 0x000e280008000200 */
[----:B------:R-:W-:Y:S04]  /*19ca0*/  LDSM.16.M88.4 R28, [R0+UR5+0x4200] ;  /* 0x00420005001c783b */ /* 0x000fe80008000200 */
[----:B------:R-:W1:Y:S04]  /*19cb0*/  LDSM.16.M88.4 R24, [R0+UR5+0x4400] ;  /* 0x004400050018783b */ /* 0x000e680008000200 */
[----:B------:R-:W2:Y:S04]  /*19cc0*/  LDSM.16.M88.4 R16, [R0+UR5+0x4800] ;  /* 0x004800050010783b */ /* 0x000ea80008000200 */
[----:B------:R-:W4:Y:S04]  /*19cd0*/  LDSM.16.M88.4 R12, [R0+UR5+0x4a00] ;  /* 0x004a0005000c783b */ /* 0x000f280008000200 */
[----:B------:R-:W4:Y:S04]  /*19ce0*/  LDSM.16.M88.4 R4, [R0+UR5+0x4c00] ;  /* 0x004c00050004783b */ /* 0x000f280008000200 */
[----:B------:R-:W4:Y:S04]  /*19cf0*/  LDSM.16.M88.4 R8, [R0+UR5+0x4e00] ;  /* 0x004e00050008783b */ /* 0x000f280008000200 */
[----:B------:R-:W3:Y:S04]  /*19d00*/  LDSM.16.M88.4 R20, [R0+UR5+0x4600] ;  /* 0x004600050014783b */ /* 0x000ee80008000200 */
[----:B0-----:R-:W-:Y:S04]  /*19d10*/  STL [R1+0x1a5c], R34 ;  /* 0x001a5c2201007387 */ /* 0x001fe80000100800 */
[----:B------:R-:W-:Y:S04]  /*19d20*/  STL [R1+0x1a58], R35 ;  /* 0x001a582301007387 */ /* 0x000fe80000100800 */
[----:B-1----:R0:W-:Y:S04]  /*19d30*/  STL [R1+0x1a54], R26 ;  /* 0x001a541a01007387 */ /* 0x0021e80000100800 */
[----:B------:R1:W-:Y:S04]  /*19d40*/  STL [R1+0x1a50], R27 ;  /* 0x001a501b01007387 */ /* 0x0003e80000100800 */
[----:B--2---:R-:W-:Y:S04]  /*19d50*/  STL [R1+0x1a3c], R18 ;  /* 0x001a3c1201007387 */ /* 0x004fe80000100800 */
[----:B------:R-:W-:Y:S04]  /*19d60*/  STL [R1+0x1a38], R19 ;  /* 0x001a381301007387 */ /* 0x000fe80000100800 */
[----:B----4-:R-:W-:Y:S04]  /*19d70*/  STL [R1+0x1a2c], R14 ;  /* 0x001a2c0e01007387 */ /* 0x010fe80000100800 */
[----:B------:R-:W-:Y:S04]  /*19d80*/  STL [R1+0x1a28], R15 ;  /* 0x001a280f01007387 */ /* 0x000fe80000100800 */
[----:B------:R-:W-:Y:S04]  /*19d90*/  STL [R1+0x1a24], R6 ;  /* 0x001a240601007387 */ /* 0x000fe80000100800 */
[----:B------:R-:W-:Y:S04]  /*19da0*/  STL [R1+0x1a20], R7 ;  /* 0x001a200701007387 */ /* 0x000fe80000100800 */
[----:B------:R-:W-:Y:S04]  /*19db0*/  STL [R1+0x1a1c], R10 ;  /* 0x001a1c0a01007387 */ /* 0x000fe80000100800 */
[----:B------:R-:W-:Y:S01]  /*19dc0*/  STL [R1+0x1a18], R11 ;  /* 0x001a180b01007387 */ /* 0x000fe20000100800 */
[C---:B---3--:R-:W-:Y:S08]  /*19dd0*/  HMMA.16816.F32 R52, R40.reuse, R32, R52 ;  /* 0x000000202834723c */ /* 0x048ff00000001834 */
[----:B------:R-:W-:Y:S11]  /*19de0*/  HMMA.16816.F32 R44, R40, R28, R44 ;  /* 0x0000001c282c723c */ /* 0x000ff6000000182c */
[----:B------:R-:W-:Y:S04]  /*19df0*/  STL.64 [R1+0x1b0], R52 ;  /* 0x0001b03401007387 */ /* 0x000fe80000100a00 */
[----:B------:R-:W-:Y:S04]  /*19e00*/  STL.64 [R1+0x1b8], R54 ;  /* 0x0001b83601007387 */ /* 0x000fe80000100a00 */
[----:B0-----:R-:W-:Y:S01]  /*19e10*/  IMAD.MOV.U32 R26, RZ, RZ, R45 ;  /* 0x000000ffff1a7224 */ /* 0x001fe200078e002d */
[----:B------:R0:W-:Y:S01]  /*19e20*/  STL [R1+0x1a0], R44 ;  /* 0x0001a02c01007387 */ /* 0x0001e20000100800 */
[----:B-1----:R-:W-:-:S02]  /*19e30*/  IMAD.MOV.U32 R27, RZ, RZ, R46 ;  /* 0x000000ffff1b7224 */ /* 0x002fc400078e002e */
[----:B------:R-:W-:Y:S01]  /*19e40*/  IMAD.MOV.U32 R61, RZ, RZ, R47 ;  /* 0x000000ffff3d7224 */ /* 0x000fe200078e002f */
[----:B0-----:R-:W2:Y:S04]  /*19e50*/  LDL.LU.64 R44, [R1+0x180] ;  /* 0x00018000012c7983 */ /* 0x001ea80000300a00 */
[----:B------:R-:W2:Y:S01]  /*19e60*/  LDL.LU.64 R46, [R1+0x188] ;  /* 0x00018800012e7983 */ /* 0x000ea20000300a00 */
[----:B------:R-:W-:Y:S03]  /*19e70*/  HMMA.16816.F32 R48, R40, R24, R48 ;  /* 0x000000182830723c */ /* 0x000fe60000001830 */
[----:B------:R-:W-:Y:S04]  /*19e80*/  STL [R1+0x1a68], R61 ;  /* 0x001a683d01007387 */ /* 0x000fe80000100800 */
[----:B------:R-:W-:Y:S04]  /*19e90*/  STL [R1+0x1a64], R27 ;  /* 0x001a641b01007387 */ /* 0x000fe80000100800 */
[----:B------:R-:W-:Y:S08]  /*19ea0*/  STL [R1+0x1a60], R26 ;  /* 0x001a601a01007387 */ /* 0x000ff00000100800 */
[----:B------:R0:W-:Y:S04]  /*19eb0*/  STL [R1+0x190], R48 ;  /* 0x0001903001007387 */ /* 0x0001e80000100800 */
[----:B------:R-:W3:Y:S04]  /*19ec0*/  LDL.LU.64 R52, [R1+0x360] ;  /* 0x0003600001347983 */ /* 0x000ee80000300a00 */
[----:B------:R-:W3:Y:S01]  /*19ed0*/  LDL.LU.64 R54, [R1+0x368] ;  /* 0x0003680001367983 */ /* 0x000ee20000300a00 */
[----:B------:R-:W-:-:S02]  /*19ee0*/  IMAD.MOV.U32 R56, RZ, RZ, R49 ;  /* 0x000000ffff387224 */ /* 0x000fc400078e0031 */
[----:B------:R-:W-:Y:S02]  /*19ef0*/  IMAD.MOV.U32 R3, RZ, RZ, R50 ;  /* 0x000000ffff037224 */ /* 0x000fe400078e0032 */
[----:B------:R-:W-:Y:S01]  /*19f00*/  IMAD.MOV.U32 R2, RZ, RZ, R51 ;  /* 0x000000ffff027224 */ /* 0x000fe200078e0033 */
[----:B0-----:R-:W4:Y:S04]  /*19f10*/  LDL.LU.64 R48, [R1+0x510] ;  /* 0x0005100001307983 */ /* 0x001f280000300a00 */
[----:B------:R-:W4:Y:S04]  /*19f20*/  LDL.LU.64 R50, [R1+0x518] ;  /* 0x0005180001327983 */ /* 0x000f280000300a00 */
[----:B------:R-:W-:Y:S04]  /*19f30*/  STL [R1+0x1a8c], R2 ;  /* 0x001a8c0201007387 */ /* 0x000fe80000100800 */
[----:B------:R-:W-:Y:S04]  /*19f40*/  STL [R1+0x1a88], R3 ;  /* 0x001a880301007387 */ /* 0x000fe80000100800 */
[----:B------:R-:W-:Y:S01]  /*19f50*/  STL [R1+0x1a84], R56 ;  /* 0x001a843801007387 */ /* 0x000fe20000100800 */
[----:B--2---:R-:W-:-:S15]  /*19f60*/  HMMA.16816.F32 R44, R40, R20, R44 ;  /* 0x00000014282c723c */ /* 0x004fde000000182c */
[----:B------:R-:W-:-:S04]  /*19f70*/  NOP ;  /* 0x0000000000007918 */ /* 0x000fc80000000000 */
[----:B------:R-:W-:Y:S02]  /*19f80*/  IMAD.MOV.U32 R26, RZ, RZ, R44 ;  /* 0x000000ffff1a7224 */ /* 0x000fe400078e002c */
[----:B------:R-:W-:Y:S01]  /*19f90*/  IMAD.MOV.U32 R34, RZ, RZ, R45 ;  /* 0x000000ffff227224 */ /* 0x000fe200078e002d */
[----:B------:R0:W-:Y:S01]  /*19fa0*/  STL [R1+0x18c], R47 ;  /* 0x00018c2f01007387 */ /* 0x0001e20000100800 */
[----:B------:R-:W-:-:S03]  /*19fb0*/  IMAD.MOV.U32 R35, RZ, RZ, R46 ;  /* 0x000000ffff237224 */ /* 0x000fc600078e002e */
[----:B------:R-:W2:Y:S04]  /*19fc0*/  LDL.LU.64 R44, [R1+0x6c0] ;  /* 0x0006c000012c7983 */ /* 0x000ea80000300a00 */
[----:B0-----:R-:W2:Y:S01]  /*19fd0*/  LDL.LU.64 R46, [R1+0x6c8] ;  /* 0x0006c800012e7983 */ /* 0x001ea20000300a00 */
[C---:B---3--:R-:W-:Y:S03]  /*19fe0*/  HMMA.16816.F32 R52, R40.reuse, R16, R52 ;  /* 0x000000102834723c */ /* 0x048fe60000001834 */
[----:B------:R-:W-:Y:S04]  /*19ff0*/  STL [R1+0x1a70], R34 ;  /* 0x001a702201007387 */ /* 0x000fe80000100800 */
[----:B------:R-:W-:Y:S01]  /*1a000*/  STL [R1+0x1a6c], R35 ;  /* 0x001a6c2301007387 */ /* 0x000fe20000100800 */
[----:B----4-:R-:W-:Y:S11]  /*1a010*/  HMMA.16816.F32 R48, R40, R12, R48 ;  /* 0x0000000c2830723c */ /* 0x010ff60000001830 */
[----:B------:R-:W-:Y:S01]  /*1a020*/  IMAD.MOV.U32 R2, RZ, RZ, R53 ;  /* 0x000000ffff027224 */ /* 0x000fe200078e0035 */
[----:B------:R0:W-:Y:S01]  /*1a030*/  STL [R1+0x360], R52 ;  /* 0x0003603401007387 */ /* 0x0001e20000100800 */
[----:B------:R-:W-:-:S02]  /*1a040*/  IMAD.MOV.U32 R3, RZ, RZ, R54 ;  /* 0x000000ffff037224 */ /* 0x000fc400078e0036 */
[----:B------:R-:W-:Y:S01]  /*1a050*/  IMAD.MOV.U32 R56, RZ, RZ, R55 ;  /* 0x000000ffff387224 */ /* 0x000fe200078e0037 */
[----:B0-----:R-:W3:Y:S04]  /*1a060*/  LDL.LU.64 R52, [R1+0x50] ;  /* 0x0000500001347983 */ /* 0x001ee80000300a00 */
[----:B------:R-:W3:Y:S01]  /*1a070*/  LDL.LU.64 R54, [R1+0x58] ;  /* 0x0000580001367983 */ /* 0x000ee20000300a00 */
[----:B------:R-:W-:-:S03]  /*1a080*/  IMAD.MOV.U32 R35, RZ, RZ, R48 ;  /* 0x000000ffff237224 */ /* 0x000fc600078e0030 */
[----:B------:R0:W-:Y:S01]  /*1a090*/  STL [R1+0x514], R49 ;  /* 0x0005143101007387 */ /* 0x0001e20000100800 */
[----:B------:R-:W-:Y:S02]  /*1a0a0*/  IMAD.MOV.U32 R61, RZ, RZ, R50 ;  /* 0x000000ffff3d7224 */ /* 0x000fe400078e0032 */
[----:B------:R-:W-:Y:S01]  /*1a0b0*/  IMAD.MOV.U32 R27, RZ, RZ, R51 ;  /* 0x000000ffff1b7224 */ /* 0x000fe200078e0033 */
[----:B0-----:R-:W4:Y:S04]  /*1a0c0*/  LDL.LU.64 R48, [R1+0x7e0] ;  /* 0x0007e00001307983 */ /* 0x001f280000300a00 */
[----:B------:R-:W4:Y:S01]  /*1a0d0*/  LDL.LU.64 R50, [R1+0x7e8] ;  /* 0x0007e80001327983 */ /* 0x000f220000300a00 */
[----:B--2---:R-:W-:-:S15]  /*1a0e0*/  HMMA.16816.F32 R44, R40, R4, R44 ;  /* 0x00000004282c723c */ /* 0x004fde000000182c */
[----:B------:R-:W-:-:S04]  /*1a0f0*/  NOP ;  /* 0x0000000000007918 */ /* 0x000fc80000000000 */
[----:B------:R-:W-:Y:S02]  /*1a100*/  IMAD.MOV.U32 R57, RZ, RZ, R44 ;  /* 0x000000ffff397224 */ /* 0x000fe400078e002c */
[----:B------:R-:W-:Y:S02]  /*1a110*/  IMAD.MOV.U32 R58, RZ, RZ, R45 ;  /* 0x000000ffff3a7224 */ /* 0x000fe400078e002d */
[----:B------:R-:W-:Y:S02]  /*1a120*/  IMAD.MOV.U32 R59, RZ, RZ, R46 ;  /* 0x000000ffff3b7224 */ /* 0x000fe400078e002e */
[----:B------:R-:W-:Y:S01]  /*1a130*/  IMAD.MOV.U32 R34, RZ, RZ, R47 ;  /* 0x000000ffff227224 */ /* 0x000fe200078e002f */
[----:B------:R-:W2:Y:S04]  /*1a140*/  LDL.LU.64 R44, [R1+0x7d0] ;  /* 0x0007d000012c7983 */ /* 0x000ea80000300a00 */
[----:B------:R-:W2:Y:S01]  /*1a150*/  LDL.LU.64 R46, [R1+0x7d8] ;  /* 0x0007d800012e7983 */ /* 0x000ea20000300a00 */
[----:B---3--:R-:W-:Y:S03]  /*1a160*/  HMMA.16816.F32 R40, R40, R8, R52 ;  /* 0x000000082828723c */ /* 0x008fe60000001834 */
[----:B------:R-:W-:Y:S04]  /*1a170*/  STL.64 [R1+0x1a98], R58 ;  /* 0x001a983a01007387 */ /* 0x000fe80000100a00 */
[----:B------:R0:W-:-:S12]  /*1a180*/  STL.64 [R1+0x1a90], R56 ;  /* 0x001a903801007387 */ /* 0x0001d80000100a00 */
[----:B------:R-:W-:Y:S02]  /*1a190*/  IMAD.MOV.U32 R6, RZ, RZ, R40 ;  /* 0x000000ffff067224 */ /* 0x000fe400078e0028 */
[----:B------:R-:W-:Y:S02]  /*1a1a0*/  IMAD.MOV.U32 R7, RZ, RZ, R41 ;  /* 0x000000ffff077224 */ /* 0x000fe400078e0029 */
[----:B------:R-:W-:Y:S02]  /*1a1b0*/  IMAD.MOV.U32 R10, RZ, RZ, R42 ;  /* 0x000000ffff0a7224 */ /* 0x000fe400078e002a */
[----:B------:R-:W-:Y:S02]  /*1a1c0*/  IMAD.MOV.U32 R11, RZ, RZ, R43 ;  /* 0x000000ffff0b7224 */ /* 0x000fe400078e002b */
[----:B----4-:R-:W-:Y:S01]  /*1a1d0*/  HMMA.16816.F32 R40, R36, R32, R48 ;  /* 0x000000202428723c */ /* 0x010fe20000001830 */
[----:B------:R-:W-:Y:S04]  /*1a1e0*/  STL [R1+0x1a44], R7 ;  /* 0x001a440701007387 */ /* 0x000fe80000100800 */
[----:B------:R-:W-:-:S14]  /*1a1f0*/  STL [R1+0x1a40], R6 ;  /* 0x001a400601007387 */ /* 0x000fdc0000100800 */
[----:B------:R1:W-:Y:S04]  /*1a200*/  STL.64 [R1+0x7e0], R40 ;  /* 0x0007e02801007387 */ /* 0x0003e80000100a00 */
[----:B0-----:R-:W3:Y:S04]  /*1a210*/  LDL.LU.64 R56, [R1+0x7c0] ;  /* 0x0007c00001387983 */ /* 0x001ee80000300a00 */
[----:B------:R-:W3:Y:S01]  /*1a220*/  LDL.LU.64 R58, [R1+0x7c8] ;  /* 0x0007c800013a7983 */ /* 0x000ee20000300a00 */
[----:B------:R-:W-:Y:S02]  /*1a230*/  IMAD.MOV.U32 R14, RZ, RZ, R42 ;  /* 0x000000ffff0e7224 */ /* 0x000fe400078e002a */
[----:B------:R-:W-:Y:S01]  /*1a240*/  IMAD.MOV.U32 R15, RZ, RZ, R43 ;  /* 0x000000ffff0f7224 */ /* 0x000fe200078e002b */
[----:B-1----:R-:W4:Y:S04]  /*1a250*/  LDL.LU.64 R40, [R1+0x40] ;  /* 0x0000400001287983 */ /* 0x002f280000300a00 */
[----:B------:R-:W4:Y:S04]  /*1a260*/  LDL.LU.64 R42, [R1+0x48] ;  /* 0x00004800012a7983 */ /* 0x000f280000300a00 */
[----:B------:R-:W-:Y:S04]  /*1a270*/  STL.64 [R1+0x1d70], R34 ;  /* 0x001d702201007387 */ /* 0x000fe80000100a00 */
[----:B------:R0:W-:Y:S01]  /*1a280*/  STL.64 [R1+0x1d68], R32 ;  /* 0x001d682001007387 */ /* 0x0001e20000100a00 */
[----:B--2---:R-:W-:-:S15]  /*1a290*/  HMMA.16816.F32 R44, R36, R28, R44 ;  /* 0x0000001c242c723c */ /* 0x004fde000000182c */
[----:B------:R-:W-:-:S04]  /*1a2a0*/  NOP ;  /* 0x0000000000007918 */ /* 0x000fc80000000000 */
[----:B------:R-:W-:Y:S02]  /*1a2b0*/  IMAD.MOV.U32 R7, RZ, RZ, R44 ;  /* 0x000000ffff077224 */ /* 0x000fe400078e002c */
[----:B------:R-:W-:Y:S02]  /*1a2c0*/  IMAD.MOV.U32 R6, RZ, RZ, R45 ;  /* 0x000000ffff067224 */ /* 0x000fe400078e002d */
[----:B------:R-:W-:Y:S02]  /*1a2d0*/  IMAD.MOV.U32 R18, RZ, RZ, R46 ;  /* 0x000000ffff127224 */ /* 0x000fe400078e002e */
[----:B------:R-:W-:Y:S01]  /*1a2e0*/  IMAD.MOV.U32 R19, RZ, RZ, R47 ;  /* 0x000000ffff137224 */ /* 0x000fe200078e002f */
[----:B------:R-:W2:Y:S04]  /*1a2f0*/  LDL.LU.64 R44, [R1+0x7b0] ;  /* 0x0007b000012c7983 */ /* 0x000ea80000300a00 */
[----:B------:R-:W2:Y:S04]  /*1a300*/  LDL.LU.64 R46, [R1+0x7b8] ;  /* 0x0007b800012e7983 */ /* 0x000ea80000300a00 */
[----:B------:R-:W2:Y:S04]  /*1a310*/  LDL.LU.64 R48, [R1+0x7a0] ;  /* 0x0007a00001307983 */ /* 0x000ea80000300a00 */
[----:B------:R-:W2:Y:S04]  /*1a320*/  LDL.LU.64 R50, [R1+0x7a8] ;  /* 0x0007a80001327983 */ /* 0x000ea80000300a00 */
[----:B------:R-:W2:Y:S04]  /*1a330*/  LDL.LU.64 R52, [R1+0x790] ;  /* 0x0007900001347983 */ /* 0x000ea80000300a00 */
[----:B------:R-:W2:Y:S04]  /*1a340*/  LDL.LU.64 R54, [R1+0x798] ;  /* 0x0007980001367983 */ /* 0x000ea80000300a00 */
[----:B------:R-:W-:Y:S04]  /*1a350*/  STL.64 [R1+0x1d60], R30 ;  /* 0x001d601e01007387 */ /* 0x000fe80000100a00 */
[----:B------:R4:W-:Y:S04]  /*1a360*/  STL.64 [R1+0x1d58], R28 ;  /* 0x001d581c01007387 */ /* 0x0009e80000100a00 */
[----:B0-----:R-:W2:Y:S01]  /*1a370*/  LDL.LU.64 R32, [R1+0x640] ;  /* 0x0006400001207983 */ /* 0x001ea20000300a00 */
[----:B---3--:R-:W-:-:S15]  /*1a380*/  HMMA.16816.F32 R56, R36, R24, R56 ;  /* 0x000000182438723c */ /* 0x008fde0000001838 */
[----:B------:R-:W-:-:S04]  /*1a390*/  NOP ;  /* 0x0000000000007918 */ /* 0x000fc80000000000 */
[----:B------:R0:W-:Y:S04]  /*1a3a0*/  STL.64 [R1+0x7c0], R56 ;  /* 0x0007c03801007387 */ /* 0x0001e80000100a00 */
[----:B------:R-:W-:Y:S04]  /*1a3b0*/  STL.64 [R1+0x7c8], R58 ;  /* 0x0007c83a01007387 */ /* 0x000fe80000100a00 */
[----:B------:R-:W3:Y:S01]  /*1a3c0*/  LDL.LU.64 R34, [R1+0x648] ;  /* 0x0006480001227983 */ /* 0x000ee20000300a00 */
[----:B----4-:R-:W-:Y:S03]  /*1a3d0*/  HMMA.16816.F32 R28, R36, R20, R40 ;  /* 0x00000014241c723c */ /* 0x010fe60000001828 */
[----:B------:R-:W-:-:S15]  /*1a3e0*/  LDSM.16.MT88.4 R40, [R60+UR5+0x100] ;  /* 0x000100053c28783b */ /* 0x000fde0008004200 */
[----:B------:R-:W-:Y:S01]  /*1a3f0*/  NOP ;  /* 0x0000000000007918 */ /* 0x000fe20000000000 */
[----:B------:R-:W-:Y:S04]  /*1a400*/  STL.64 [R1+0x40], R28 ;  /* 0x0000401c01007387 */ /* 0x000fe80000100a00 */
[----:B------:R2:W-:Y:S01]  /*1a410*/  STL.64 [R1+0x48], R30 ;  /* 0x0000481e01007387 */ /* 0x0005e20000100a00 */
[----:B0-----:R-:W-:Y:S01]  /*1a420*/  LOP3.LUT R56, R60, 0x20, RZ, 0x3c, !PT ;  /* 0x000000203c387812 */ /* 0x001fe200078e3cff */
[C---:B--2---:R-:W-:Y:S08]  /*1a430*/  HMMA.16816.F32 R28, R36.reuse, R16, R44 ;  /* 0x00000010241c723c */ /* 0x044ff0000000182c */
[C---:B------:R-:W-:Y:S08]  /*1a440*/  HMMA.16816.F32 R48, R36.reuse, R12, R48 ;  /* 0x0000000c2430723c */ /* 0x040ff00000001830 */
[C---:B------:R-:W-:Y:S01]  /*1a450*/  HMMA.16816.F32 R52, R36.reuse, R4, R52 ;  /* 0x000000042434723c */ /* 0x040fe20000001834 */
[----:B------:R-:W-:Y:S04]  /*1a460*/  LDSM.16.MT88.4 R44, [R60+UR5+0x180] ;  /* 0x000180053c2c783b */ /* 0x000fe80008004200 */
[----:B------:R0:W-:Y:S04]  /*1a470*/  STL.64 [R1+0x7b0], R28 ;  /* 0x0007b01c01007387 */ /* 0x0001e80000100a00 */
[----:B------:R1:W-:Y:S04]  /*1a480*/  STL.64 [R1+0x7b8], R30 ;  /* 0x0007b81e01007387 */ /* 0x0003e80000100a00 */
[----:B0-----:R-:W2:Y:S04]  /*1a490*/  LDL.LU.64 R28, [R1+0x620] ;  /* 0x00062000011c7983 */ /* 0x001ea80000300a00 */
[----:B-1----:R-:W2:Y:S04]  /*1a4a0*/  LDL.LU.64 R30, [R1+0x628] ;  /* 0x00062800011e7983 */ /* 0x002ea80000300a00 */
[----:B------:R-:W-:Y:S04]  /*1a4b0*/  STL.64 [R1+0x7a0], R48 ;  /* 0x0007a03001007387 */ /* 0x000fe80000100a00 */
[----:B------:R-:W-:Y:S04]  /*1a4c0*/  STL.64 [R1+0x7a8], R50 ;  /* 0x0007a83201007387 */ /* 0x000fe80000100a00 */
[----:B------:R-:W0:Y:S04]  /*1a4d0*/  LDSM.16.MT88.4 R48, [R56+UR5] ;  /* 0x000000053830783b */ /* 0x000e280008004200 */
[----:B0-----:R-:W-:Y:S04]  /*1a4e0*/  STL.64 [R1+0x1d20], R50 ;  /* 0x001d203201007387 */ /* 0x001fe80000100a00 */
[----:B------:R0:W-:Y:S04]  /*1a4f0*/  STL.64 [R1+0x1d18], R48 ;  /* 0x001d183001007387 */ /* 0x0001e80000100a00 */
[----:B0-----:R-:W4:Y:S04]  /*1a500*/  LDL.LU.64 R48, [R1+0x5f0] ;  /* 0x0005f00001307983 */ /* 0x001f280000300a00 */
[----:B------:R-:W4:Y:S04]  /*1a510*/  LDL.LU.64 R50, [R1+0x5f8] ;  /* 0x0005f80001327983 */ /* 0x000f280000300a00 */
[----:B------:R-:W-:Y:S04]  /*1a520*/  STL.64 [R1+0x790], R52 ;  /* 0x0007903401007387 */ /* 0x000fe80000100a00 */
[----:B------:R-:W-:Y:S04]  /*1a530*/  STL.64 [R1+0x798], R54 ;  /* 0x0007983601007387 */ /* 0x000fe80000100a00 */
[----:B------:R-:W0:Y:S01]  /*1a540*/  LDSM.16.MT88.4 R52, [R56+UR5+0x80] ;  /* 0x000080053834783b */ /* 0x000e220008004200 */
[----:B---3--:R-:W-:Y:S03]  /*1a550*/  HMMA.16816.F32 R36, R36, R8, R32 ;  /* 0x000000082424723c */ /* 0x008fe60000001820 */
[----:B0-----:R-:W-:Y:S04]  /*1a560*/  STL.64 [R1+0x1ce0], R54 ;  /* 0x001ce03601007387 */ /* 0x001fe80000100a00 */
[----:B------:R0:W-:Y:S04]  /*1a570*/  STL.64 [R1+0x1cd8], R52 ;  /* 0x001cd83401007387 */ /* 0x0001e80000100a00 */
[----:B0-----:R-:W3:Y:S04]  /*1a580*/  LDL.LU.64 R52, [R1+0x600] ;  /* 0x0006000001347983 */ /* 0x001ee80000300a00 */
[----:B------:R-:W3:Y:S04]  /*1a590*/  LDL.LU.64 R54, [R1+0x608] ;  /* 0x0006080001367983 */ /* 0x000ee80000300a00 */
[----:B------:R-:W2:Y:S04]  /*1a5a0*/  LDL.LU.64 R34, [R1+0x1d70] ;  /* 0x001d700001227983 */ /* 0x000ea80000300a00 */
[----:B------:R-:W2:Y:S04]  /*1a5b0*/  LDL.LU.64 R32, [R1+0x1d68] ;  /* 0x001d680001207983 */ /* 0x000ea80000300a00 */
[----:B------:R-:W-:Y:S04]  /*1a5c0*/  STL.64 [R1+0x640], R36 ;  /* 0x0006402401007387 */ /* 0x000fe80000100a00 */
[----:B------:R-:W-:Y:S04]  /*1a5d0*/  STL.64 [R1+0x648], R38 ;  /* 0x0006482601007387 */ /* 0x000fe80000100a00 */
[----:B------:R-:W0:Y:S04]  /*1a5e0*/  LDSM.16.MT88.4 R36, [R56+UR5+0x100] ;  /* 0x000100053824783b */ /* 0x000e280008004200 */
[----:B0-----:R-:W-:Y:S04]  /*1a5f0*/  STL.64 [R1+0x1c90], R38 ;  /* 0x001c902601007387 */ /* 0x001fe80000100a00 */
[----:B------:R0:W-:Y:S04]  /*1a600*/  STL.64 [R1+0x1c88], R36 ;  /* 0x001c882401007387 */ /* 0x0001e80000100a00 */
[----:B0-----:R-:W4:Y:S04]  /*1a610*/  LDL.LU.64 R36, [R1+0x5d0] ;  /* 0x0005d00001247983 */ /* 0x001f280000300a00 */
[----:B------:R-:W4:Y:S04]  /*1a620*/  LDL.LU.64 R38, [R1+0x5d8] ;  /* 0x0005d80001267983 */ /* 0x000f280000300a00 */
[----:B------:R0:W-:Y:S04]  /*1a630*/  STL [R1+0x1c80], R56 ;  /* 0x001c803801007387 */ /* 0x0001e80000100800 */
[----:B0-----:R-:W4:Y:S04]  /*1a640*/  LDL.LU.64 R56, [R1+0x610] ;  /* 0x0006100001387983 */ /* 0x001f280000300a00 */
[----:B------:R-:W4:Y:S01]  /*1a650*/  LDL.LU.64 R58, [R1+0x618] ;  /* 0x00061800013a7983 */ /* 0x000f220000300a00 */
[----:B--2---:R-:W-:-:S15]  /*1a660*/  HMMA.16816.F32 R28, R40, R32, R28 ;  /* 0x00000020281c723c */ /* 0x004fde000000181c */
[----:B------:R-:W-:-:S04]  /*1a670*/  NOP ;  /* 0x0000000000007918 */ /* 0x000fc80000000000 */
[----:B------:R-:W-:Y:S04]  /*1a680*/  STL.64 [R1+0x620], R28 ;  /* 0x0006201c01007387 */ /* 0x000fe80000100a00 */
[----:B------:R0:W-:Y:S04]  /*1a690*/  STL.64 [R1+0x628], R30 ;  /* 0x0006281e01007387 */ /* 0x0001e80000100a00 */
[----:B0-----:R-:W2:Y:S04]  /*1a6a0*/  LDL.LU.64 R30, [R1+0x1d60] ;  /* 0x001d6000011e7983 */ /* 0x001ea80000300a00 */
[----:B------:R-:W2:Y:S01]  /*1a6b0*/  LDL.LU.64 R28, [R1+0x1d58] ;  /* 0x001d5800011c7983 */ /* 0x000ea20000300a00 */
[C---:B---3--:R-:W-:Y:S08]  /*1a6c0*/  HMMA.16816.F32 R52, R40.reuse, R24, R52 ;  /* 0x000000182834723c */ /* 0x048ff00000001834 */
[C---:B----4-:R-:W-:Y:S08]  /*1a6d0*/  HMMA.16816.F32 R48, R40.reuse, R20, R48 ;  /* 0x000000142830723c */ /* 0x050ff00000001830 */
[----:B--2---:R-:W-:-:S15]  /*1a6e0*/  HMMA.16816.F32 R56, R40, R28, R56 ;  /* 0x0000001c2838723c */ /* 0x004fde0000001838 */
[----:B------:R-:W-:-:S04]  /*1a6f0*/  NOP ;  /* 0x0000000000007918 */ /* 0x000fc80000000000 */
[----:B------:R0:W-:Y:S04]  /*1a700*/  STL.64 [R1+0x610], R56 ;  /* 0x0006103801007387 */ /* 0x0001e80000100a00 */
[----:B------:R1:W-:Y:S04]  /*1a710*/  STL.64 [R1+0x618], R58 ;  /* 0x0006183a01007387 */ /* 0x0003e80000100a00 */
[----:B0-----:R-:W2:Y:S04]  /*1a720*/  LDL.LU.64 R56, [R1+0x5c0] ;  /* 0x0005c00001387983 */ /* 0x001ea80000300a00 */
[----:B------:R0:W-:Y:S04]  /*1a730*/  STL.64 [R1+0x600], R52 ;  /* 0x0006003401007387 */ /* 0x0001e80000100a00 */
[----:B------:R3:W-:Y:S04]  /*1a740*/  STL.64 [R1+0x608], R54 ;  /* 0x0006083601007387 */ /* 0x0007e80000100a00 */
[----:B-1----:R-:W2:Y:S04]  /*1a750*/  LDL.LU.64 R58, [R1+0x5c8] ;  /* 0x0005c800013a7983 */ /* 0x002ea80000300a00 */
[----:B------:R1:W-:Y:S04]  /*1a760*/  STL.64 [R1+0x5f0], R48 ;  /* 0x0005f03001007387 */ /* 0x0003e80000100a00 */
[----:B------:R4:W-:Y:S04]  /*1a770*/  STL.64 [R1+0x5f8], R50 ;  /* 0x0005f83201007387 */ /* 0x0009e80000100a00 */
[----:B0-----:R-:W2:Y:S04]  /*1a780*/  LDL.LU.64 R52, [R1+0x400] ;  /* 0x0004000001347983 */ /* 0x001ea80000300a00 */
[----:B---3--:R-:W3:Y:S04]  /*1a790*/  LDL.LU.64 R54, [R1+0x408] ;  /* 0x0004080001367983 */ /* 0x008ee80000300a00 */
[----:B-1----:R-:W2:Y:S04]  /*1a7a0*/  LDL.LU.64 R48, [R1+0x3e0] ;  /* 0x0003e00001307983 */ /* 0x002ea80000300a00 */
[----:B----4-:R-:W4:Y:S04]  /*1a7b0*/  LDL.LU.64 R50, [R1+0x3e8] ;  /* 0x0003e80001327983 */ /* 0x010f280000300a00 */
[----:B------:R-:W-:Y:S04]  /*1a7c0*/  STL.64 [R1+0x1d50], R22 ;  /* 0x001d501601007387 */ /* 0x000fe80000100a00 */
[----:B------:R0:W-:Y:S04]  /*1a7d0*/  STL.64 [R1+0x1d48], R20 ;  /* 0x001d481401007387 */ /* 0x0001e80000100a00 */
[----:B0-----:R-:W2:Y:S04]  /*1a7e0*/  LDL.LU.64 R20, [R1+0x5e0] ;  /* 0x0005e00001147983 */ /* 0x001ea80000300a00 */
[----:B------:R-:W2:Y:S04]  /*1a7f0*/  LDL.LU.64 R22, [R1+0x5e8] ;  /* 0x0005e80001167983 */ /* 0x000ea80000300a00 */
[----:B------:R-:W-:Y:S04]  /*1a800*/  STL.64 [R1+0x1d40], R18 ;  /* 0x001d401201007387 */ /* 0x000fe80000100a00 */
[----:B------:R0:W-:Y:S01]  /*1a810*/  STL.64 [R1+0x1d38], R16 ;  /* 0x001d381001007387 */ /* 0x0001e20000100a00 */
[C---:B--2---:R-:W-:Y:S08]  /*1a820*/  HMMA.16816.F32 R20, R40.reuse, R16, R20 ;  /* 0x000000102814723c */ /* 0x044ff00000001814 */
[C---:B0-----:R-:W-:Y:S11]  /*1a830*/  HMMA.16816.F32 R16, R40.reuse, R12, R36 ;  /* 0x0000000c2810723c */ /* 0x041ff60000001824 */
[----:B------:R0:W-:Y:S04]  /*1a840*/  STL.64 [R1+0x5e0], R20 ;  /* 0x0005e01401007387 */ /* 0x0001e80000100a00 */
[----:B------:R1:W-:Y:S04]  /*1a850*/  STL.64 [R1+0x5e8], R22 ;  /* 0x0005e81601007387 */ /* 0x0003e80000100a00 */
[----:B------:R-:W2:Y:S04]  /*1a860*/  LDL.LU.64 R36, [R1+0x3d0] ;  /* 0x0003d00001247983 */ /* 0x000ea80000300a00 */
[----:B------:R-:W2:Y:S04]  /*1a870*/  LDL.LU.64 R38, [R1+0x3d8] ;  /* 0x0003d80001267983 */ /* 0x000ea80000300a00 */
[----:B------:R1:W-:Y:S04]  /*1a880*/  STL.64 [R1+0x5d0], R16 ;  /* 0x0005d01001007387 */ /* 0x0003e80000100a00 */
[----:B------:R3:W-:Y:S04]  /*1a890*/  STL.64 [R1+0x5d8], R18 ;  /* 0x0005d81201007387 */ /* 0x0007e80000100a00 */
[----:B0-----:R-:W2:Y:S04]  /*1a8a0*/  LDL.LU.64 R20, [R1+0x3c0] ;  /* 0x0003c00001147983 */ /* 0x001ea80000300a00 */
[----:B-1----:R-:W2:Y:S01]  /*1a8b0*/  LDL.LU.64 R22, [R1+0x3c8] ;  /* 0x0003c80001167983 */ /* 0x002ea20000300a00 */
[C---:B------:R-:W-:Y:S08]  /*1a8c0*/  HMMA.16816.F32 R56, R40.reuse, R4, R56 ;  /* 0x000000042838723c */ /* 0x040ff00000001838 */
[----:B---3--:R-:W-:Y:S08]  /*1a8d0*/  HMMA.16816.F32 R52, R40, R8, R52 ;  /* 0x000000082834723c */ /* 0x008ff00000001834 */
[C---:B----4-:R-:W-:Y:S01]  /*1a8e0*/  HMMA.16816.F32 R40, R44.reuse, R32, R48 ;  /* 0x000000202c28723c */ /* 0x050fe20000001830 */
[----:B------:R-:W3:Y:S04]  /*1a8f0*/  LDL.LU.64 R16, [R1+0x3b0] ;  /* 0x0003b00001107983 */ /* 0x000ee80000300a00 */
[----:B------:R-:W3:Y:S04]  /*1a900*/  LDL.LU.64 R18, [R1+0x3b8] ;  /* 0x0003b80001127983 */ /* 0x000ee80000300a00 */
[----:B------:R-:W-:Y:S04]  /*1a910*/  STL.64 [R1+0x1d30], R14 ;  /* 0x001d300e01007387 */ /* 0x000fe80000100a00 */
[----:B------:R0:W-:Y:S04]  /*1a920*/  STL.64 [R1+0x1d28], R12 ;  /* 0x001d280c01007387 */ /* 0x0001e80000100a00 */
[----:B0-----:R-:W4:Y:S04]  /*1a930*/  LDL.LU.64 R12, [R1+0x3a0] ;  /* 0x0003a000010c7983 */ /* 0x001f280000300a00 */
[----:B------:R-:W4:Y:S04]  /*1a940*/  LDL.LU.64 R14, [R1+0x3a8] ;  /* 0x0003a800010e7983 */ /* 0x000f280000300a00 */
[----:B------:R0:W-:Y:S04]  /*1a950*/  STL.64 [R1+0x5c0], R56 ;  /* 0x0005c03801007387 */ /* 0x0001e80000100a00 */
[----:B------:R1:W-:Y:S04]  /*1a960*/  STL.64 [R1+0x5c8], R58 ;  /* 0x0005c83a01007387 */ /* 0x0003e80000100a00 */
[----:B------:R-:W3:Y:S04]  /*1a970*/  LDL.LU.64 R48, [R1+0x390] ;  /* 0x0003900001307983 */ /* 0x000ee80000300a00 */
[----:B------:R0:W-:Y:S04]  /*1a980*/  STL.64 [R1+0x400], R52 ;  /* 0x0004003401007387 */ /* 0x0001e80000100a00 */
[----:B------:R0:W-:Y:S04]  /*1a990*/  STL.64 [R1+0x408], R54 ;  /* 0x0004083601007387 */ /* 0x0001e80000100a00 */
[----:B------:R-:W3:Y:S04]  /*1a9a0*/  LDL.LU.64 R50, [R1+0x398] ;  /* 0x0003980001327983 */ /* 0x000ee80000300a00 */
[----:B------:R1:W-:Y:S04]  /*1a9b0*/  STL.64 [R1+0x3e0], R40 ;  /* 0x0003e02801007387 */ /* 0x0003e80000100a00 */
[----:B------:R1:W-:Y:S04]  /*1a9c0*/  STL.64 [R1+0x3e8], R42 ;  /* 0x0003e82a01007387 */ /* 0x0003e80000100a00 */
[----:B0-----:R-:W3:Y:S04]  /*1a9d0*/  LDL.LU.64 R56, [R1+0x1c0] ;  /* 0x0001c00001387983 */ /* 0x001ee80000300a00 */
[----:B-1----:R-:W3:Y:S04]  /*1a9e0*/  LDL.LU.64 R58, [R1+0x1c8] ;  /* 0x0001c800013a7983 */ /* 0x002ee80000300a00 */
[----:B------:R-:W3:Y:S04]  /*1a9f0*/  LDL.LU.64 R52, [R1+0x350] ;  /* 0x0003500001347983 */ /* 0x000ee80000300a00 */
[----:B------:R-:W3:Y:S04]  /*1aa00*/  LDL.LU.64 R54, [R1+0x358] ;  /* 0x0003580001367983 */ /* 0x000ee80000300a00 */
[----:B------:R-:W3:Y:S04]  /*1aa10*/  LDL.LU.64 R40, [R1+0x340] ;  /* 0x0003400001287983 */ /* 0x000ee80000300a00 */
[----:B------:R-:W3:Y:S01]  /*1aa20*/  LDL.LU.64 R42, [R1+0x348] ;  /* 0x00034800012a7983 */ /* 0x000ee20000300a00 */
[C---:B--2---:R-:W-:Y:S08]  /*1aa30*/  HMMA.16816.F32 R36, R44.reuse, R28, R36 ;  /* 0x0000001c2c24723c */ /* 0x044ff00000001824 */
[C---:B------:R-:W-:Y:S11]  /*1aa40*/  HMMA.16816.F32 R20, R44.reuse, R24, R20 ;  /* 0x000000182c14723c */ /* 0x040ff60000001814 */
[----:B------:R0:W-:Y:S04]  /*1aa50*/  STL.64 [R1+0x3d0], R36 ;  /* 0x0003d02401007387 */ /* 0x0001e80000100a00 */
[----:B------:R1:W-:Y:S04]  /*1aa60*/  STL.64 [R1+0x3d8], R38 ;  /* 0x0003d82601007387 */ /* 0x0003e80000100a00 */
[----:B0-----:R-:W2:Y:S04]  /*1aa70*/  LDL.LU.64 R36, [R1+0x330] ;  /* 0x0003300001247983 */ /* 0x001ea80000300a00 */
[----:B-1----:R-:W2:Y:S04]  /*1aa80*/  LDL.LU.64 R38, [R1+0x338] ;  /* 0x0003380001267983 */ /* 0x002ea80000300a00 */
[----:B------:R-:W-:Y:S04]  /*1aa90*/  STL.64 [R1+0x3c0], R20 ;  /* 0x0003c01401007387 */ /* 0x000fe80000100a00 */
[----:B------:R0:W-:Y:S04]  /*1aaa0*/  STL.64 [R1+0x3c8], R22 ;  /* 0x0003c81601007387 */ /* 0x0001e80000100a00 */
[----:B0-----:R-:W2:Y:S04]  /*1aab0*/  LDL.LU.64 R22, [R1+0x1d50] ;  /* 0x001d500001167983 */ /* 0x001ea80000300a00 */
[----:B------:R-:W3:Y:S02]  /*1aac0*/  LDL.LU.64 R20, [R1+0x1d48] ;  /* 0x001d480001147983 */ /* 0x000ee40000300a00 */
[----:B---3--:R-:W-:-:S15]  /*1aad0*/  HMMA.16816.F32 R16, R44, R20, R16 ;  /* 0x000000142c10723c */ /* 0x008fde0000001810 */
[----:B------:R-:W-:-:S04]  /*1aae0*/  NOP ;  /* 0x0000000000007918 */ /* 0x000fc80000000000 */
[----:B------:R-:W-:Y:S04]  /*1aaf0*/  STL.64 [R1+0x3b0], R16 ;  /* 0x0003b01001007387 */ /* 0x000fe80000100a00 */
[----:B------:R0:W-:Y:S04]  /*1ab00*/  STL.64 [R1+0x3b8], R18 ;  /* 0x0003b81201007387 */ /* 0x0001e80000100a00 */
[----:B0-----:R-:W3:Y:S04]  /*1ab10*/  LDL.LU.64 R18, [R1+0x1d40] ;  /* 0x001d400001127983 */ /* 0x001ee80000300a00 */
[----:B------:R-:W4:Y:S02]  /*1ab20*/  LDL.LU.64 R16, [R1+0x1d38] ;  /* 0x001d380001107983 */ /* 0x000f240000300a00 */
[----:B----4-:R-:W-:-:S15]  /*1ab30*/  HMMA.16816.F32 R12, R44, R16, R12 ;  /* 0x000000102c0c723c */ /* 0x010fde000000180c */
[----:B------:R-:W-:-:S04]  /*1ab40*/  NOP ;  /* 0x0000000000007918 */ /* 0x000fc80000000000 */
[----:B------:R-:W-:Y:S04]  /*1ab50*/  STL.64 [R1+0x3a0], R12 ;  /* 0x0003a00c01007387 */ /* 0x000fe80000100a00 */
[----:B------:R0:W-:Y:S04]  /*1ab60*/  STL.64 [R1+0x3a8], R14 ;  /* 0x0003a80e01007387 */ /* 0x0001e80000100a00 */
[----:B0-----:R-:W4:Y:S04]  /*1ab70*/  LDL.LU.64 R14, [R1+0x1d30] ;  /* 0x001d3000010e7983 */ /* 0x001f280000300a00 */
[----:B------:R-:W2:Y:S04]  /*1ab80*/  LDL.LU.64 R12, [R1+0x1d28] ;  /* 0x001d2800010c7983 */ /* 0x000ea80000300a00 */
[----:B---3--:R-:W-:Y:S04]  /*1ab90*/  STL.64 [R1+0x1d10], R18 ;  /* 0x001d101201007387 */ /* 0x008fe80000100a00 */
[----:B------:R0:W-:Y:S04]  /*1aba0*/  STL.64 [R1+0x1d08], R16 ;  /* 0x001d081001007387 */ /* 0x0001e80000100a00 */
[----:B0-----:R-:W3:Y:S04]  /*1abb0*/  LDL.LU.64 R16, [R1+0x380] ;  /* 0x0003800001107983 */ /* 0x001ee80000300a00 */
[----:B------:R-:W3:Y:S01]  /*1abc0*/  LDL.LU.64 R18, [R1+0x388] ;  /* 0x0003880001127983 */ /* 0x000ee20000300a00 */
[----:B--2---:R-:W-:-:S15]  /*1abd0*/  HMMA.16816.F32 R48, R44, R12, R48 ;  /* 0x0000000c2c30723c */ /* 0x004fde0000001830 */
[----:B------:R-:W-:-:S04]  /*1abe0*/  NOP ;  /* 0x0000000000007918 */ /* 0x000fc80000000000 */
[----:B------:R-:W-:Y:S04]  /*1abf0*/  STL.64 [R1+0x390], R48 ;  /* 0x0003903001007387 */ /* 0x000fe80000100a00 */
[----:B------:R0:W-:Y:S04]  /*1ac00*/  STL.64 [R1+0x398], R50 ;  /* 0x0003983201007387 */ /* 0x0001e80000100a00 */
[----:B0-----:R-:W2:Y:S04]  /*1ac10*/  LDL.LU.64 R50, [R1+0x1d20] ;  /* 0x001d200001327983 */ /* 0x001ea80000300a00 */
[----:B------:R-:W2:Y:S04]  /*1ac20*/  LDL.LU.64 R48, [R1+0x1d18] ;  /* 0x001d180001307983 */ /* 0x000ea80000300a00 */
[----:B----4-:R-:W-:Y:S04]  /*1ac30*/  STL.64 [R1+0x1d00], R14 ;  /* 0x001d000e01007387 */ /* 0x010fe80000100a00 */
[----:B------:R3:W-:Y:S02]  /*1ac40*/  STL.64 [R1+0x1cf8], R12 ;  /* 0x001cf80c01007387 */ /* 0x0007e40000100a00 */
[C---:B---3--:R-:W-:Y:S02]  /*1ac50*/  HMMA.16816.F32 R12, R44.reuse, R4, R16 ;  /* 0x000000042c0c723c */ /* 0x048fe40000001810 */
[----:B------:R-:W-:Y:S04]  /*1ac60*/  STL.64 [R1+0x1cf0], R6 ;  /* 0x001cf00601007387 */ /* 0x000fe80000100a00 */
[----:B------:R-:W-:Y:S02]  /*1ac70*/  STL.64 [R1+0x1ce8], R4 ;  /* 0x001ce80401007387 */ /* 0x000fe40000100a00 */
[----:B------:R-:W-:Y:S11]  /*1ac80*/  HMMA.16816.F32 R16, R44, R8, R56 ;  /* 0x000000082c10723c */ /* 0x000ff60000001838 */
[----:B------:R-:W-:Y:S04]  /*1ac90*/  STL.64 [R1+0x380], R12 ;  /* 0x0003800c01007387 */ /* 0x000fe80000100a00 */
[----:B------:R2:W-:Y:S04]  /*1aca0*/  STL.64 [R1+0x388], R14 ;  /* 0x0003880e01007387 */ /* 0x0005e80000100a00 */
[----:B------:R0:W-:Y:S04]  /*1acb0*/  STL.64 [R1+0x1c0], R16 ;  /* 0x0001c01001007387 */ /* 0x0001e80000100a00 */
[----:B------:R1:W-:Y:S04]  /*1acc0*/  STL.64 [R1+0x1c8], R18 ;  /* 0x0001c81201007387 */ /* 0x0003e80000100a00 */
[----:B------:R-:W-:Y:S01]  /*1acd0*/  STL.64 [R1+0x1cd0], R30 ;  /* 0x001cd01e01007387 */ /* 0x000fe20000100a00 */
[C---:B--2---:R-:W-:Y:S08]  /*1ace0*/  HMMA.16816.F32 R12, R48.reuse, R32, R52 ;  /* 0x00000020300c723c */ /* 0x044ff00000001834 */
[C---:B------:R-:W-:Y:S11]  /*1acf0*/  HMMA.16816.F32 R4, R48.reuse, R28, R40 ;  /* 0x0000001c3004723c */ /* 0x040ff60000001828 */
[----:B------:R-:W-:Y:S04]  /*1ad00*/  STL.64 [R1+0x350], R12 ;  /* 0x0003500c01007387 */ /* 0x000fe80000100a00 */
[----:B------:R-:W-:Y:S04]  /*1ad10*/  STL.64 [R1+0x358], R14 ;  /* 0x0003580e01007387 */ /* 0x000fe80000100a00 */
[----:B------:R-:W-:Y:S04]  /*1ad20*/  STL.64 [R1+0x1cc8], R28 ;  /* 0x001cc81c01007387 */ /* 0x000fe80000100a00 */
[----:B------:R-:W-:Y:S04]  /*1ad30*/  STL.64 [R1+0x340], R4 ;  /* 0x0003400401007387 */ /* 0x000fe80000100a00 */
[----:B------:R2:W-:Y:S04]  /*1ad40*/  STL.64 [R1+0x348], R6 ;  /* 0x0003480601007387 */ /* 0x0005e80000100a00 */
[----:B0-----:R-:W3:Y:S04]  /*1ad50*/  LDL.LU.64 R16, [R1+0x320] ;  /* 0x0003200001107983 */ /* 0x001ee80000300a00 */
[----:B-1----:R-:W3:Y:S01]  /*1ad60*/  LDL.LU.64 R18, [R1+0x328] ;  /* 0x0003280001127983 */ /* 0x002ee20000300a00 */
[----:B--2---:R-:W-:-:S15]  /*1ad70*/  HMMA.16816.F32 R4, R48, R24, R36 ;  /* 0x000000183004723c */ /* 0x004fde0000001824 */
[----:B------:R-:W-:-:S04]  /*1ad80*/  NOP ;  /* 0x0000000000007918 */ /* 0x000fc80000000000 */
[----:B------:R0:W-:Y:S04]  /*1ad90*/  STL.64 [R1+0x330], R4 ;  /* 0x0003300401007387 */ /* 0x0001e80000100a00 */
[----:B------:R1:W-:Y:S04]  /*1ada0*/  STL.64 [R1+0x338], R6 ;  /* 0x0003380601007387 */ /* 0x0003e80000100a00 */
[----:B------:R-:W2:Y:S04]  /*1adb0*/  LDL.LU.64 R12, [R1+0x310] ;  /* 0x00031000010c7983 */ /* 0x000ea80000300a00 */
[----:B------:R-:W2:Y:S04]  /*1adc0*/  LDL.LU.64 R14, [R1+0x318] ;  /* 0x00031800010e7983 */ /* 0x000ea80000300a00 */
[----:B0-----:R-:W4:Y:S04]  /*1add0*/  LDL.LU.64 R4, [R1+0x300] ;  /* 0x0003000001047983 */ /* 0x001f280000300a00 */
[----:B-1----:R-:W4:Y:S04]  /*1ade0*/  LDL.LU.64 R6, [R1+0x308] ;  /* 0x0003080001067983 */ /* 0x002f280000300a00 */
        /* <DEDUP_REMOVED lines=8> */
[----:B0-----:R-:W2:Y:S04]  /*1ae70*/  LDL.LU.64 R24, [R1+0x150] ;  /* 0x0001500001187983 */ /* 0x001ea80000300a00 */
[----:B------:R-:W2:Y:S04]  /*1ae80*/  LDL.LU.64 R26, [R1+0x158] ;  /* 0x00015800011a7983 */ /* 0x000ea80000300a00 */
[----:B------:R-:W2:Y:S04]  /*1ae90*/  LDL.LU.64 R40, [R1+0x140] ;  /* 0x0001400001287983 */ /* 0x000ea80000300a00 */
[----:B------:R-:W2:Y:S04]  /*1aea0*/  LDL.LU.64 R42, [R1+0x148] ;  /* 0x00014800012a7983 */ /* 0x000ea80000300a00 */
[----:B------:R-:W2:Y:S04]  /*1aeb0*/  LDL.LU.64 R36, [R1+0x480] ;  /* 0x0004800001247983 */ /* 0x000ea80000300a00 */
[----:B------:R-:W2:Y:S04]  /*1aec0*/  LDL.LU.64 R38, [R1+0x488] ;  /* 0x0004880001267983 */ /* 0x000ea80000300a00 */
[----:B--2---:R-:W-:Y:S04]  /*1aed0*/  STL.64 [R1+0x1ca0], R38 ;  /* 0x001ca02601007387 */ /* 0x004fe80000100a00 */
[----:B------:R0:W-:Y:S04]  /*1aee0*/  STL.64 [R1+0x1c98], R36 ;  /* 0x001c982401007387 */ /* 0x0001e80000100a00 */
[----:B0-----:R-:W2:Y:S04]  /*1aef0*/  LDL.LU.64 R36, [R1+0x2d0] ;  /* 0x0002d00001247983 */ /* 0x001ea80000300a00 */
[----:B------:R-:W2:Y:S01]  /*1af00*/  LDL.LU.64 R38, [R1+0x2d8] ;  /* 0x0002d80001267983 */ /* 0x000ea20000300a00 */
[C---:B---3--:R-:W-:Y:S03]  /*1af10*/  HMMA.16816.F32 R16, R48.reuse, R20, R16 ;  /* 0x000000143010723c */ /* 0x048fe60000001810 */
[----:B--2---:R-:W-:Y:S04]  /*1af20*/  STL.64 [R1+0x1cb0], R38 ;  /* 0x001cb02601007387 */ /* 0x004fe80000100a00 */
[----:B------:R0:W-:Y:S04]  /*1af30*/  STL.64 [R1+0x1ca8], R36 ;  /* 0x001ca82401007387 */ /* 0x0001e80000100a00 */
[----:B0-----:R-:W2:Y:S04]  /*1af40*/  LDL.LU.64 R36, [R1+0x130] ;  /* 0x0001300001247983 */ /* 0x001ea80000300a00 */
[----:B------:R-:W2:Y:S04]  /*1af50*/  LDL.LU.64 R38, [R1+0x138] ;  /* 0x0001380001267983 */ /* 0x000ea80000300a00 */
[----:B------:R-:W3:Y:S04]  /*1af60*/  LDL.LU.64 R44, [R1+0x30] ;  /* 0x00003000012c7983 */ /* 0x000ee80000300a00 */
[----:B------:R-:W3:Y:S04]  /*1af70*/  LDL.LU.64 R46, [R1+0x38] ;  /* 0x00003800012e7983 */ /* 0x000ee80000300a00 */
[----:B------:R-:W-:Y:S04]  /*1af80*/  STL.64 [R1+0x320], R16 ;  /* 0x0003201001007387 */ /* 0x000fe80000100a00 */
[----:B------:R0:W-:Y:S04]  /*1af90*/  STL.64 [R1+0x328], R18 ;  /* 0x0003281201007387 */ /* 0x0001e80000100a00 */
[----:B0-----:R-:W2:Y:S04]  /*1afa0*/  LDL.LU.64 R18, [R1+0x1d10] ;  /* 0x001d100001127983 */ /* 0x001ea80000300a00 */
[----:B------:R-:W2:Y:S02]  /*1afb0*/  LDL.LU.64 R16, [R1+0x1d08] ;  /* 0x001d080001107983 */ /* 0x000ea40000300a00 */
[----:B--2---:R-:W-:-:S15]  /*1afc0*/  HMMA.16816.F32 R12, R48, R16, R12 ;  /* 0x00000010300c723c */ /* 0x004fde000000180c */
[----:B------:R-:W-:-:S04]  /*1afd0*/  NOP ;  /* 0x0000000000007918 */ /* 0x000fc80000000000 */
[----:B------:R-:W-:Y:S04]  /*1afe0*/  STL.64 [R1+0x310], R12 ;  /* 0x0003100c01007387 */ /* 0x000fe80000100a00 */
[----:B------:R0:W-:Y:S04]  /*1aff0*/  STL.64 [R1+0x318], R14 ;  /* 0x0003180e01007387 */ /* 0x0001e80000100a00 */
[----:B0-----:R-:W2:Y:S04]  /*1b000*/  LDL.LU.64 R14, [R1+0x1d00] ;  /* 0x001d0000010e7983 */ /* 0x001ea80000300a00 */
[----:B------:R-:W4:Y:S02]  /*1b010*/  LDL.LU.64 R12, [R1+0x1cf8] ;  /* 0x001cf800010c7983 */ /* 0x000f240000300a00 */
[----:B----4-:R-:W-:-:S15]  /*1b020*/  HMMA.16816.F32 R4, R48, R12, R4 ;  /* 0x0000000c3004723c */ /* 0x010fde0000001804 */
[----:B------:R-:W-:-:S04]  /*1b030*/  NOP ;  /* 0x0000000000007918 */ /* 0x000fc80000000000 */
[----:B------:R-:W-:Y:S04]  /*1b040*/  STL.64 [R1+0x300], R4 ;  /* 0x0003000401007387 */ /* 0x000fe80000100a00 */
[----:B------:R0:W-:Y:S04]  /*1b050*/  STL.64 [R1+0x308], R6 ;  /* 0x0003080601007387 */ /* 0x0001e80000100a00 */
[----:B0-----:R-:W4:Y:S04]  /*1b060*/  LDL.LU.64 R6, [R1+0x1cf0] ;  /* 0x001cf00001067983 */ /* 0x001f280000300a00 */
[----:B------:R-:W2:Y:S02]  /*1b070*/  LDL.LU.64 R4, [R1+0x1ce8] ;  /* 0x001ce80001047983 */ /* 0x000ea40000300a00 */
[----:B--2---:R-:W-:-:S15]  /*1b080*/  HMMA.16816.F32 R52, R48, R4, R52 ;  /* 0x000000043034723c */ /* 0x004fde0000001834 */
[----:B------:R-:W-:-:S04]  /*1b090*/  NOP ;  /* 0x0000000000007918 */ /* 0x000fc80000000000 */
[----:B------:R-:W-:Y:S04]  /*1b0a0*/  STL.64 [R1+0x2f0], R52 ;  /* 0x0002f03401007387 */ /* 0x000fe80000100a00 */
[----:B------:R0:W-:Y:S04]  /*1b0b0*/  STL.64 [R1+0x2f8], R54 ;  /* 0x0002f83601007387 */ /* 0x0001e80000100a00 */
[----:B0-----:R-:W2:Y:S04]  /*1b0c0*/  LDL.LU.64 R54, [R1+0x1ce0] ;  /* 0x001ce00001367983 */ /* 0x001ea80000300a00 */
[----:B------:R-:W2:Y:S01]  /*1b0d0*/  LDL.LU.64 R52, [R1+0x1cd8] ;  /* 0x001cd80001347983 */ /* 0x000ea20000300a00 */
[----:B------:R-:W-:Y:S03]  /*1b0e0*/  HMMA.16816.F32 R56, R48, R8, R56 ;  /* 0x000000083038723c */ /* 0x000fe60000001838 */
[----:B------:R-:W3:Y:S04]  /*1b0f0*/  LDL.LU.64 R48, [R1+0x630] ;  /* 0x0006300001307983 */ /* 0x000ee80000300a00 */
[----:B------:R-:W3:-:S12]  /*1b100*/  LDL.LU.64 R50, [R1+0x638] ;  /* 0x0006380001327983 */ /* 0x000ed80000300a00 */
[----:B------:R0:W-:Y:S04]  /*1b110*/  STL.64 [R1+0x170], R56 ;  /* 0x0001703801007387 */ /* 0x0001e80000100a00 */
[----:B------:R1:W-:Y:S04]  /*1b120*/  STL.64 [R1+0x178], R58 ;  /* 0x0001783a01007387 */ /* 0x0003e80000100a00 */
[----:B0-----:R-:W3:Y:S04]  /*1b130*/  LDL.LU.64 R56, [R1+0x780] ;  /* 0x0007800001387983 */ /* 0x001ee80000300a00 */
[----:B-1----:R-:W3:Y:S01]  /*1b140*/  LDL.LU.64 R58, [R1+0x788] ;  /* 0x00078800013a7983 */ /* 0x002ee20000300a00 */
[----:B--2---:R-:W-:-:S15]  /*1b150*/  HMMA.16816.F32 R28, R52, R32, R28 ;  /* 0x00000020341c723c */ /* 0x004fde000000181c */
[----:B------:R-:W-:-:S04]  /*1b160*/  NOP ;  /* 0x0000000000007918 */ /* 0x000fc80000000000 */
        /* <DEDUP_REMOVED lines=9> */
[----:B------:R-:W2:Y:S01]  /*1b200*/  LDL.LU.64 R24, [R1+0x1cb8] ;  /* 0x001cb80001187983 */ /* 0x000ea20000300a00 */
[C---:B------:R-:W-:Y:S08]  /*1b210*/  HMMA.16816.F32 R36, R52.reuse, R20, R36 ;  /* 0x000000143424723c */ /* 0x040ff00000001824 */
[----:B--2---:R-:W-:-:S15]  /*1b220*/  HMMA.16816.F32 R40, R52, R24, R40 ;  /* 0x000000183428723c */ /* 0x004fde0000001828 */
[----:B------:R-:W-:-:S04]  /*1b230*/  NOP ;  /* 0x0000000000007918 */ /* 0x000fc80000000000 */
[----:B------:R0:W-:Y:S04]  /*1b240*/  STL.64 [R1+0x140], R40 ;  /* 0x0001402801007387 */ /* 0x0001e80000100a00 */
[----:B------:R1:W-:Y:S04]  /*1b250*/  STL.64 [R1+0x148], R42 ;  /* 0x0001482a01007387 */ /* 0x0003e80000100a00 */
[----:B0-----:R-:W2:Y:S04]  /*1b260*/  LDL.LU.64 R40, [R1+0x20] ;  /* 0x0000200001287983 */ /* 0x001ea80000300a00 */
[----:B-1----:R-:W2:Y:S04]  /*1b270*/  LDL.LU.64 R42, [R1+0x28] ;  /* 0x00002800012a7983 */ /* 0x002ea80000300a00 */
        /* <DEDUP_REMOVED lines=16> */
[C---:B---3--:R-:W-:Y:S08]  /*1b380*/  HMMA.16816.F32 R48, R52.reuse, R4, R48 ;  /* 0x000000043430723c */ /* 0x048ff00000001830 */
[----:B------:R-:W-:Y:S01]  /*1b390*/  HMMA.16816.F32 R44, R52, R8, R44 ;  /* 0x00000008342c723c */ /* 0x000fe2000000182c */
[----:B------:R-:W3:Y:S10]  /*1b3a0*/  LDL.LU.64 R52, [R1+0x760] ;  /* 0x0007600001347983 */ /* 0x000ef40000300a00 */
[----:B------:R-:W-:Y:S04]  /*1b3b0*/  STL.64 [R1+0x630], R48 ;  /* 0x0006303001007387 */ /* 0x000fe80000100a00 */
[----:B------:R-:W-:Y:S04]  /*1b3c0*/  STL.64 [R1+0x638], R50 ;  /* 0x0006383201007387 */ /* 0x000fe80000100a00 */
[----:B------:R-:W3:Y:S04]  /*1b3d0*/  LDL.LU.64 R54, [R1+0x768] ;  /* 0x0007680001367983 */ /* 0x000ee80000300a00 */
[----:B------:R0:W-:Y:S04]  /*1b3e0*/  STL.64 [R1+0x30], R44 ;  /* 0x0000302c01007387 */ /* 0x0001e80000100a00 */
[----:B------:R1:W-:Y:S04]  /*1b3f0*/  STL.64 [R1+0x38], R46 ;  /* 0x0000382e01007387 */ /* 0x0003e80000100a00 */
[----:B0-----:R-:W3:Y:S04]  /*1b400*/  LDL.LU.64 R44, [R1+0x750] ;  /* 0x00075000012c7983 */ /* 0x001ee80000300a00 */
[----:B-1----:R-:W3:Y:S04]  /*1b410*/  LDL.LU.64 R46, [R1+0x758] ;  /* 0x00075800012e7983 */ /* 0x002ee80000300a00 */
[----:B------:R-:W3:Y:S04]  /*1b420*/  LDL.LU.64 R48, [R1+0x740] ;  /* 0x0007400001307983 */ /* 0x000ee80000300a00 */
[----:B------:R-:W3:Y:S01]  /*1b430*/  LDL.LU.64 R50, [R1+0x748] ;  /* 0x0007480001327983 */ /* 0x000ee20000300a00 */
[----:B--2---:R-:W-:-:S15]  /*1b440*/  HMMA.16816.F32 R56, R36, R32, R56 ;  /* 0x000000202438723c */ /* 0x004fde0000001838 */
[----:B------:R-:W-:-:S04]  /*1b450*/  NOP ;  /* 0x0000000000007918 */ /* 0x000fc80000000000 */
[----:B------:R0:W-:Y:S04]  /*1b460*/  STL.64 [R1+0x780], R56 ;  /* 0x0007803801007387 */ /* 0x0001e80000100a00 */
[----:B------:R-:W-:Y:S04]  /*1b470*/  STL.64 [R1+0x788], R58 ;  /* 0x0007883a01007387 */ /* 0x000fe80000100a00 */
[----:B0-----:R-:W2:Y:S04]  /*1b480*/  LDL.LU R56, [R1+0x1c80] ;  /* 0x001c800001387983 */ /* 0x001ea80000300800 */
        /* <DEDUP_REMOVED lines=8> */
[----:B------:R-:W-:Y:S04]  /*1b510*/  STL.64 [R1+0x1c68], R26 ;  /* 0x001c681a01007387 */ /* 0x000fe80000100a00 */
[----:B------:R0:W-:Y:S01]  /*1b520*/  STL.64 [R1+0x1c60], R24 ;  /* 0x001c601801007387 */ /* 0x0001e20000100a00 */
[C---:B---3--:R-:W-:Y:S08]  /*1b530*/  HMMA.16816.F32 R32, R36.reuse, R24, R52 ;  /* 0x000000182420723c */ /* 0x048ff00000001834 */
[C---:B0-----:R-:W-:Y:S01]  /*1b540*/  HMMA.16816.F32 R24, R36.reuse, R20, R40 ;  /* 0x000000142418723c */ /* 0x041fe20000001828 */
[----:B------:R-:W-:Y:S01]  /*1b550*/  LOP3.LUT R0, R60, 0x40, RZ, 0x3c, !PT ;  /* 0x000000403c007812 */ /* 0x000fe200078e3cff */
[----:B------:R-:W-:Y:S09]  /*1b560*/  LDSM.16.MT88.4 R40, [R56+UR5+0x180] ;  /* 0x000180053828783b */ /* 0x000ff20008004200 */
[----:B------:R-:W-:Y:S04]  /*1b570*/  STL.64 [R1+0x760], R32 ;  /* 0x0007602001007387 */ /* 0x000fe80000100a00 */
[----:B------:R-:W-:Y:S04]  /*1b580*/  STL.64 [R1+0x768], R34 ;  /* 0x0007682201007387 */ /* 0x000fe80000100a00 */
[----:B------:R-:W-:Y:S04]  /*1b590*/  STL.64 [R1+0x1c58], R22 ;  /* 0x001c581601007387 */ /* 0x000fe80000100a00 */
[----:B------:R-:W-:Y:S04]  /*1b5a0*/  STL.64 [R1+0x20], R24 ;  /* 0x0000201801007387 */ /* 0x000fe80000100a00 */
[----:B------:R0:W-:Y:S04]  /*1b5b0*/  STL.64 [R1+0x28], R26 ;  /* 0x0000281a01007387 */ /* 0x0001e80000100a00 */
[----:B------:R1:W-:Y:S04]  /*1b5c0*/  STL.64 [R1+0x1c50], R20 ;  /* 0x001c501401007387 */ /* 0x0003e80000100a00 */
[----:B------:R-:W2:Y:S04]  /*1b5d0*/  LDL.LU.64 R52, [R1+0x730] ;  /* 0x0007300001347983 */ /* 0x000ea80000300a00 */
[----:B------:R-:W2:Y:S01]  /*1b5e0*/  LDL.LU.64 R54, [R1+0x738] ;  /* 0x0007380001367983 */ /* 0x000ea20000300a00 */
[C---:B0-----:R-:W-:Y:S08]  /*1b5f0*/  HMMA.16816.F32 R24, R36.reuse, R16, R44 ;  /* 0x000000102418723c */ /* 0x041ff0000000182c */
[C---:B-1----:R-:W-:Y:S01]  /*1b600*/  HMMA.16816.F32 R20, R36.reuse, R12, R48 ;  /* 0x0000000c2414723c */ /* 0x042fe20000001830 */
[----:B------:R-:W0:Y:S04]  /*1b610*/  LDSM.16.MT88.4 R48, [R0+UR5+0x80] ;  /* 0x000080050030783b */ /* 0x000e280008004200 */
[----:B------:R-:W-:Y:S06]  /*1b620*/  LDSM.16.MT88.4 R44, [R0+UR5] ;  /* 0x00000005002c783b */ /* 0x000fec0008004200 */
[----:B------:R1:W-:Y:S04]  /*1b630*/  STL.64 [R1+0x750], R24 ;  /* 0x0007501801007387 */ /* 0x0003e80000100a00 */
[----:B------:R3:W-:Y:S04]  /*1b640*/  STL.64 [R1+0x758], R26 ;  /* 0x0007581a01007387 */ /* 0x0007e80000100a00 */
[----:B------:R-:W4:Y:S04]  /*1b650*/  LDL.LU.64 R32, [R1+0x5b0] ;  /* 0x0005b00001207983 */ /* 0x000f280000300a00 */
[----:B------:R-:W4:Y:S04]  /*1b660*/  LDL.LU.64 R34, [R1+0x5b8] ;  /* 0x0005b80001227983 */ /* 0x000f280000300a00 */
[----:B------:R0:W-:Y:S04]  /*1b670*/  STL.64 [R1+0x740], R20 ;  /* 0x0007401401007387 */ /* 0x0001e80000100a00 */
[----:B------:R0:W-:Y:S04]  /*1b680*/  STL.64 [R1+0x748], R22 ;  /* 0x0007481601007387 */ /* 0x0001e80000100a00 */
[----:B-1----:R-:W4:Y:S04]  /*1b690*/  LDL.LU.64 R24, [R1+0x580] ;  /* 0x0005800001187983 */ /* 0x002f280000300a00 */
[----:B---3--:R-:W3:Y:S04]  /*1b6a0*/  LDL.LU.64 R26, [R1+0x588] ;  /* 0x00058800011a7983 */ /* 0x008ee80000300a00 */
[----:B0-----:R-:W3:Y:S04]  /*1b6b0*/  LDL.LU.64 R20, [R1+0x570] ;  /* 0x0005700001147983 */ /* 0x001ee80000300a00 */
[----:B------:R-:W3:Y:S04]  /*1b6c0*/  LDL.LU.64 R22, [R1+0x578] ;  /* 0x0005780001167983 */ /* 0x000ee80000300a00 */
[----:B------:R-:W3:Y:S04]  /*1b6d0*/  LDL.LU.64 R56, [R1+0x540] ;  /* 0x0005400001387983 */ /* 0x000ee80000300a00 */
[----:B------:R-:W3:Y:S04]  /*1b6e0*/  LDL.LU.64 R58, [R1+0x548] ;  /* 0x00054800013a7983 */ /* 0x000ee80000300a00 */
[----:B------:R-:W-:Y:S04]  /*1b6f0*/  STL.64 [R1+0x1c18], R50 ;  /* 0x001c183201007387 */ /* 0x000fe80000100a00 */
[----:B------:R0:W-:Y:S04]  /*1b700*/  STL.64 [R1+0x1c10], R48 ;  /* 0x001c103001007387 */ /* 0x0001e80000100a00 */
[----:B0-----:R-:W3:Y:S04]  /*1b710*/  LDL.LU.64 R48, [R1+0x550] ;  /* 0x0005500001307983 */ /* 0x001ee80000300a00 */
[----:B------:R-:W3:Y:S01]  /*1b720*/  LDL.LU.64 R50, [R1+0x558] ;  /* 0x0005580001327983 */ /* 0x000ee20000300a00 */
[----:B--2---:R-:W-:-:S15]  /*1b730*/  HMMA.16816.F32 R52, R36, R4, R52 ;  /* 0x000000042434723c */ /* 0x004fde0000001834 */
[----:B------:R-:W-:-:S04]  /*1b740*/  NOP ;  /* 0x0000000000007918 */ /* 0x000fc80000000000 */
[----:B------:R-:W-:Y:S04]  /*1b750*/  STL.64 [R1+0x730], R52 ;  /* 0x0007303401007387 */ /* 0x000fe80000100a00 */
[----:B------:R-:W-:Y:S04]  /*1b760*/  STL.64 [R1+0x738], R54 ;  /* 0x0007383601007387 */ /* 0x000fe80000100a00 */
[----:B------:R-:W0:Y:S01]  /*1b770*/  LDSM.16.MT88.4 R52, [R0+UR5+0x100] ;  /* 0x000100050034783b */ /* 0x000e220008004200 */
[----:B----4-:R-:W-:Y:S03]  /*1b780*/  HMMA.16816.F32 R36, R36, R8, R32 ;  /* 0x000000082424723c */ /* 0x010fe60000001820 */
[----:B0-----:R-:W-:Y:S04]  /*1b790*/  STL.64 [R1+0x1be8], R54 ;  /* 0x001be83601007387 */ /* 0x001fe80000100a00 */
[----:B------:R0:W-:Y:S04]  /*1b7a0*/  STL.64 [R1+0x1be0], R52 ;  /* 0x001be03401007387 */ /* 0x0001e80000100a00 */
[----:B0-----:R-:W2:Y:S04]  /*1b7b0*/  LDL.LU.64 R52, [R1+0x560] ;  /* 0x0005600001347983 */ /* 0x001ea80000300a00 */
[----:B------:R-:W2:Y:S04]  /*1b7c0*/  LDL.LU.64 R54, [R1+0x568] ;  /* 0x0005680001367983 */ /* 0x000ea80000300a00 */
[----:B------:R-:W4:Y:S04]  /*1b7d0*/  LDL.LU.64 R34, [R1+0x1c78] ;  /* 0x001c780001227983 */ /* 0x000f280000300a00 */
[----:B------:R-:W2:Y:S04]  /*1b7e0*/  LDL.LU.64 R32, [R1+0x1c70] ;  /* 0x001c700001207983 */ /* 0x000ea80000300a00 */
[----:B------:R-:W-:Y:S04]  /*1b7f0*/  STL.64 [R1+0x5b0], R36 ;  /* 0x0005b02401007387 */ /* 0x000fe80000100a00 */
[----:B------:R-:W-:Y:S04]  /*1b800*/  STL.64 [R1+0x5b8], R38 ;  /* 0x0005b82601007387 */ /* 0x000fe80000100a00 */
[----:B------:R-:W0:Y:S04]  /*1b810*/  LDSM.16.MT88.4 R36, [R0+UR5+0x180] ;  /* 0x000180050024783b */ /* 0x000e280008004200 */
[----:B0-----:R-:W-:Y:S04]  /*1b820*/  STL.64 [R1+0x1b98], R38 ;  /* 0x001b982601007387 */ /* 0x001fe80000100a00 */
[----:B------:R0:W-:Y:S04]  /*1b830*/  STL.64 [R1+0x1b90], R36 ;  /* 0x001b902401007387 */ /* 0x0001e80000100a00 */
[----:B0-----:R-:W2:Y:S04]  /*1b840*/  LDL.LU.64 R36, [R1+0x590] ;  /* 0x0005900001247983 */ /* 0x001ea80000300a00 */
[----:B------:R-:W2:Y:S01]  /*1b850*/  LDL.LU.64 R38, [R1+0x598] ;  /* 0x0005980001267983 */ /* 0x000ea20000300a00 */
[C---:B---3--:R-:W-:Y:S08]  /*1b860*/  HMMA.16816.F32 R24, R40.reuse, R28, R24 ;  /* 0x0000001c2818723c */ /* 0x048ff00000001818 */
        /* <DEDUP_REMOVED lines=8> */
[----:B0-----:R-:W3:Y:S04]  /*1b8f0*/  LDL.LU.64 R26, [R1+0x1c68] ;  /* 0x001c6800011a7983 */ /* 0x001ee80000300a00 */
        /* <DEDUP_REMOVED lines=10> */
[----:B------:R0:W-:Y:S02]  /*1b9a0*/  STL.64 [R1+0x568], R54 ;  /* 0x0005683601007387 */ /* 0x0001e40000100a00 */
[C---:B0-----:R-:W-:Y:S08]  /*1b9b0*/  HMMA.16816.F32 R52, R40.reuse, R16, R48 ;  /* 0x000000102834723c */ /* 0x041ff00000001830 */
[C---:B------:R-:W-:Y:S01]  /*1b9c0*/  HMMA.16816.F32 R48, R40.reuse, R12, R56 ;  /* 0x0000000c2830723c */ /* 0x040fe20000001838 */
[----:B------:R-:W2:Y:S10]  /*1b9d0*/  LDL.LU.64 R56, [R1+0x500] ;  /* 0x0005000001387983 */ /* 0x000eb40000300a00 */
[----:B------:R0:W-:Y:S04]  /*1b9e0*/  STL.64 [R1+0x550], R52 ;  /* 0x0005503401007387 */ /* 0x0001e80000100a00 */
[----:B------:R1:W-:Y:S04]  /*1b9f0*/  STL.64 [R1+0x558], R54 ;  /* 0x0005583601007387 */ /* 0x0003e80000100a00 */
[----:B------:R-:W2:Y:S04]  /*1ba00*/  LDL.LU.64 R58, [R1+0x508] ;  /* 0x00050800013a7983 */ /* 0x000ea80000300a00 */
[----:B------:R1:W-:Y:S04]  /*1ba10*/  STL.64 [R1+0x540], R48 ;  /* 0x0005403001007387 */ /* 0x0003e80000100a00 */
[----:B------:R3:W-:Y:S04]  /*1ba20*/  STL.64 [R1+0x548], R50 ;  /* 0x0005483201007387 */ /* 0x0007e80000100a00 */
[----:B0-----:R-:W2:Y:S04]  /*1ba30*/  LDL.LU.64 R52, [R1+0x4f0] ;  /* 0x0004f00001347983 */ /* 0x001ea80000300a00 */
[----:B-1----:R-:W2:Y:S04]  /*1ba40*/  LDL.LU.64 R54, [R1+0x4f8] ;  /* 0x0004f80001367983 */ /* 0x002ea80000300a00 */
[----:B------:R-:W2:Y:S04]  /*1ba50*/  LDL.LU.64 R48, [R1+0x4e0] ;  /* 0x0004e00001307983 */ /* 0x000ea80000300a00 */
[----:B---3--:R-:W3:Y:S04]  /*1ba60*/  LDL.LU.64 R50, [R1+0x4e8] ;  /* 0x0004e80001327983 */ /* 0x008ee80000300a00 */
[----:B------:R-:W-:Y:S04]  /*1ba70*/  STL.64 [R1+0x1c48], R14 ;  /* 0x001c480e01007387 */ /* 0x000fe80000100a00 */
[----:B------:R0:W-:Y:S04]  /*1ba80*/  STL.64 [R1+0x1c40], R12 ;  /* 0x001c400c01007387 */ /* 0x0001e80000100a00 */
[----:B0-----:R-:W2:Y:S04]  /*1ba90*/  LDL.LU.64 R12, [R1+0x530] ;  /* 0x00053000010c7983 */ /* 0x001ea80000300a00 */
[----:B------:R-:W2:Y:S04]  /*1baa0*/  LDL.LU.64 R14, [R1+0x538] ;  /* 0x00053800010e7983 */ /* 0x000ea80000300a00 */
[----:B------:R-:W-:Y:S04]  /*1bab0*/  STL.64 [R1+0x1c38], R6 ;  /* 0x001c380601007387 */ /* 0x000fe80000100a00 */
[----:B------:R0:W-:Y:S01]  /*1bac0*/  STL.64 [R1+0x1c30], R4 ;  /* 0x001c300401007387 */ /* 0x0001e20000100a00 */
[C---:B--2---:R-:W-:Y:S08]  /*1bad0*/  HMMA.16816.F32 R12, R40.reuse, R4, R12 ;  /* 0x00000004280c723c */ /* 0x044ff0000000180c */
[----:B0-----:R-:W-:Y:S11]  /*1bae0*/  HMMA.16816.F32 R4, R40, R8, R36 ;  /* 0x000000082804723c */ /* 0x001ff60000001824 */
[----:B------:R0:W-:Y:S04]  /*1baf0*/  STL.64 [R1+0x530], R12 ;  /* 0x0005300c01007387 */ /* 0x0001e80000100a00 */
[----:B------:R1:W-:Y:S04]  /*1bb00*/  STL.64 [R1+0x538], R14 ;  /* 0x0005380e01007387 */ /* 0x0003e80000100a00 */
[----:B------:R-:W2:Y:S04]  /*1bb10*/  LDL.LU.64 R36, [R1+0x4d0] ;  /* 0x0004d00001247983 */ /* 0x000ea80000300a00 */
[----:B------:R-:W2:Y:S04]  /*1bb20*/  LDL.LU.64 R38, [R1+0x4d8] ;  /* 0x0004d80001267983 */ /* 0x000ea80000300a00 */
[----:B------:R1:W-:Y:S04]  /*1bb30*/  STL.64 [R1+0x370], R4 ;  /* 0x0003700401007387 */ /* 0x0003e80000100a00 */
[----:B------:R3:W-:Y:S04]  /*1bb40*/  STL.64 [R1+0x378], R6 ;  /* 0x0003780601007387 */ /* 0x0007e80000100a00 */
[----:B0-----:R-:W4:Y:S04]  /*1bb50*/  LDL.LU.64 R12, [R1+0x4c0] ;  /* 0x0004c000010c7983 */ /* 0x001f280000300a00 */
[----:B-1----:R-:W4:Y:S01]  /*1bb60*/  LDL.LU.64 R14, [R1+0x4c8] ;  /* 0x0004c800010e7983 */ /* 0x002f220000300a00 */
[C---:B------:R-:W-:Y:S08]  /*1bb70*/  HMMA.16816.F32 R56, R44.reuse, R32, R56 ;  /* 0x000000202c38723c */ /* 0x040ff00000001838 */
[C---:B------:R-:W-:Y:S08]  /*1bb80*/  HMMA.16816.F32 R52, R44.reuse, R28, R52 ;  /* 0x0000001c2c34723c */ /* 0x040ff00000001834 */
[C---:B---3--:R-:W-:Y:S01]  /*1bb90*/  HMMA.16816.F32 R40, R44.reuse, R24, R48 ;  /* 0x000000182c28723c */ /* 0x048fe20000001830 */
[----:B------:R-:W3:Y:S04]  /*1bba0*/  LDL.LU.64 R4, [R1+0x4b0] ;  /* 0x0004b00001047983 */ /* 0x000ee80000300a00 */
[----:B------:R-:W3:Y:S04]  /*1bbb0*/  LDL.LU.64 R6, [R1+0x4b8] ;  /* 0x0004b80001067983 */ /* 0x000ee80000300a00 */
[----:B------:R-:W-:Y:S04]  /*1bbc0*/  STL.64 [R1+0x1c28], R10 ;  /* 0x001c280a01007387 */ /* 0x000fe80000100a00 */
[----:B------:R0:W-:Y:S04]  /*1bbd0*/  STL.64 [R1+0x1c20], R8 ;  /* 0x001c200801007387 */ /* 0x0001e80000100a00 */
[----:B0-----:R-:W3:Y:S04]  /*1bbe0*/  LDL.LU.64 R8, [R1+0x4a0] ;  /* 0x0004a00001087983 */ /* 0x001ee80000300a00 */
[----:B------:R-:W3:Y:S04]  /*1bbf0*/  LDL.LU.64 R10, [R1+0x4a8] ;  /* 0x0004a800010a7983 */ /* 0x000ee80000300a00 */
        /* <DEDUP_REMOVED lines=15> */
[C---:B----4-:R-:W-:Y:S11]  /*1bcf0*/  HMMA.16816.F32 R12, R44.reuse, R16, R12 ;  /* 0x000000102c0c723c */ /* 0x050ff6000000180c */
[----:B------:R0:W-:Y:S04]  /*1bd00*/  STL.64 [R1+0x4d0], R36 ;  /* 0x0004d02401007387 */ /* 0x0001e80000100a00 */
[----:B------:R1:W-:Y:S04]  /*1bd10*/  STL.64 [R1+0x4d8], R38 ;  /* 0x0004d82601007387 */ /* 0x0003e80000100a00 */
[----:B0-----:R-:W2:Y:S04]  /*1bd20*/  LDL.LU.64 R36, [R1+0x280] ;  /* 0x0002800001247983 */ /* 0x001ea80000300a00 */
[----:B-1----:R-:W2:Y:S04]  /*1bd30*/  LDL.LU.64 R38, [R1+0x288] ;  /* 0x0002880001267983 */ /* 0x002ea80000300a00 */
[----:B------:R-:W-:Y:S04]  /*1bd40*/  STL.64 [R1+0x4c0], R12 ;  /* 0x0004c00c01007387 */ /* 0x000fe80000100a00 */
[----:B------:R0:W-:Y:S04]  /*1bd50*/  STL.64 [R1+0x4c8], R14 ;  /* 0x0004c80e01007387 */ /* 0x0001e80000100a00 */
[----:B0-----:R-:W4:Y:S04]  /*1bd60*/  LDL.LU.64 R14, [R1+0x1c48] ;  /* 0x001c4800010e7983 */ /* 0x001f280000300a00 */
[----:B------:R-:W3:Y:S02]  /*1bd70*/  LDL.LU.64 R12, [R1+0x1c40] ;  /* 0x001c4000010c7983 */ /* 0x000ee40000300a00 */
[----:B---3--:R-:W-:-:S15]  /*1bd80*/  HMMA.16816.F32 R4, R44, R12, R4 ;  /* 0x0000000c2c04723c */ /* 0x008fde0000001804 */
[----:B------:R-:W-:-:S04]  /*1bd90*/  NOP ;  /* 0x0000000000007918 */ /* 0x000fc80000000000 */
        /* <DEDUP_REMOVED lines=9> */
[----:B------:R-:W2:Y:S04]  /*1be30*/  LDL.LU.64 R8, [R1+0x1c20] ;  /* 0x001c200001087983 */ /* 0x000ea80000300a00 */
[----:B---3--:R-:W-:Y:S04]  /*1be40*/  STL.64 [R1+0x1c08], R6 ;  /* 0x001c080601007387 */ /* 0x008fe80000100a00 */
[----:B------:R0:W-:Y:S04]  /*1be50*/  STL.64 [R1+0x1c00], R4 ;  /* 0x001c000401007387 */ /* 0x0001e80000100a00 */
[----:B0-----:R-:W3:Y:S04]  /*1be60*/  LDL.LU.64 R4, [R1+0x2c0] ;  /* 0x0002c00001047983 */ /* 0x001ee80000300a00 */
[----:B------:R-:W3:Y:S01]  /*1be70*/  LDL.LU.64 R6, [R1+0x2c8] ;  /* 0x0002c80001067983 */ /* 0x000ee20000300a00 */
[----:B--2---:R-:W-:Y:S03]  /*1be80*/  HMMA.16816.F32 R44, R44, R8, R48 ;  /* 0x000000082c2c723c */ /* 0x004fe60000001830 */
[----:B------:R-:W3:Y:S04]  /*1be90*/  LDL.LU.64 R50, [R1+0x1c18] ;  /* 0x001c180001327983 */ /* 0x000ee80000300a00 */
[----:B------:R-:W3:Y:S04]  /*1bea0*/  LDL.LU.64 R48, [R1+0x1c10] ;  /* 0x001c100001307983 */ /* 0x000ee80000300a00 */
[----:B------:R-:W-:Y:S04]  /*1beb0*/  STL.64 [R1+0x1bf8], R10 ;  /* 0x001bf80a01007387 */ /* 0x000fe80000100a00 */
[----:B------:R3:W-:Y:S04]  /*1bec0*/  STL.64 [R1+0x1bf0], R8 ;  /* 0x001bf00801007387 */ /* 0x0007e80000100a00 */
[----:B------:R-:W-:Y:S04]  /*1bed0*/  STL.64 [R1+0x2e0], R44 ;  /* 0x0002e02c01007387 */ /* 0x000fe80000100a00 */
[----:B------:R-:W-:Y:S04]  /*1bee0*/  STL.64 [R1+0x2e8], R46 ;  /* 0x0002e82e01007387 */ /* 0x000fe80000100a00 */
[----:B------:R-:W-:Y:S01]  /*1bef0*/  STL.64 [R1+0x1bd8], R30 ;  /* 0x001bd81e01007387 */ /* 0x000fe20000100a00 */
[C---:B---3--:R-:W-:Y:S08]  /*1bf00*/  HMMA.16816.F32 R8, R48.reuse, R32, R4 ;  /* 0x000000203008723c */ /* 0x048ff00000001804 */
[C---:B------:R-:W-:Y:S11]  /*1bf10*/  HMMA.16816.F32 R4, R48.reuse, R28, R56 ;  /* 0x0000001c3004723c */ /* 0x040ff60000001838 */
[----:B------:R-:W-:Y:S04]  /*1bf20*/  STL.64 [R1+0x2c0], R8 ;  /* 0x0002c00801007387 */ /* 0x000fe80000100a00 */
[----:B------:R0:W-:Y:S02]  /*1bf30*/  STL.64 [R1+0x2c8], R10 ;  /* 0x0002c80a01007387 */ /* 0x0001e40000100a00 */
[C---:B0-----:R-:W-:Y:S02]  /*1bf40*/  HMMA.16816.F32 R8, R48.reuse, R24, R52 ;  /* 0x000000183008723c */ /* 0x041fe40000001834 */
[----:B------:R-:W-:Y:S04]  /*1bf50*/  STL.64 [R1+0x1bd0], R28 ;  /* 0x001bd01c01007387 */ /* 0x000fe80000100a00 */
[----:B------:R-:W-:Y:S04]  /*1bf60*/  STL.64 [R1+0x2b0], R4 ;  /* 0x0002b00401007387 */ /* 0x000fe80000100a00 */
[----:B------:R0:W-:Y:S04]  /*1bf70*/  STL.64 [R1+0x2b8], R6 ;  /* 0x0002b80601007387 */ /* 0x0001e80000100a00 */
[----:B------:R-:W-:Y:S01]  /*1bf80*/  STL.64 [R1+0x1bc8], R22 ;  /* 0x001bc81601007387 */ /* 0x000fe20000100a00 */
[C---:B0-----:R-:W-:Y:S04]  /*1bf90*/  HMMA.16816.F32 R4, R48.reuse, R20, R40 ;  /* 0x000000143004723c */ /* 0x041fe80000001828 */
[----:B------:R-:W-:Y:S04]  /*1bfa0*/  STL.64 [R1+0x2a0], R8 ;  /* 0x0002a00801007387 */ /* 0x000fe80000100a00 */
[----:B------:R0:W-:Y:S02]  /*1bfb0*/  STL.64 [R1+0x2a8], R10 ;  /* 0x0002a80a01007387 */ /* 0x0001e40000100a00 */
[C---:B0-----:R-:W-:Y:S02]  /*1bfc0*/  HMMA.16816.F32 R8, R48.reuse, R16, R36 ;  /* 0x000000103008723c */ /* 0x041fe40000001824 */
[----:B------:R-:W-:Y:S07]  /*1bfd0*/  STL.64 [R1+0x1bc0], R20 ;  /* 0x001bc01401007387 */ /* 0x000fee0000100a00 */
[----:B------:R0:W-:Y:S04]  /*1bfe0*/  STL.64 [R1+0x290], R4 ;  /* 0x0002900401007387 */ /* 0x0001e80000100a00 */
[----:B------:R1:W-:Y:S04]  /*1bff0*/  STL.64 [R1+0x298], R6 ;  /* 0x0002980601007387 */ /* 0x0003e80000100a00 */
[----:B0-----:R-:W2:Y:S04]  /*1c000*/  LDL.LU.64 R4, [R1+0x270] ;  /* 0x0002700001047983 */ /* 0x001ea80000300a00 */
[----:B-1----:R-:W2:Y:S04]  /*1c010*/  LDL.LU.64 R6, [R1+0x278] ;  /* 0x0002780001067983 */ /* 0x002ea80000300a00 */
[----:B------:R0:W-:Y:S04]  /*1c020*/  STL.64 [R1+0x280], R8 ;  /* 0x0002800801007387 */ /* 0x0001e80000100a00 */
[----:B------:R1:W-:Y:S04]  /*1c030*/  STL.64 [R1+0x288], R10 ;  /* 0x0002880a01007387 */ /* 0x0003e80000100a00 */
[----:B0-----:R-:W3:Y:S04]  /*1c040*/  LDL.LU.64 R8, [R1+0x260] ;  /* 0x0002600001087983 */ /* 0x001ee80000300a00 */
[----:B-1----:R-:W3:Y:S04]  /*1c050*/  LDL.LU.64 R10, [R1+0x268] ;  /* 0x00026800010a7983 */ /* 0x002ee80000300a00 */
[----:B------:R-:W3:Y:S04]  /*1c060*/  LDL.LU.64 R52, [R1+0x120] ;  /* 0x0001200001347983 */ /* 0x000ee80000300a00 */
[----:B------:R-:W3:Y:S04]  /*1c070*/  LDL.LU.64 R54, [R1+0x128] ;  /* 0x0001280001367983 */ /* 0x000ee80000300a00 */
[----:B------:R-:W3:Y:S04]  /*1c080*/  LDL.LU.64 R28, [R1+0x110] ;  /* 0x00011000011c7983 */ /* 0x000ee80000300a00 */
[----:B------:R-:W3:Y:S04]  /*1c090*/  LDL.LU.64 R30, [R1+0x118] ;  /* 0x00011800011e7983 */ /* 0x000ee80000300a00 */
[----:B------:R-:W3:Y:S04]  /*1c0a0*/  LDL.LU.64 R56, [R1+0x100] ;  /* 0x0001000001387983 */ /* 0x000ee80000300a00 */
[----:B------:R-:W3:Y:S04]  /*1c0b0*/  LDL.LU.64 R58, [R1+0x108] ;  /* 0x00010800013a7983 */ /* 0x000ee80000300a00 */
[----:B------:R-:W3:Y:S04]  /*1c0c0*/  LDL.LU.64 R20, [R1+0xf0] ;  /* 0x0000f00001147983 */ /* 0x000ee80000300a00 */
[----:B------:R-:W3:Y:S04]  /*1c0d0*/  LDL.LU.64 R22, [R1+0xf8] ;  /* 0x0000f80001167983 */ /* 0x000ee80000300a00 */
[----:B------:R-:W-:Y:S04]  /*1c0e0*/  STL.64 [R1+0x1bb8], R18 ;  /* 0x001bb81201007387 */ /* 0x000fe80000100a00 */
[----:B------:R0:W-:Y:S04]  /*1c0f0*/  STL.64 [R1+0x1bb0], R16 ;  /* 0x001bb01001007387 */ /* 0x0001e80000100a00 */
[----:B0-----:R-:W3:Y:S04]  /*1c100*/  LDL.LU.64 R16, [R1+0xe0] ;  /* 0x0000e00001107983 */ /* 0x001ee80000300a00 */
[----:B------:R-:W3:Y:S04]  /*1c110*/  LDL.LU.64 R18, [R1+0xe8] ;  /* 0x0000e80001127983 */ /* 0x000ee80000300a00 */
[----:B------:R-:W3:Y:S04]  /*1c120*/  LDL.LU.64 R40, [R1+0x3f0] ;  /* 0x0003f00001287983 */ /* 0x000ee80000300a00 */
[----:B------:R-:W3:Y:S01]  /*1c130*/  LDL.LU.64 R42, [R1+0x3f8] ;  /* 0x0003f800012a7983 */ /* 0x000ee20000300a00 */
[C---:B--2---:R-:W-:Y:S03]  /*1c140*/  HMMA.16816.F32 R4, R48.reuse, R12, R4 ;  /* 0x0000000c3004723c */ /* 0x044fe60000001804 */
[----:B---3--:R-:W-:Y:S04]  /*1c150*/  STL.64 [R1+0x1ba8], R42 ;  /* 0x001ba82a01007387 */ /* 0x008fe80000100a00 */
[----:B------:R0:W-:Y:S04]  /*1c160*/  STL.64 [R1+0x1ba0], R40 ;  /* 0x001ba02801007387 */ /* 0x0001e80000100a00 */
[----:B0-----:R-:W2:Y:S04]  /*1c170*/  LDL.LU.64 R40, [R1+0x240] ;  /* 0x0002400001287983 */ /* 0x001ea80000300a00 */
[----:B------:R-:W2:Y:S04]  /*1c180*/  LDL.LU.64 R42, [R1+0x248] ;  /* 0x00024800012a7983 */ /* 0x000ea80000300a00 */
[----:B------:R-:W3:Y:S04]  /*1c190*/  LDL.LU.64 R36, [R1+0x5a0] ;  /* 0x0005a00001247983 */ /* 0x000ee80000300a00 */
[----:B------:R-:W3:Y:S04]  /*1c1a0*/  LDL.LU.64 R38, [R1+0x5a8] ;  /* 0x0005a80001267983 */ /* 0x000ee80000300a00 */
[----:B------:R-:W2:Y:S04]  /*1c1b0*/  LDL.LU.64 R44, [R1+0x10] ;  /* 0x00001000012c7983 */ /* 0x000ea80000300a00 */
[----:B------:R-:W2:Y:S04]  /*1c1c0*/  LDL.LU.64 R46, [R1+0x18] ;  /* 0x00001800012e7983 */ /* 0x000ea80000300a00 */
        /* <DEDUP_REMOVED lines=10> */
[----:B--2---:R-:W-:Y:S02]  /*1c270*/  HMMA.16816.F32 R48, R48, R8, R52 ;  /* 0x000000083030723c */ /* 0x004fe40000001834 */
[----:B------:R-:W2:Y:S04]  /*1c280*/  LDL.LU.64 R54, [R1+0x1be8] ;  /* 0x001be80001367983 */ /* 0x000ea80000300a00 */
[----:B------:R-:W2:-:S13]  /*1c290*/  LDL.LU.64 R52, [R1+0x1be0] ;  /* 0x001be00001347983 */ /* 0x000e9a0000300a00 */
        /* <DEDUP_REMOVED lines=34> */
[C---:B------:R-:W-:Y:S08]  /*1c4c0*/  HMMA.16816.F32 R44, R52.reuse, R8, R44 ;  /* 0x00000008342c723c */ /* 0x040ff0000000182c */
[----:B--2---:R-:W-:-:S15]  /*1c4d0*/  HMMA.16816.F32 R40, R52, R12, R40 ;  /* 0x0000000c3428723c */ /* 0x004fde0000001828 */
[----:B------:R-:W-:-:S04]  /*1c4e0*/  NOP ;  /* 0x0000000000007918 */ /* 0x000fc80000000000 */
[----:B------:R0:W-:Y:S04]  /*1c4f0*/  STL.64 [R1+0x3f0], R40 ;  /* 0x0003f02801007387 */ /* 0x0001e80000100a00 */
[----:B------:R1:W-:Y:S04]  /*1c500*/  STL.64 [R1+0x3f8], R42 ;  /* 0x0003f82a01007387 */ /* 0x0003e80000100a00 */
[----:B0-----:R-:W2:Y:S04]  /*1c510*/  LDL.LU.64 R40, [R1] ;  /* 0x0000000001287983 */ /* 0x001ea80000300a00 */
[----:B-1----:R-:W2:Y:S04]  /*1c520*/  LDL.LU.64 R42, [R1+0x8] ;  /* 0x00000800012a7983 */ /* 0x002ea80000300a00 */
[----:B------:R-:W-:Y:S04]  /*1c530*/  STL.64 [R1+0x5a0], R36 ;  /* 0x0005a02401007387 */ /* 0x000fe80000100a00 */
[----:B------:R0:W-:Y:S04]  /*1c540*/  STL.64 [R1+0x5a8], R38 ;  /* 0x0005a82601007387 */ /* 0x0001e80000100a00 */
[----:B0-----:R-:W3:Y:S04]  /*1c550*/  LDL.LU.64 R38, [R1+0x1b98] ;  /* 0x001b980001267983 */ /* 0x001ee80000300a00 */
[----:B------:R-:W3:Y:S04]  /*1c560*/  LDL.LU.64 R36, [R1+0x1b90] ;  /* 0x001b900001247983 */ /* 0x000ee80000300a00 */
[----:B------:R-:W3:Y:S04]  /*1c570*/  LDL.LU.64 R52, [R1+0x720] ;  /* 0x0007200001347983 */ /* 0x000ee80000300a00 */
[----:B------:R-:W3:Y:S04]  /*1c580*/  LDL.LU.64 R54, [R1+0x728] ;  /* 0x0007280001367983 */ /* 0x000ee80000300a00 */
[----:B------:R0:W-:Y:S04]  /*1c590*/  STL.64 [R1+0x10], R44 ;  /* 0x0000102c01007387 */ /* 0x0001e80000100a00 */
[----:B------:R1:W-:Y:S04]  /*1c5a0*/  STL.64 [R1+0x18], R46 ;  /* 0x0000182e01007387 */ /* 0x0003e80000100a00 */
[----:B0-----:R-:W2:Y:S04]  /*1c5b0*/  LDL.LU.64 R44, [R1+0x6f0] ;  /* 0x0006f000012c7983 */ /* 0x001ea80000300a00 */
[----:B-1----:R-:W2:Y:S01]  /*1c5c0*/  LDL.LU.64 R46, [R1+0x6f8] ;  /* 0x0006f800012e7983 */ /* 0x002ea20000300a00 */
[----:B------:R-:W-:Y:S01]  /*1c5d0*/  LOP3.LUT R0, R60, 0x60, RZ, 0x3c, !PT ;  /* 0x000000603c007812 */ /* 0x000fe200078e3cff */
[----:B---3--:R-:W-:-:S15]  /*1c5e0*/  HMMA.16816.F32 R52, R36, R32, R52 ;  /* 0x000000202434723c */ /* 0x008fde0000001834 */
[----:B------:R-:W-:-:S04]  /*1c5f0*/  NOP ;  /* 0x0000000000007918 */ /* 0x000fc80000000000 */
[----:B------:R-:W-:Y:S04]  /*1c600*/  STL.64 [R1+0x720], R52 ;  /* 0x0007203401007387 */ /* 0x000fe80000100a00 */
[----:B------:R0:W-:Y:S02]  /*1c610*/  STL.64 [R1+0x728], R54 ;  /* 0x0007283601007387 */ /* 0x0001e40000100a00 */
[----:B0-----:R-:W-:Y:S02]  /*1c620*/  HMMA.16816.F32 R52, R36, R28, R48 ;  /* 0x0000001c2434723c */ /* 0x001fe40000001830 */
[----:B------:R-:W3:Y:S04]  /*1c630*/  LDL.LU.64 R48, [R1+0x6e0] ;  /* 0x0006e00001307983 */ /* 0x000ee80000300a00 */
[----:B------:R-:W3:-:S13]  /*1c640*/  LDL.LU.64 R50, [R1+0x6e8] ;  /* 0x0006e80001327983 */ /* 0x000eda0000300a00 */
[----:B------:R-:W-:Y:S04]  /*1c650*/  STL.64 [R1+0x710], R52 ;  /* 0x0007103401007387 */ /* 0x000fe80000100a00 */
[----:B------:R-:W-:Y:S04]  /*1c660*/  STL.64 [R1+0x718], R54 ;  /* 0x0007183601007387 */ /* 0x000fe80000100a00 */
[----:B------:R-:W-:Y:S04]  /*1c670*/  STL.64 [R1+0x1b88], R30 ;  /* 0x001b881e01007387 */ /* 0x000fe80000100a00 */
[----:B------:R0:W-:Y:S04]  /*1c680*/  STL.64 [R1+0x1b80], R28 ;  /* 0x001b801c01007387 */ /* 0x0001e80000100a00 */
[----:B0-----:R-:W4:Y:S04]  /*1c690*/  LDL.LU.64 R28, [R1+0x6d0] ;  /* 0x0006d000011c7983 */ /* 0x001f280000300a00 */
[----:B------:R-:W4:Y:S01]  /*1c6a0*/  LDL.LU.64 R30, [R1+0x6d8] ;  /* 0x0006d800011e7983 */ /* 0x000f220000300a00 */
[----:B------:R-:W-:-:S15]  /*1c6b0*/  HMMA.16816.F32 R52, R36, R24, R56 ;  /* 0x000000182434723c */ /* 0x000fde0000001838 */
[----:B------:R-:W-:-:S04]  /*1c6c0*/  NOP ;  /* 0x0000000000007918 */ /* 0x000fc80000000000 */
[----:B------:R-:W-:Y:S04]  /*1c6d0*/  STL.64 [R1+0x700], R52 ;  /* 0x0007003401007387 */ /* 0x000fe80000100a00 */
[----:B------:R-:W-:Y:S04]  /*1c6e0*/  STL.64 [R1+0x708], R54 ;  /* 0x0007083601007387 */ /* 0x000fe80000100a00 */
[----:B------:R-:W-:Y:S04]  /*1c6f0*/  STL.64 [R1+0x1b78], R26 ;  /* 0x001b781a01007387 */ /* 0x000fe80000100a00 */
[----:B------:R2:W-:Y:S04]  /*1c700*/  STL.64 [R1+0x1b70], R24 ;  /* 0x001b701801007387 */ /* 0x0005e80000100a00 */
[----:B------:R-:W-:Y:S04]  /*1c710*/  STL.64 [R1+0x1b68], R22 ;  /* 0x001b681601007387 */ /* 0x000fe80000100a00 */
[----:B------:R0:W-:Y:S04]  /*1c720*/  STL.64 [R1+0x1b60], R20 ;  /* 0x001b601401007387 */ /* 0x0001e80000100a00 */
[----:B------:R-:W-:Y:S01]  /*1c730*/  LDSM.16.MT88.4 R52, [R0+UR5+0x180] ;  /* 0x000180050034783b */ /* 0x000fe20008004200 */
[C---:B--2---:R-:W-:Y:S08]  /*1c740*/  HMMA.16816.F32 R24, R36.reuse, R20, R40 ;  /* 0x000000142418723c */ /* 0x044ff00000001828 */
[C---:B0-----:R-:W-:Y:S01]  /*1c750*/  HMMA.16816.F32 R20, R36.reuse, R16, R44 ;  /* 0x000000102414723c */ /* 0x041fe2000000182c */
[----:B------:R-:W0:Y:S04]  /*1c760*/  LDSM.16.MT88.4 R44, [R0+UR5+0x80] ;  /* 0x00008005002c783b */ /* 0x000e280008004200 */
[----:B------:R-:W-:Y:S06]  /*1c770*/  LDSM.16.MT88.4 R40, [R0+UR5] ;  /* 0x000000050028783b */ /* 0x000fec0008004200 */
[----:B------:R-:W-:Y:S04]  /*1c780*/  STL.64 [R1], R24 ;  /* 0x0000001801007387 */ /* 0x000fe80000100a00 */
[----:B------:R-:W-:Y:S04]  /*1c790*/  STL.64 [R1+0x8], R26 ;  /* 0x0000081a01007387 */ /* 0x000fe80000100a00 */
[----:B0-----:R-:W-:Y:S04]  /*1c7a0*/  STL.64 [R1+0x1b58], R46 ;  /* 0x001b582e01007387 */ /* 0x001fe80000100a00 */
[----:B------:R-:W-:Y:S04]  /*1c7b0*/  STL.64 [R1+0x6f0], R20 ;  /* 0x0006f01401007387 */ /* 0x000fe80000100a00 */
[----:B------:R-:W-:Y:S04]  /*1c7c0*/  STL.64 [R1+0x6f8], R22 ;  /* 0x0006f81601007387 */ /* 0x000fe80000100a00 */
[----:B------:R0:W-:Y:S04]  /*1c7d0*/  STL.64 [R1+0x1b50], R44 ;  /* 0x001b502c01007387 */ /* 0x0001e80000100a00 */
[----:B0-----:R-:W2:Y:S04]  /*1c7e0*/  LDL.LU.64 R44, [R1+0x520] ;  /* 0x00052000012c7983 */ /* 0x001ea80000300a00 */
[----:B------:R-:W2:Y:S01]  /*1c7f0*/  LDL.LU.64 R46, [R1+0x528] ;  /* 0x00052800012e7983 */ /* 0x000ea20000300a00 */
[----:B---3--:R-:W-:Y:S03]  /*1c800*/  HMMA.16816.F32 R20, R36, R12, R48 ;  /* 0x0000000c2414723c */ /* 0x008fe60000001830 */
[----:B------:R-:W0:-:S15]  /*1c810*/  LDSM.16.MT88.4 R48, [R0+UR5+0x100] ;  /* 0x000100050030783b */ /* 0x000e1e0008004200 */
[----:B------:R-:W-:Y:S01]  /*1c820*/  NOP ;  /* 0x0000000000007918 */ /* 0x000fe20000000000 */
[----:B------:R-:W-:Y:S04]  /*1c830*/  STL.64 [R1+0x6e0], R20 ;  /* 0x0006e01401007387 */ /* 0x000fe80000100a00 */
[----:B------:R4:W-:Y:S02]  /*1c840*/  STL.64 [R1+0x6e8], R22 ;  /* 0x0006e81601007387 */ /* 0x0009e40000100a00 */
[C---:B----4-:R-:W-:Y:S02]  /*1c850*/  HMMA.16816.F32 R20, R36.reuse, R4, R28 ;  /* 0x000000042414723c */ /* 0x050fe4000000181c */
[----:B0-----:R-:W-:Y:S04]  /*1c860*/  STL.64 [R1+0x1b38], R50 ;  /* 0x001b383201007387 */ /* 0x001fe80000100a00 */
[----:B------:R-:W-:Y:S04]  /*1c870*/  STL.64 [R1+0x1b30], R48 ;  /* 0x001b303001007387 */ /* 0x000fe80000100a00 */
[----:B------:R-:W3:Y:S09]  /*1c880*/  LDL.LU.64 R28, [R1+0x6b0] ;  /* 0x0006b000011c7983 */ /* 0x000ef20000300a00 */
[----:B------:R0:W-:Y:S04]  /*1c890*/  STL.64 [R1+0x6d0], R20 ;  /* 0x0006d01401007387 */ /* 0x0001e80000100a00 */
[----:B------:R1:W-:Y:S04]  /*1c8a0*/  STL.64 [R1+0x6d8], R22 ;  /* 0x0006d81601007387 */ /* 0x0003e80000100a00 */
[----:B------:R-:W3:Y:S04]  /*1c8b0*/  LDL.LU.64 R30, [R1+0x6b8] ;  /* 0x0006b800011e7983 */ /* 0x000ee80000300a00 */
[----:B------:R-:W4:Y:S04]  /*1c8c0*/  LDL.LU.64 R24, [R1+0x6a0] ;  /* 0x0006a00001187983 */ /* 0x000f280000300a00 */
[----:B------:R-:W4:Y:S04]  /*1c8d0*/  LDL.LU.64 R26, [R1+0x6a8] ;  /* 0x0006a800011a7983 */ /* 0x000f280000300a00 */
[----:B0-----:R-:W4:Y:S04]  /*1c8e0*/  LDL.LU.64 R20, [R1+0x690] ;  /* 0x0006900001147983 */ /* 0x001f280000300a00 */
[----:B-1----:R-:W4:Y:S04]  /*1c8f0*/  LDL.LU.64 R22, [R1+0x698] ;  /* 0x0006980001167983 */ /* 0x002f280000300a00 */
[----:B------:R-:W4:Y:S04]  /*1c900*/  LDL.LU.64 R56, [R1+0x680] ;  /* 0x0006800001387983 */ /* 0x000f280000300a00 */
[----:B------:R-:W4:Y:S04]  /*1c910*/  LDL.LU.64 R58, [R1+0x688] ;  /* 0x00068800013a7983 */ /* 0x000f280000300a00 */
[----:B------:R-:W-:Y:S04]  /*1c920*/  STL.64 [R1+0x1ab8], R54 ;  /* 0x001ab83601007387 */ /* 0x000fe80000100a00 */
[----:B------:R0:W-:Y:S04]  /*1c930*/  STL.64 [R1+0x1ab0], R52 ;  /* 0x001ab03401007387 */ /* 0x0001e80000100a00 */
[----:B0-----:R-:W4:Y:S04]  /*1c940*/  LDL.LU.64 R52, [R1+0x670] ;  /* 0x0006700001347983 */ /* 0x001f280000300a00 */
[----:B------:R-:W4:Y:S04]  /*1c950*/  LDL.LU.64 R54, [R1+0x678] ;  /* 0x0006780001367983 */ /* 0x000f280000300a00 */
[----:B------:R-:W4:Y:S04]  /*1c960*/  LDL.LU.64 R48, [R1+0x660] ;  /* 0x0006600001307983 */ /* 0x000f280000300a00 */
[----:B------:R-:W4:Y:S01]  /*1c970*/  LDL.LU.64 R50, [R1+0x668] ;  /* 0x0006680001327983 */ /* 0x000f220000300a00 */
[----:B--2---:R-:W-:-:S15]  /*1c980*/  HMMA.16816.F32 R36, R36, R8, R44 ;  /* 0x000000082424723c */ /* 0x004fde000000182c */
[----:B------:R-:W-:-:S04]  /*1c990*/  NOP ;  /* 0x0000000000007918 */ /* 0x000fc80000000000 */
[----:B------:R-:W-:Y:S04]  /*1c9a0*/  STL.64 [R1+0x520], R36 ;  /* 0x0005202401007387 */ /* 0x000fe80000100a00 */
[----:B------:R-:W-:Y:S04]  /*1c9b0*/  STL.64 [R1+0x528], R38 ;  /* 0x0005282601007387 */ /* 0x000fe80000100a00 */
[----:B------:R-:W0:Y:S04]  /*1c9c0*/  LDSM.16.MT88.4 R36, [R60+UR5+0x2000] ;  /* 0x002000053c24783b */ /* 0x000e280008004200 */
[----:B------:R-:W2:Y:S04]  /*1c9d0*/  LDL.LU.64 R44, [R1+0x490] ;  /* 0x00049000012c7983 */ /* 0x000ea80000300a00 */
[----:B------:R-:W2:Y:S04]  /*1c9e0*/  LDL.LU.64 R46, [R1+0x498] ;  /* 0x00049800012e7983 */ /* 0x000ea80000300a00 */
[----:B0-----:R-:W-:Y:S04]  /*1c9f0*/  STL.64 [R1+0x1aa8], R38 ;  /* 0x001aa82601007387 */ /* 0x001fe80000100a00 */
[----:B------:R0:W-:Y:S04]  /*1ca00*/  STL.64 [R1+0x1aa0], R36 ;  /* 0x001aa02401007387 */ /* 0x0001e80000100a00 */
[----:B0-----:R-:W2:Y:S04]  /*1ca10*/  LDL.LU.64 R36, [R1+0x650] ;  /* 0x0006500001247983 */ /* 0x001ea80000300a00 */
[----:B------:R-:W2:Y:S01]  /*1ca20*/  LDL.LU.64 R38, [R1+0x658] ;  /* 0x0006580001267983 */ /* 0x000ea20000300a00 */
        /* <DEDUP_REMOVED lines=19> */
[C---:B------:R-:W-:Y:S08]  /*1cb60*/  HMMA.16816.F32 R48, R40.reuse, R12, R48 ;  /* 0x0000000c2830723c */ /* 0x040ff00000001830 */
[C---:B------:R-:W-:Y:S08]  /*1cb70*/  HMMA.16816.F32 R36, R40.reuse, R4, R36 ;  /* 0x000000042824723c */ /* 0x040ff00000001824 */
[C---:B--2---:R-:W-:Y:S08]  /*1cb80*/  HMMA.16816.F32 R56, R40.reuse, R20, R56 ;  /* 0x000000142838723c */ /* 0x044ff00000001838 */
[----:B------:R-:W-:Y:S11]  /*1cb90*/  HMMA.16816.F32 R40, R40, R8, R44 ;  /* 0x000000082828723c */ /* 0x000ff6000000182c */
[----:B------:R0:W-:Y:S04]  /*1cba0*/  STL.64 [R1+0x680], R56 ;  /* 0x0006803801007387 */ /* 0x0001e80000100a00 */
[----:B------:R1:W-:Y:S04]  /*1cbb0*/  STL.64 [R1+0x688], R58 ;  /* 0x0006883a01007387 */ /* 0x0003e80000100a00 */
[----:B0-----:R-:W2:Y:S04]  /*1cbc0*/  LDL.LU.64 R56, [R1+0x450] ;  /* 0x0004500001387983 */ /* 0x001ea80000300a00 */
[----:B-1----:R-:W2:Y:S04]  /*1cbd0*/  LDL.LU.64 R58, [R1+0x458] ;  /* 0x00045800013a7983 */ /* 0x002ea80000300a00 */
        /* <DEDUP_REMOVED lines=12> */
[----:B------:R-:W2:Y:S04]  /*1cca0*/  LDL.LU.64 R46, [R1+0x1b58] ;  /* 0x001b5800012e7983 */ /* 0x000ea80000300a00 */
[----:B------:R-:W2:Y:S04]  /*1ccb0*/  LDL.LU.64 R44, [R1+0x1b50] ;  /* 0x001b5000012c7983 */ /* 0x000ea80000300a00 */
        /* <DEDUP_REMOVED lines=12> */
[----:B0-----:R-:W-:Y:S02]  /*1cd80*/  HMMA.16816.F32 R8, R44, R28, R40 ;  /* 0x0000001c2c08723c */ /* 0x001fe40000001828 */
[----:B---3--:R-:W-:Y:S04]  /*1cd90*/  STL.64 [R1+0x1b28], R30 ;  /* 0x001b281e01007387 */ /* 0x008fe80000100a00 */
[----:B------:R-:W-:-:S13]  /*1cda0*/  STL.64 [R1+0x1b20], R28 ;  /* 0x001b201c01007387 */ /* 0x000fda0000100a00 */
[----:B------:R-:W-:Y:S04]  /*1cdb0*/  STL.64 [R1+0x460], R8 ;  /* 0x0004600801007387 */ /* 0x000fe80000100a00 */
[----:B------:R0:W-:Y:S02]  /*1cdc0*/  STL.64 [R1+0x468], R10 ;  /* 0x0004680a01007387 */ /* 0x0001e40000100a00 */
[----:B0-----:R-:W-:Y:S02]  /*1cdd0*/  HMMA.16816.F32 R8, R44, R24, R56 ;  /* 0x000000182c08723c */ /* 0x001fe40000001838 */
[----:B----4-:R-:W-:Y:S04]  /*1cde0*/  STL.64 [R1+0x1b18], R26 ;  /* 0x001b181a01007387 */ /* 0x010fe80000100a00 */
[----:B------:R-:W-:-:S13]  /*1cdf0*/  STL.64 [R1+0x1b10], R24 ;  /* 0x001b101801007387 */ /* 0x000fda0000100a00 */
[----:B------:R-:W-:Y:S04]  /*1ce00*/  STL.64 [R1+0x450], R8 ;  /* 0x0004500801007387 */ /* 0x000fe80000100a00 */
[----:B------:R0:W-:Y:S02]  /*1ce10*/  STL.64 [R1+0x458], R10 ;  /* 0x0004580a01007387 */ /* 0x0001e40000100a00 */
[----:B0-----:R-:W-:Y:S02]  /*1ce20*/  HMMA.16816.F32 R8, R44, R20, R52 ;  /* 0x000000142c08723c */ /* 0x001fe40000001834 */
[----:B------:R-:W-:Y:S04]  /*1ce30*/  STL.64 [R1+0x1b08], R22 ;  /* 0x001b081601007387 */ /* 0x000fe80000100a00 */
[----:B------:R-:W-:-:S13]  /*1ce40*/  STL.64 [R1+0x1b00], R20 ;  /* 0x001b001401007387 */ /* 0x000fda0000100a00 */
[----:B------:R-:W-:Y:S04]  /*1ce50*/  STL.64 [R1+0x440], R8 ;  /* 0x0004400801007387 */ /* 0x000fe80000100a00 */
[----:B------:R0:W-:Y:S04]  /*1ce60*/  STL.64 [R1+0x448], R10 ;  /* 0x0004480a01007387 */ /* 0x0001e80000100a00 */
[----:B------:R-:W-:Y:S04]  /*1ce70*/  STL.64 [R1+0x1af8], R18 ;  /* 0x001af81201007387 */ /* 0x000fe80000100a00 */
[----:B------:R1:W-:Y:S01]  /*1ce80*/  STL.64 [R1+0x1af0], R16 ;  /* 0x001af01001007387 */ /* 0x0003e20000100a00 */
[C---:B0-----:R-:W-:Y:S08]  /*1ce90*/  HMMA.16816.F32 R8, R44.reuse, R16, R48 ;  /* 0x000000102c08723c */ /* 0x041ff00000001830 */
[C---:B-1----:R-:W-:Y:S11]  /*1cea0*/  HMMA.16816.F32 R16, R44.reuse, R12, R36 ;  /* 0x0000000c2c10723c */ /* 0x042ff60000001824 */
[----:B------:R0:W-:Y:S04]  /*1ceb0*/  STL.64 [R1+0x430], R8 ;  /* 0x0004300801007387 */ /* 0x0001e80000100a00 */
[----:B------:R1:W-:Y:S04]  /*1cec0*/  STL.64 [R1+0x438], R10 ;  /* 0x0004380a01007387 */ /* 0x0003e80000100a00 */
[----:B0-----:R-:W2:Y:S04]  /*1ced0*/  LDL.LU.64 R8, [R1+0x410] ;  /* 0x0004100001087983 */ /* 0x001ea80000300a00 */
[----:B-1----:R-:W2:Y:S04]  /*1cee0*/  LDL.LU.64 R10, [R1+0x418] ;  /* 0x00041800010a7983 */ /* 0x002ea80000300a00 */
[----:B------:R0:W-:Y:S04]  /*1cef0*/  STL.64 [R1+0x420], R16 ;  /* 0x0004201001007387 */ /* 0x0001e80000100a00 */
[----:B------:R1:W-:Y:S04]  /*1cf00*/  STL.64 [R1+0x428], R18 ;  /* 0x0004281201007387 */ /* 0x0003e80000100a00 */
[----:B------:R-:W3:Y:S04]  /*1cf10*/  LDL.LU.64 R48, [R1+0x250] ;  /* 0x0002500001307983 */ /* 0x000ee80000300a00 */
[----:B------:R-:W3:Y:S04]  /*1cf20*/  LDL.LU.64 R50, [R1+0x258] ;  /* 0x0002580001327983 */ /* 0x000ee80000300a00 */
[----:B------:R-:W4:Y:S04]  /*1cf30*/  LDL.LU.64 R28, [R1+0x230] ;  /* 0x00023000011c7983 */ /* 0x000f280000300a00 */
[----:B------:R-:W4:Y:S04]  /*1cf40*/  LDL.LU.64 R30, [R1+0x238] ;  /* 0x00023800011e7983 */ /* 0x000f280000300a00 */
[----:B------:R-:W2:Y:S04]  /*1cf50*/  LDL.LU.64 R24, [R1+0x220] ;  /* 0x0002200001187983 */ /* 0x000ea80000300a00 */
[----:B------:R-:W2:Y:S04]  /*1cf60*/  LDL.LU.64 R26, [R1+0x228] ;  /* 0x00022800011a7983 */ /* 0x000ea80000300a00 */
[----:B------:R-:W2:Y:S04]  /*1cf70*/  LDL.LU.64 R20, [R1+0x210] ;  /* 0x0002100001147983 */ /* 0x000ea80000300a00 */
[----:B------:R-:W2:Y:S04]  /*1cf80*/  LDL.LU.64 R22, [R1+0x218] ;  /* 0x0002180001167983 */ /* 0x000ea80000300a00 */
[----:B0-----:R-:W2:Y:S04]  /*1cf90*/  LDL.LU.64 R16, [R1+0x200] ;  /* 0x0002000001107983 */ /* 0x001ea80000300a00 */
[----:B-1----:R-:W2:Y:S04]  /*1cfa0*/  LDL.LU.64 R18, [R1+0x208] ;  /* 0x0002080001127983 */ /* 0x002ea80000300a00 */
[----:B------:R-:W-:Y:S04]  /*1cfb0*/  STL.64 [R1+0x1ae8], R14 ;  /* 0x001ae80e01007387 */ /* 0x000fe80000100a00 */
[----:B------:R0:W-:Y:S04]  /*1cfc0*/  STL.64 [R1+0x1ae0], R12 ;  /* 0x001ae00c01007387 */ /* 0x0001e80000100a00 */
[----:B0-----:R-:W2:Y:S04]  /*1cfd0*/  LDL.LU.64 R12, [R1+0x1f0] ;  /* 0x0001f000010c7983 */ /* 0x001ea80000300a00 */
[----:B------:R-:W2:Y:S04]  /*1cfe0*/  LDL.LU.64 R14, [R1+0x1f8] ;  /* 0x0001f800010e7983 */ /* 0x000ea80000300a00 */
[----:B------:R-:W2:Y:S04]  /*1cff0*/  LDL.LU.64 R52, [R1+0xd0] ;  /* 0x0000d00001347983 */ /* 0x000ea80000300a00 */
[----:B------:R-:W2:Y:S04]  /*1d000*/  LDL.LU.64 R54, [R1+0xd8] ;  /* 0x0000d80001367983 */ /* 0x000ea80000300a00 */
[----:B--2---:R-:W-:Y:S04]  /*1d010*/  STL.64 [R1+0x1ac8], R54 ;  /* 0x001ac83601007387 */ /* 0x004fe80000100a00 */
[----:B------:R0:W-:Y:S04]  /*1d020*/  STL.64 [R1+0x1ac0], R52 ;  /* 0x001ac03401007387 */ /* 0x0001e80000100a00 */
[----:B0-----:R-:W2:Y:S04]  /*1d030*/  LDL.LU.64 R52, [R1+0x1d0] ;  /* 0x0001d00001347983 */ /* 0x001ea80000300a00 */
[----:B------:R-:W2:Y:S01]  /*1d040*/  LDL.LU.64 R54, [R1+0x1d8] ;  /* 0x0001d80001367983 */ /* 0x000ea20000300a00 */
[C---:B------:R-:W-:Y:S03]  /*1d050*/  HMMA.16816.F32 R8, R44.reuse, R4, R8 ;  /* 0x000000042c08723c */ /* 0x040fe60000001808 */
[----:B--2---:R-:W-:Y:S04]  /*1d060*/  STL.64 [R1+0x1ad8], R54 ;  /* 0x001ad83601007387 */ /* 0x004fe80000100a00 */
[----:B------:R0:W-:Y:S04]  /*1d070*/  STL.64 [R1+0x1ad0], R52 ;  /* 0x001ad03401007387 */ /* 0x0001e80000100a00 */
[----:B0-----:R-:W2:Y:S04]  /*1d080*/  LDL.LU.64 R52, [R1+0x1e0] ;  /* 0x0001e00001347983 */ /* 0x001ea80000300a00 */
[----:B------:R-:W2:Y:S04]  /*1d090*/  LDL.LU.64 R54, [R1+0x1e8] ;  /* 0x0001e80001367983 */ /* 0x000ea80000300a00 */
        /* <DEDUP_REMOVED lines=9> */
[----:B------:R-:W3:Y:S02]  /*1d130*/  LDL.LU.64 R8, [R1+0x1b40] ;  /* 0x001b400001087983 */ /* 0x000ee40000300a00 */
[----:B---3--:R-:W-:Y:S02]  /*1d140*/  HMMA.16816.F32 R44, R44, R8, R48 ;  /* 0x000000082c2c723c */ /* 0x008fe40000001830 */
[----:B------:R-:W4:Y:S04]  /*1d150*/  LDL.LU.64 R50, [R1+0x1b38] ;  /* 0x001b380001327983 */ /* 0x000f280000300a00 */
[----:B------:R-:W4:-:S13]  /*1d160*/  LDL.LU.64 R48, [R1+0x1b30] ;  /* 0x001b300001307983 */ /* 0x000f1a0000300a00 */
[----:B------:R0:W-:Y:S04]  /*1d170*/  STL.64 [R1+0x250], R44 ;  /* 0x0002502c01007387 */ /* 0x0001e80000100a00 */
[----:B------:R1:W-:Y:S04]  /*1d180*/  STL.64 [R1+0x258], R46 ;  /* 0x0002582e01007387 */ /* 0x0003e80000100a00 */
[----:B0-----:R-:W3:Y:S04]  /*1d190*/  LDL.LU.64 R44, [R1+0x90] ;  /* 0x00009000012c7983 */ /* 0x001ee80000300a00 */
[----:B-1----:R-:W3:Y:S01]  /*1d1a0*/  LDL.LU.64 R46, [R1+0x98] ;  /* 0x00009800012e7983 */ /* 0x002ee20000300a00 */
        /* <DEDUP_REMOVED lines=49> */
[C---:B--2---:R-:W-:Y:S08]  /*1d4c0*/  HMMA.16816.F32 R36, R52.reuse, R32, R36 ;  /* 0x000000203424723c */ /* 0x044ff00000001824 */
[C---:B------:R-:W-:Y:S11]  /*1d4d0*/  HMMA.16816.F32 R56, R52.reuse, R28, R56 ;  /* 0x0000001c3438723c */ /* 0x040ff60000001838 */
[----:B------:R-:W-:Y:S04]  /*1d4e0*/  STL.64 [R1+0xc0], R36 ;  /* 0x0000c02401007387 */ /* 0x000fe80000100a00 */
[----:B------:R0:W-:Y:S04]  /*1d4f0*/  STL.64 [R1+0xc8], R38 ;  /* 0x0000c82601007387 */ /* 0x0001e80000100a00 */
[----:B0-----:R-:W2:Y:S04]  /*1d500*/  LDL.LU.64 R38, [R1+0x1aa8] ;  /* 0x001aa80001267983 */ /* 0x001ea80000300a00 */
[----:B------:R-:W2:Y:S04]  /*1d510*/  LDL.LU.64 R36, [R1+0x1aa0] ;  /* 0x001aa00001247983 */ /* 0x000ea80000300a00 */
[----:B------:R-:W-:Y:S04]  /*1d520*/  STL.64 [R1+0xb0], R56 ;  /* 0x0000b03801007387 */ /* 0x000fe80000100a00 */
[----:B------:R0:W-:Y:S04]  /*1d530*/  STL.64 [R1+0xb8], R58 ;  /* 0x0000b83a01007387 */ /* 0x0001e80000100a00 */
[----:B0-----:R-:W2:Y:S04]  /*1d540*/  LDL.LU.64 R58, [R1+0x1a98] ;  /* 0x001a9800013a7983 */ /* 0x001ea80000300a00 */
[----:B------:R-:W2:Y:S04]  /*1d550*/  LDL.LU.64 R56, [R1+0x1a90] ;  /* 0x001a900001387983 */ /* 0x000ea80000300a00 */
[----:B----4-:R3:W-:Y:S02]  /*1d560*/  STL.64 [R1+0x1a48], R30 ;  /* 0x001a481e01007387 */ /* 0x0107e40000100a00 */
[C---:B---3--:R-:W-:Y:S02]  /*1d570*/  HMMA.16816.F32 R28, R52.reuse, R24, R48 ;  /* 0x00000018341c723c */ /* 0x048fe40000001830 */
[----:B------:R-:W-:Y:S06]  /*1d580*/  STL.64 [R1+0x1a30], R22 ;  /* 0x001a301601007387 */ /* 0x000fec0000100a00 */
[C---:B------:R-:W-:Y:S11]  /*1d590*/  HMMA.16816.F32 R44, R52.reuse, R20, R44 ;  /* 0x00000014342c723c */ /* 0x040ff6000000182c */
[----:B------:R-:W-:Y:S04]  /*1d5a0*/  STL.64 [R1+0xa0], R28 ;  /* 0x0000a01c01007387 */ /* 0x000fe80000100a00 */
[----:B------:R0:W-:Y:S02]  /*1d5b0*/  STL.64 [R1+0xa8], R30 ;  /* 0x0000a81e01007387 */ /* 0x0001e40000100a00 */
[----:B0-----:R-:W-:Y:S02]  /*1d5c0*/  HMMA.16816.F32 R28, R52, R16, R40 ;  /* 0x00000010341c723c */ /* 0x001fe40000001828 */
[----:B------:R0:W-:Y:S04]  /*1d5d0*/  STL.64 [R1+0x90], R44 ;  /* 0x0000902c01007387 */ /* 0x0001e80000100a00 */
[----:B------:R1:W-:-:S13]  /*1d5e0*/  STL.64 [R1+0x98], R46 ;  /* 0x0000982e01007387 */ /* 0x0003da0000100a00 */
[----:B------:R3:W-:Y:S04]  /*1d5f0*/  STL.64 [R1+0x80], R28 ;  /* 0x0000801c01007387 */ /* 0x0007e80000100a00 */
[----:B------:R4:W-:Y:S04]  /*1d600*/  STL [R1+0x88], R30 ;  /* 0x0000881e01007387 */ /* 0x0009e80000100800 */
[----:B0-----:R-:W4:Y:S04]  /*1d610*/  LDL.LU.64 R44, [R1+0x70] ;  /* 0x00007000012c7983 */ /* 0x001f280000300a00 */
[----:B-1----:R-:W4:Y:S04]  /*1d620*/  LDL.LU.64 R46, [R1+0x78] ;  /* 0x00007800012e7983 */ /* 0x002f280000300a00 */
[----:B------:R-:W4:Y:S04]  /*1d630*/  LDL.LU.64 R40, [R1+0x60] ;  /* 0x0000600001287983 */ /* 0x000f280000300a00 */
[----:B------:R-:W4:Y:S04]  /*1d640*/  LDL.LU.64 R42, [R1+0x68] ;  /* 0x00006800012a7983 */ /* 0x000f280000300a00 */
[----:B------:R-:W4:Y:S01]  /*1d650*/  LDL.LU R48, [R1+0x360] ;  /* 0x0003600001307983 */ /* 0x000f220000300800 */
[----:B------:R-:W-:-:S02]  /*1d660*/  IMAD.MOV.U32 R49, RZ, RZ, R2 ;  /* 0x000000ffff317224 */ /* 0x000fc400078e0002 */
[----:B------:R-:W-:Y:S01]  /*1d670*/  IMAD.MOV.U32 R50, RZ, RZ, R3 ;  /* 0x000000ffff327224 */ /* 0x000fe200078e0003 */
[----:B------:R-:W4:Y:S04]  /*1d680*/  LDL.LU R2, [R1+0x1a8c] ;  /* 0x001a8c0001027983 */ /* 0x000f280000300800 */
[----:B------:R-:W4:Y:S01]  /*1d690*/  LDL.LU R3, [R1+0x1a88] ;  /* 0x001a880001037983 */ /* 0x000f220000300800 */
[----:B--2---:R-:W-:-:S03]  /*1d6a0*/  IMAD.MOV.U32 R51, RZ, RZ, R56 ;  /* 0x000000ffff337224 */ /* 0x004fc600078e0038 */
[----:B------:R-:W2:Y:S04]  /*1d6b0*/  LDL.LU R56, [R1+0x1a84] ;  /* 0x001a840001387983 */ /* 0x000ea80000300800 */
[----:B---3--:R-:W3:Y:S01]  /*1d6c0*/  LDL.LU R28, [R1+0x1b0] ;  /* 0x0001b000011c7983 */ /* 0x008ee20000300800 */
[----:B------:R-:W-:-:S03]  /*1d6d0*/  IMAD.MOV.U32 R0, RZ, RZ, R31 ;  /* 0x000000ffff007224 */ /* 0x000fc600078e001f */
[----:B------:R-:W3:Y:S04]  /*1d6e0*/  LDL.LU R29, [R1+0x1b4] ;  /* 0x0001b400011d7983 */ /* 0x000ee80000300800 */
[----:B----4-:R-:W3:Y:S04]  /*1d6f0*/  LDL.LU R30, [R1+0x1b8] ;  /* 0x0001b800011e7983 */ /* 0x010ee80000300800 */
[----:B------:R-:W3:Y:S04]  /*1d700*/  LDL.LU R31, [R1+0x1bc] ;  /* 0x0001bc00011f7983 */ /* 0x000ee80000300800 */
[----:B------:R-:W4:Y:S01]  /*1d710*/  LDL.LU R20, [R1+0x190] ;  /* 0x0001900001147983 */ /* 0x000f220000300800 */
[C---:B------:R-:W-:Y:S08]  /*1d720*/  HMMA.16816.F32 R40, R52.reuse, R4, R40 ;  /* 0x000000043428723c */ /* 0x040ff00000001828 */
[----:B------:R-:W-:-:S15]  /*1d730*/  HMMA.16816.F32 R44, R52, R12, R44 ;  /* 0x0000000c342c723c */ /* 0x000fde000000182c */
[----:B------:R-:W-:-:S04]  /*1d740*/  NOP ;  /* 0x0000000000007918 */ /* 0x000fc80000000000 */
[----:B------:R-:W-:Y:S02]  /*1d750*/  IMAD.MOV.U32 R16, RZ, RZ, R44 ;  /* 0x000000ffff107224 */ /* 0x000fe400078e002c */
[----:B------:R-:W-:Y:S02]  /*1d760*/  IMAD.MOV.U32 R44, RZ, RZ, R35 ;  /* 0x000000ffff2c7224 */ /* 0x000fe400078e0023 */
[----:B--2---:R-:W-:Y:S02]  /*1d770*/  IMAD.MOV.U32 R21, RZ, RZ, R56 ;  /* 0x000000ffff157224 */ /* 0x004fe400078e0038 */
[----:B------:R-:W2:Y:S04]  /*1d780*/  LDL.LU R56, [R1+0x1a80] ;  /* 0x001a800001387983 */ /* 0x000ea80000300800 */
[----:B------:R0:W-:Y:S04]  /*1d790*/  STL [R1+0x161c], R0 ;  /* 0x00161c0001007387 */ /* 0x0001e80000100800 */
[----:B------:R1:W-:Y:S04]  /*1d7a0*/  STL.64 [R1+0x60], R40 ;  /* 0x0000602801007387 */ /* 0x0003e80000100a00 */
[----:B------:R3:W-:Y:S01]  /*1d7b0*/  STL [R1+0x6c], R43 ;  /* 0x00006c2b01007387 */ /* 0x0007e20000100800 */
[----:B0-----:R-:W-:-:S02]  /*1d7c0*/  IMAD.MOV.U32 R0, RZ, RZ, R42 ;  /* 0x000000ffff007224 */ /* 0x001fc400078e002a */
[----:B------:R-:W-:Y:S02]  /*1d7d0*/  IMAD.MOV.U32 R42, RZ, RZ, R59 ;  /* 0x000000ffff2a7224 */ /* 0x000fe400078e003b */
[----:B-1----:R-:W-:Y:S02]  /*1d7e0*/  IMAD.MOV.U32 R40, RZ, RZ, R57 ;  /* 0x000000ffff287224 */ /* 0x002fe400078e0039 */
[----:B------:R-:W-:Y:S01]  /*1d7f0*/  IMAD.MOV.U32 R41, RZ, RZ, R58 ;  /* 0x000000ffff297224 */ /* 0x000fe200078e003a */
[----:B------:R-:W2:Y:S04]  /*1d800*/  LDL.LU R57, [R1+0x1a7c] ;  /* 0x001a7c0001397983 */ /* 0x000ea80000300800 */
[----:B------:R-:W2:Y:S04]  /*1d810*/  LDL.LU R58, [R1+0x1a78] ;  /* 0x001a7800013a7983 */ /* 0x000ea80000300800 */
[----:B------:R-:W2:Y:S01]  /*1d820*/  LDL.LU R59, [R1+0x1a74] ;  /* 0x001a7400013b7983 */ /* 0x000ea20000300800 */
[----:B---3--:R-:W-:-:S03]  /*1d830*/  IMAD.MOV.U32 R43, RZ, RZ, R34 ;  /* 0x000000ffff2b7224 */ /* 0x008fc600078e0022 */
[----:B------:R-:W3:Y:S04]  /*1d840*/  LDL.LU R34, [R1+0x1a70] ;  /* 0x001a700001227983 */ /* 0x000ee80000300800 */
[----:B------:R-:W4:Y:S01]  /*1d850*/  LDL.LU R35, [R1+0x1a6c] ;  /* 0x001a6c0001237983 */ /* 0x000f220000300800 */
[----:B------:R-:W-:Y:S02]  /*1d860*/  IMAD.MOV.U32 R23, RZ, RZ, R2 ;  /* 0x000000ffff177224 */ /* 0x000fe400078e0002 */
[----:B------:R-:W-:Y:S02]  /*1d870*/  IMAD.MOV.U32 R22, RZ, RZ, R3 ;  /* 0x000000ffff167224 */ /* 0x000fe400078e0003 */
[----:B------:R-:W-:Y:S02]  /*1d880*/  IMAD.MOV.U32 R17, RZ, RZ, R45 ;  /* 0x000000ffff117224 */ /* 0x000fe400078e002d */
[----:B------:R-:W-:-:S02]  /*1d890*/  IMAD.MOV.U32 R2, RZ, RZ, R46 ;  /* 0x000000ffff027224 */ /* 0x000fc400078e002e */
[----:B------:R-:W-:Y:S01]  /*1d8a0*/  IMAD.MOV.U32 R3, RZ, RZ, R47 ;  /* 0x000000ffff037224 */ /* 0x000fe200078e002f */
[----:B------:R-:W4:Y:S01]  /*1d8b0*/  LDL.LU R45, [R1+0x514] ;  /* 0x00051400012d7983 */ /* 0x000f220000300800 */
[----:B------:R-:W-:-:S03]  /*1d8c0*/  IMAD.MOV.U32 R46, RZ, RZ, R61 ;  /* 0x000000ffff2e7224 */ /* 0x000fc600078e003d */
[----:B------:R-:W4:Y:S01]  /*1d8d0*/  LDL.LU R61, [R1+0x1a68] ;  /* 0x001a6800013d7983 */ /* 0x000f220000300800 */
[----:B------:R-:W-:-:S03]  /*1d8e0*/  IMAD.MOV.U32 R47, RZ, RZ, R27 ;  /* 0x000000ffff2f7224 */ /* 0x000fc600078e001b */
[----:B------:R-:W4:Y:S01]  /*1d8f0*/  LDL.LU R27, [R1+0x1a64] ;  /* 0x001a6400011b7983 */ /* 0x000f220000300800 */
[----:B--2---:R-:W-:Y:S01]  /*1d900*/  HMMA.16816.F32 R56, R52, R8, R56 ;  /* 0x000000083438723c */ /* 0x004fe20000001838 */
[----:B------:R-:W-:Y:S02]  /*1d910*/  IMAD.MOV.U32 R52, RZ, RZ, R26 ;  /* 0x000000ffff347224 */ /* 0x000fe400078e001a */
[----:B------:R-:W2:Y:S01]  /*1d920*/  LDL.LU R26, [R1+0x1a60] ;  /* 0x001a6000011a7983 */ /* 0x000ea20000300800 */
[----:B---3--:R-:W-:-:S03]  /*1d930*/  IMAD.MOV.U32 R53, RZ, RZ, R34 ;  /* 0x000000ffff357224 */ /* 0x008fc600078e0022 */
[----:B------:R-:W3:Y:S01]  /*1d940*/  LDL.LU R34, [R1+0x1a5c] ;  /* 0x001a5c0001227983 */ /* 0x000ee20000300800 */
[----:B----4-:R-:W-:-:S03]  /*1d950*/  IMAD.MOV.U32 R54, RZ, RZ, R35 ;  /* 0x000000ffff367224 */ /* 0x010fc600078e0023 */
[----:B------:R-:W3:Y:S04]  /*1d960*/  LDL.LU R35, [R1+0x1a58] ;  /* 0x001a580001237983 */ /* 0x000ee80000300800 */
[----:B------:R-:W4:Y:S04]  /*1d970*/  LDL.LU R55, [R1+0x18c] ;  /* 0x00018c0001377983 */ /* 0x000f280000300800 */
[----:B------:R0:W-:Y:S04]  /*1d980*/  STL.64 [R1+0x1578], R58 ;  /* 0x0015783a01007387 */ /* 0x0001e80000100a00 */
[----:B------:R1:W-:Y:S01]  /*1d990*/  STL.64 [R1+0x1570], R56 ;  /* 0x0015703801007387 */ /* 0x0003e20000100a00 */
[----:B0-----:R-:W-:-:S03]  /*1d9a0*/  IMAD.MOV.U32 R58, RZ, RZ, R27 ;  /* 0x000000ffff3a7224 */ /* 0x001fc600078e001b */
[----:B-1----:R-:W4:Y:S01]  /*1d9b0*/  LDL.LU R56, [R1+0x1a0] ;  /* 0x0001a00001387983 */ /* 0x002f220000300800 */
[----:B---3--:R-:W-:Y:S01]  /*1d9c0*/  HMMA.16816.F32 R28, R36, R34, R28 ;  /* 0x00000022241c723c */ /* 0x008fe2000000181c */
[----:B--2---:R-:W-:Y:S02]  /*1d9d0*/  IMAD.MOV.U32 R57, RZ, RZ, R26 ;  /* 0x000000ffff397224 */ /* 0x004fe400078e001a */
[----:B------:R-:W2:Y:S04]  /*1d9e0*/  LDL.LU R26, [R1+0x1a54] ;  /* 0x001a5400011a7983 */ /* 0x000ea80000300800 */
[----:B------:R-:W2:-:S12]  /*1d9f0*/  LDL.LU R27, [R1+0x1a50] ;  /* 0x001a5000011b7983 */ /* 0x000e980000300800 */
[----:B------:R-:W-:Y:S04]  /*1da00*/  STL.64 [R1+0x1b0], R28 ;  /* 0x0001b01c01007387 */ /* 0x000fe80000100a00 */
[----:B------:R0:W-:Y:S04]  /*1da10*/  STL.64 [R1+0x1b8], R30 ;  /* 0x0001b81e01007387 */ /* 0x0001e80000100a00 */
[----:B0-----:R-:W4:Y:S01]  /*1da20*/  LDL.LU.64 R30, [R1+0x1a48] ;  /* 0x001a4800011e7983 */ /* 0x001f220000300a00 */
[----:B------:R-:W-:Y:S01]  /*1da30*/  IMAD.MOV.U32 R59, RZ, RZ, R61 ;  /* 0x000000ffff3b7224 */ /* 0x000fe200078e003d */
[C---:B--2---:R-:W-:Y:S08]  /*1da40*/  HMMA.16816.F32 R20, R36.reuse, R26, R20 ;  /* 0x0000001a2414723c */ /* 0x044ff00000001814 */
[----:B----4-:R-:W-:Y:S11]  /*1da50*/  HMMA.16816.F32 R56, R36, R30, R56 ;  /* 0x0000001e2438723c */ /* 0x010ff60000001838 */
[----:B------:R-:W-:-:S08]  /*1da60*/  IMAD.MOV.U32 R33, RZ, RZ, R22 ;  /* 0x000000ffff217224 */ /* 0x000fd000078e0016 */
[----:B------:R0:W-:Y:S04]  /*1da70*/  STL.64 [R1+0x1a0], R56 ;  /* 0x0001a03801007387 */ /* 0x0001e80000100a00 */
[----:B------:R1:W-:Y:S01]  /*1da80*/  STL.64 [R1+0x1a8], R58 ;  /* 0x0001a83a01007387 */ /* 0x0003e20000100a00 */
[----:B0-----:R-:W-:Y:S02]  /*1da90*/  IMAD.MOV.U32 R56, RZ, RZ, R7 ;  /* 0x000000ffff387224 */ /* 0x001fe400078e0007 */
[----:B------:R-:W-:Y:S01]  /*1daa0*/  IMAD.MOV.U32 R57, RZ, RZ, R6 ;  /* 0x000000ffff397224 */ /* 0x000fe200078e0006 */
[----:B------:R-:W2:Y:S04]  /*1dab0*/  LDL.LU R7, [R1+0x1a44] ;  /* 0x001a440001077983 */ /* 0x000ea80000300800 */
[----:B------:R-:W3:Y:S01]  /*1dac0*/  LDL.LU R6, [R1+0x1a40] ;  /* 0x001a400001067983 */ /* 0x000ee20000300800 */
[----:B-1----:R-:W-:-:S02]  /*1dad0*/  IMAD.MOV.U32 R58, RZ, RZ, R18 ;  /* 0x000000ffff3a7224 */ /* 0x002fc400078e0012 */
[----:B------:R-:W-:Y:S01]  /*1dae0*/  IMAD.MOV.U32 R59, RZ, RZ, R19 ;  /* 0x000000ffff3b7224 */ /* 0x000fe200078e0013 */
[----:B------:R-:W4:Y:S04]  /*1daf0*/  LDL.LU R18, [R1+0x1a3c] ;  /* 0x001a3c0001127983 */ /* 0x000f280000300800 */
[----:B------:R-:W4:Y:S04]  /*1db00*/  LDL.LU R19, [R1+0x1a38] ;  /* 0x001a380001137983 */ /* 0x000f280000300800 */
[----:B------:R-:W-:Y:S04]  /*1db10*/  STL.64 [R1+0x190], R20 ;  /* 0x0001901401007387 */ /* 0x000fe80000100a00 */
[----:B------:R0:W-:Y:S04]  /*1db20*/  STL.64 [R1+0x198], R22 ;  /* 0x0001981601007387 */ /* 0x0001e80000100a00 */
[----:B0-----:R-:W2:Y:S01]  /*1db30*/  LDL.LU.64 R22, [R1+0x1a30] ;  /* 0x001a300001167983 */ /* 0x001ea20000300a00 */
[C---:B----4-:R-:W-:Y:S08]  /*1db40*/  HMMA.16816.F32 R48, R36.reuse, R18, R48 ;  /* 0x000000122430723c */ /* 0x050ff00000001830 */
[----:B--2---:R-:W-:-:S15]  /*1db50*/  HMMA.16816.F32 R52, R36, R22, R52 ;  /* 0x000000162434723c */ /* 0x004fde0000001834 */
[----:B------:R-:W-:-:S04]  /*1db60*/  NOP ;  /* 0x0000000000007918 */ /* 0x000fc80000000000 */
[----:B------:R-:W-:Y:S04]  /*1db70*/  STL.64 [R1+0x180], R52 ;  /* 0x0001803401007387 */ /* 0x000fe80000100a00 */
[----:B------:R-:W-:Y:S04]  /*1db80*/  STL.64 [R1+0x188], R54 ;  /* 0x0001883601007387 */ /* 0x000fe80000100a00 */
[----:B------:R0:W-:Y:S04]  /*1db90*/  STL.64 [R1+0x1a00], R18 ;  /* 0x001a001201007387 */ /* 0x0001e80000100a00 */
[----:B------:R1:W-:Y:S04]  /*1dba0*/  STL.64 [R1+0x19f8], R16 ;  /* 0x0019f81001007387 */ /* 0x0003e80000100a00 */
[----:B------:R-:W-:Y:S04]  /*1dbb0*/  STL.64 [R1+0x360], R48 ;  /* 0x0003603001007387 */ /* 0x000fe80000100a00 */
[----:B------:R-:W-:Y:S04]  /*1dbc0*/  STL.64 [R1+0x368], R50 ;  /* 0x0003683201007387 */ /* 0x000fe80000100a00 */
[----:B------:R-:W2:Y:S01]  /*1dbd0*/  LDSM.16.MT88.4 R48, [R60+UR5+0x2100] ;  /* 0x002100053c30783b */ /* 0x000ea20008004200 */
[----:B------:R-:W-:-:S03]  /*1dbe0*/  LOP3.LUT R12, R60, 0x20, RZ, 0x3c, !PT ;  /* 0x000000203c0c7812 */ /* 0x000fc600078e3cff */
[----:B------:R-:W-:Y:S01]  /*1dbf0*/  LDSM.16.MT88.4 R52, [R60+UR5+0x2080] ;  /* 0x002080053c34783b */ /* 0x000fe20008004200 */
[----:B0-----:R-:W-:-:S03]  /*1dc00*/  IMAD.MOV.U32 R18, RZ, RZ, R14 ;  /* 0x000000ffff127224 */ /* 0x001fc600078e000e */
[----:B-1----:R-:W4:Y:S04]  /*1dc10*/  LDL.LU R16, [R1+0x7e0] ;  /* 0x0007e00001107983 */ /* 0x002f280000300800 */
[----:B------:R-:W4:Y:S04]  /*1dc20*/  LDL.LU R17, [R1+0x7e4] ;  /* 0x0007e40001117983 */ /* 0x000f280000300800 */
[----:B------:R-:W4:Y:S01]  /*1dc30*/  LDL.LU R14, [R1+0x1a2c] ;  /* 0x001a2c00010e7983 */ /* 0x000f220000300800 */
[----:B------:R-:W-:-:S03]  /*1dc40*/  IMAD.MOV.U32 R19, RZ, RZ, R15 ;  /* 0x000000ffff137224 */ /* 0x000fc600078e000f */
[----:B------:R-:W4:Y:S04]  /*1dc50*/  LDL.LU R15, [R1+0x1a28] ;  /* 0x001a2800010f7983 */ /* 0x000f280000300800 */
[----:B--2---:R-:W-:Y:S04]  /*1dc60*/  STL.64 [R1+0x19d0], R50 ;  /* 0x0019d03201007387 */ /* 0x004fe80000100a00 */
[----:B------:R3:W-:Y:S02]  /*1dc70*/  STL.64 [R1+0x19c8], R48 ;  /* 0x0019c83001007387 */ /* 0x0007e40000100a00 */
[----:B---3--:R-:W-:-:S02]  /*1dc80*/  IMAD.MOV.U32 R48, RZ, RZ, R6 ;  /* 0x000000ffff307224 */ /* 0x008fc400078e0006 */
[----:B------:R-:W-:Y:S01]  /*1dc90*/  IMAD.MOV.U32 R49, RZ, RZ, R7 ;  /* 0x000000ffff317224 */ /* 0x000fe200078e0007 */
[----:B------:R-:W2:Y:S04]  /*1dca0*/  LDL.LU R6, [R1+0x1a24] ;  /* 0x001a240001067983 */ /* 0x000ea80000300800 */
[----:B------:R-:W2:Y:S01]  /*1dcb0*/  LDL.LU R7, [R1+0x1a20] ;  /* 0x001a200001077983 */ /* 0x000ea20000300800 */
[----:B------:R-:W-:Y:S02]  /*1dcc0*/  IMAD.MOV.U32 R50, RZ, RZ, R10 ;  /* 0x000000ffff327224 */ /* 0x000fe400078e000a */
[----:B------:R-:W-:Y:S01]  /*1dcd0*/  IMAD.MOV.U32 R51, RZ, RZ, R11 ;  /* 0x000000ffff337224 */ /* 0x000fe200078e000b */
[----:B------:R-:W3:Y:S04]  /*1dce0*/  LDL.LU R10, [R1+0x1a1c] ;  /* 0x001a1c00010a7983 */ /* 0x000ee80000300800 */
[----:B------:R-:W3:Y:S01]  /*1dcf0*/  LDL.LU R11, [R1+0x1a18] ;  /* 0x001a1800010b7983 */ /* 0x000ee20000300800 */
[----:B------:R-:W-:Y:S01]  /*1dd00*/  IMAD.MOV.U32 R32, RZ, RZ, R20 ;  /* 0x000000ffff207224 */ /* 0x000fe200078e0014 */
[----:B----4-:R-:W-:-:S15]  /*1dd10*/  HMMA.16816.F32 R44, R36, R14, R44 ;  /* 0x0000000e242c723c */ /* 0x010fde000000182c */
[----:B------:R-:W-:-:S04]  /*1dd20*/  NOP ;  /* 0x0000000000007918 */ /* 0x000fc80000000000 */
[----:B------:R-:W-:Y:S04]  /*1dd30*/  STL.64 [R1+0x510], R44 ;  /* 0x0005102c01007387 */ /* 0x000fe80000100a00 */
[----:B------:R-:W-:Y:S04]  /*1dd40*/  STL.64 [R1+0x518], R46 ;  /* 0x0005182e01007387 */ /* 0x000fe80000100a00 */
[----:B------:R-:W0:Y:S04]  /*1dd50*/  LDSM.16.MT88.4 R44, [R60+UR5+0x2180] ;  /* 0x002180053c2c783b */ /* 0x000e280008004200 */
[----:B0-----:R-:W-:Y:S04]  /*1dd60*/  STL.64 [R1+0x1958], R46 ;  /* 0x0019582e01007387 */ /* 0x001fe80000100a00 */
[----:B------:R2:W-:Y:S02]  /*1dd70*/  STL.64 [R1+0x1950], R44 ;  /* 0x0019502c01007387 */ /* 0x0005e40000100a00 */
[C---:B--2---:R-:W-:Y:S02]  /*1dd80*/  HMMA.16816.F32 R44, R36.reuse, R6, R40 ;  /* 0x00000006242c723c */ /* 0x044fe40000001828 */
[----:B------:R-:W0:Y:S04]  /*1dd90*/  LDSM.16.MT88.4 R40, [R12+UR5+0x2000] ;  /* 0x002000050c28783b */ /* 0x000e280008004200 */
[----:B------:R3:W-:Y:S02]  /*1dda0*/  STL.64 [R1+0x19e0], R6 ;  /* 0x0019e00601007387 */ /* 0x0007e40000100a00 */
[----:B---3--:R-:W-:Y:S02]  /*1ddb0*/  HMMA.16816.F32 R4, R36, R10, R48 ;  /* 0x0000000a2404723c */ /* 0x008fe40000001830 */
[----:B------:R-:W1:Y:S09]  /*1ddc0*/  LDSM.16.MT88.4 R36, [R12+UR5+0x2080] ;  /* 0x002080050c24783b */ /* 0x000e720008004200 */
[----:B------:R-:W-:Y:S04]  /*1ddd0*/  STL.64 [R1+0x6c0], R44 ;  /* 0x0006c02c01007387 */ /* 0x000fe80000100a00 */
[----:B------:R-:W-:Y:S04]  /*1dde0*/  STL.64 [R1+0x6c8], R46 ;  /* 0x0006c82e01007387 */ /* 0x000fe80000100a00 */
[----:B0-----:R-:W-:Y:S04]  /*1ddf0*/  STL.64 [R1+0x1918], R42 ;  /* 0x0019182a01007387 */ /* 0x001fe80000100a00 */
[----:B------:R-:W-:Y:S04]  /*1de00*/  STL.64 [R1+0x1910], R40 ;  /* 0x0019102801007387 */ /* 0x000fe80000100a00 */
[----:B------:R-:W-:Y:S04]  /*1de10*/  STL.64 [R1+0x19d8], R10 ;  /* 0x0019d80a01007387 */ /* 0x000fe80000100a00 */
[----:B------:R-:W-:Y:S04]  /*1de20*/  STL.64 [R1+0x50], R4 ;  /* 0x0000500401007387 */ /* 0x000fe80000100a00 */
[----:B------:R0:W-:Y:S02]  /*1de30*/  STL.64 [R1+0x58], R6 ;  /* 0x0000580601007387 */ /* 0x0001e40000100a00 */
[C---:B0-----:R-:W-:Y:S02]  /*1de40*/  HMMA.16816.F32 R4, R52.reuse, R34, R16 ;  /* 0x000000223404723c */ /* 0x041fe40000001810 */
[----:B------:R-:W-:Y:S04]  /*1de50*/  STL.64 [R1+0x19f0], R14 ;  /* 0x0019f00e01007387 */ /* 0x000fe80000100a00 */
[----:B------:R-:W-:Y:S04]  /*1de60*/  STL [R1+0x19e8], R12 ;  /* 0x0019e80c01007387 */ /* 0x000fe80000100800 */
[----:B-1----:R-:W-:Y:S04]  /*1de70*/  STL.64 [R1+0x18e8], R38 ;  /* 0x0018e82601007387 */ /* 0x002fe80000100a00 */
[----:B------:R-:W-:Y:S04]  /*1de80*/  STL.64 [R1+0x18e0], R36 ;  /* 0x0018e02401007387 */ /* 0x000fe80000100a00 */
[----:B------:R-:W-:Y:S04]  /*1de90*/  STL.64 [R1+0x1a10], R34 ;  /* 0x001a102201007387 */ /* 0x000fe80000100a00 */
[----:B------:R-:W-:Y:S04]  /*1dea0*/  STL.64 [R1+0x1a08], R32 ;  /* 0x001a082001007387 */ /* 0x000fe80000100a00 */
[----:B------:R-:W-:Y:S04]  /*1deb0*/  STL.64 [R1+0x7e0], R4 ;  /* 0x0007e00401007387 */ /* 0x000fe80000100a00 */
[----:B------:R0:W-:Y:S02]  /*1dec0*/  STL.64 [R1+0x7e8], R6 ;  /* 0x0007e80601007387 */ /* 0x0001e40000100a00 */
[----:B0-----:R-:W-:-:S15]  /*1ded0*/  HMMA.16816.F32 R4, R52, R30, R56 ;  /* 0x0000001e3404723c */ /* 0x001fde0000001838 */
[----:B------:R-:W-:-:S04]  /*1dee0*/  NOP ;  /* 0x0000000000007918 */ /* 0x000fc80000000000 */
[----:B------:R-:W-:Y:S04]  /*1def0*/  STL.64 [R1+0x7d0], R4 ;  /* 0x0007d00401007387 */ /* 0x000fe80000100a00 */
[----:B------:R-:W-:Y:S04]  /*1df00*/  STL.64 [R1+0x7d8], R6 ;  /* 0x0007d80601007387 */ /* 0x000fe80000100a00 */
[----:B------:R-:W-:Y:S04]  /*1df10*/  STL.64 [R1+0x19c0], R30 ;  /* 0x0019c01e01007387 */ /* 0x000fe80000100a00 */
[----:B------:R-:W2:Y:S04]  /*1df20*/  LDL.LU R36, [R1+0x1c0] ;  /* 0x0001c00001247983 */ /* 0x000ea80000300800 */
[----:B------:R-:W2:Y:S04]  /*1df30*/  LDL.LU R37, [R1+0x1c4] ;  /* 0x0001c40001257983 */ /* 0x000ea80000300800 */
[----:B------:R-:W3:Y:S04]  /*1df40*/  LDL.LU R38, [R1+0x1c8] ;  /* 0x0001c80001267983 */ /* 0x000ee80000300800 */
[----:B------:R-:W3:Y:S04]  /*1df50*/  LDL.LU R39, [R1+0x1cc] ;  /* 0x0001cc0001277983 */ /* 0x000ee80000300800 */
[----:B---3--:R-:W-:Y:S04]  /*1df60*/  STL.64 [R1+0x1928], R38 ;  /* 0x0019282601007387 */ /* 0x008fe80000100a00 */
[----:B--2---:R-:W-:Y:S04]  /*1df70*/  STL.64 [R1+0x1920], R36 ;  /* 0x0019202401007387 */ /* 0x004fe80000100a00 */
[----:B------:R-:W2:Y:S04]  /*1df80*/  LDL.LU R40, [R1+0x3b0] ;  /* 0x0003b00001287983 */ /* 0x000ea80000300800 */
[----:B------:R-:W2:Y:S04]  /*1df90*/  LDL.LU R41, [R1+0x3b4] ;  /* 0x0003b40001297983 */ /* 0x000ea80000300800 */
[----:B------:R-:W3:Y:S04]  /*1dfa0*/  LDL.LU R42, [R1+0x3b8] ;  /* 0x0003b800012a7983 */ /* 0x000ee80000300800 */
[----:B------:R-:W3:Y:S04]  /*1dfb0*/  LDL.LU R43, [R1+0x3bc] ;  /* 0x0003bc00012b7983 */ /* 0x000ee80000300800 */
[----:B---3--:R-:W-:Y:S04]  /*1dfc0*/  STL.64 [R1+0x1938], R42 ;  /* 0x0019382a01007387 */ /* 0x008fe80000100a00 */
[----:B--2---:R0:W-:Y:S04]  /*1dfd0*/  STL.64 [R1+0x1930], R40 ;  /* 0x0019302801007387 */ /* 0x0041e80000100a00 */
[----:B0-----:R-:W2:Y:S04]  /*1dfe0*/  LDL.LU R40, [R1+0x3d0] ;  /* 0x0003d00001287983 */ /* 0x001ea80000300800 */
[----:B------:R-:W2:Y:S04]  /*1dff0*/  LDL.LU R41, [R1+0x3d4] ;  /* 0x0003d40001297983 */ /* 0x000ea80000300800 */
[----:B------:R-:W3:Y:S04]  /*1e000*/  LDL.LU R42, [R1+0x3d8] ;  /* 0x0003d800012a7983 */ /* 0x000ee80000300800 */
[----:B------:R-:W3:Y:S04]  /*1e010*/  LDL.LU R43, [R1+0x3dc] ;  /* 0x0003dc00012b7983 */ /* 0x000ee80000300800 */
[----:B------:R-:W4:Y:S04]  /*1e020*/  LDL.LU R44, [R1+0x400] ;  /* 0x00040000012c7983 */ /* 0x000f280000300800 */
[----:B------:R-:W4:Y:S04]  /*1e030*/  LDL.LU R45, [R1+0x404] ;  /* 0x00040400012d7983 */ /* 0x000f280000300800 */
[----:B------:R-:W2:Y:S04]  /*1e040*/  LDL.LU R46, [R1+0x408] ;  /* 0x00040800012e7983 */ /* 0x000ea80000300800 */
[----:B------:R-:W2:Y:S04]  /*1e050*/  LDL.LU R47, [R1+0x40c] ;  /* 0x00040c00012f7983 */ /* 0x000ea80000300800 */
[----:B--2---:R-:W-:Y:S04]  /*1e060*/  STL.64 [R1+0x1968], R46 ;  /* 0x0019682e01007387 */ /* 0x004fe80000100a00 */
[----:B----4-:R0:W-:Y:S04]  /*1e070*/  STL.64 [R1+0x1960], R44 ;  /* 0x0019602c01007387 */ /* 0x0101e80000100a00 */
[----:B0-----:R-:W2:Y:S04]  /*1e080*/  LDL.LU R44, [R1+0x5c0] ;  /* 0x0005c000012c7983 */ /* 0x001ea80000300800 */
[----:B------:R-:W2:Y:S04]  /*1e090*/  LDL.LU R45, [R1+0x5c4] ;  /* 0x0005c400012d7983 */ /* 0x000ea80000300800 */
[----:B------:R-:W4:Y:S04]  /*1e0a0*/  LDL.LU R46, [R1+0x5c8] ;  /* 0x0005c800012e7983 */ /* 0x000f280000300800 */
[----:B------:R-:W4:Y:S04]  /*1e0b0*/  LDL.LU R47, [R1+0x5cc] ;  /* 0x0005cc00012f7983 */ /* 0x000f280000300800 */
[----:B----4-:R-:W-:Y:S04]  /*1e0c0*/  STL.64 [R1+0x1978], R46 ;  /* 0x0019782e01007387 */ /* 0x010fe80000100a00 */
[----:B--2---:R0:W-:Y:S04]  /*1e0d0*/  STL.64 [R1+0x1970], R44 ;  /* 0x0019702c01007387 */ /* 0x0041e80000100a00 */
        /* <DEDUP_REMOVED lines=9> */
[----:B------:R-:W4:Y:S01]  /*1e170*/  LDL.LU R47, [R1+0x5ec] ;  /* 0x0005ec00012f7983 */ /* 0x000f220000300800 */
[----:B------:R-:W-:-:S02]  /*1e180*/  IMAD.MOV.U32 R20, RZ, RZ, R5 ;  /* 0x000000ffff147224 */ /* 0x000fc400078e0005 */
[----:B------:R-:W-:Y:S01]  /*1e190*/  IMAD.MOV.U32 R21, RZ, RZ, R7 ;  /* 0x000000ffff157224 */ /* 0x000fe200078e0007 */
[----:B----4-:R-:W-:Y:S04]  /*1e1a0*/  STL.64 [R1+0x1998], R46 ;  /* 0x0019982e01007387 */ /* 0x010fe80000100a00 */
[----:B--2---:R0:W-:Y:S04]  /*1e1b0*/  STL.64 [R1+0x1990], R44 ;  /* 0x0019902c01007387 */ /* 0x0041e80000100a00 */
[----:B0-----:R-:W2:Y:S04]  /*1e1c0*/  LDL.LU R44, [R1+0x5f0] ;  /* 0x0005f000012c7983 */ /* 0x001ea80000300800 */
[----:B------:R-:W2:Y:S04]  /*1e1d0*/  LDL.LU R45, [R1+0x5f4] ;  /* 0x0005f400012d7983 */ /* 0x000ea80000300800 */
[----:B------:R-:W4:Y:S04]  /*1e1e0*/  LDL.LU R46, [R1+0x5f8] ;  /* 0x0005f800012e7983 */ /* 0x000f280000300800 */
[----:B------:R-:W4:Y:S04]  /*1e1f0*/  LDL.LU R47, [R1+0x5fc] ;  /* 0x0005fc00012f7983 */ /* 0x000f280000300800 */
[----:B------:R-:W2:Y:S04]  /*1e200*/  LDL.LU R48, [R1+0x640] ;  /* 0x0006400001307983 */ /* 0x000ea80000300800 */
[----:B------:R-:W3:Y:S04]  /*1e210*/  LDL.LU R49, [R1+0x644] ;  /* 0x0006440001317983 */ /* 0x000ee80000300800 */
        /* <DEDUP_REMOVED lines=22> */
[----:B----4-:R-:W-:Y:S04]  /*1e380*/  STL.64 [R1+0x19a8], R46 ;  /* 0x0019a82e01007387 */ /* 0x010fe80000100a00 */
[----:B--2---:R0:W-:Y:S04]  /*1e390*/  STL.64 [R1+0x19a0], R44 ;  /* 0x0019a02c01007387 */ /* 0x0041e80000100a00 */
[----:B0-----:R-:W2:Y:S04]  /*1e3a0*/  LDL.LU R44, [R1+0x600] ;  /* 0x00060000012c7983 */ /* 0x001ea80000300800 */
[----:B------:R-:W2:Y:S04]  /*1e3b0*/  LDL.LU R45, [R1+0x604] ;  /* 0x00060400012d7983 */ /* 0x000ea80000300800 */
[----:B------:R-:W4:Y:S04]  /*1e3c0*/  LDL.LU R46, [R1+0x608] ;  /* 0x00060800012e7983 */ /* 0x000f280000300800 */
[----:B------:R-:W4:Y:S01]  /*1e3d0*/  LDL.LU R47, [R1+0x60c] ;  /* 0x00060c00012f7983 */ /* 0x000f220000300800 */
[----:B------:R-:W-:-:S03]  /*1e3e0*/  IMAD.MOV.U32 R61, RZ, RZ, R28 ;  /* 0x000000ffff3d7224 */ /* 0x000fc600078e001c */
[----:B------:R-:W2:Y:S04]  /*1e3f0*/  LDL.LU R28, [R1+0x620] ;  /* 0x00062000011c7983 */ /* 0x000ea80000300800 */
[----:B------:R-:W2:Y:S04]  /*1e400*/  LDL.LU R29, [R1+0x624] ;  /* 0x00062400011d7983 */ /* 0x000ea80000300800 */
[----:B------:R-:W2:Y:S04]  /*1e410*/  LDL.LU R30, [R1+0x628] ;  /* 0x00062800011e7983 */ /* 0x000ea80000300800 */
[----:B------:R-:W2:Y:S01]  /*1e420*/  LDL.LU R31, [R1+0x62c] ;  /* 0x00062c00011f7983 */ /* 0x000ea20000300800 */
[C---:B---3--:R-:W-:Y:S08]  /*1e430*/  HMMA.16816.F32 R32, R52.reuse, R26, R32 ;  /* 0x0000001a3420723c */ /* 0x048ff00000001820 */
[C---:B------:R-:W-:Y:S01]  /*1e440*/  HMMA.16816.F32 R16, R52.reuse, R22, R16 ;  /* 0x000000163410723c */ /* 0x040fe20000001810 */
[----:B----4-:R-:W-:Y:S04]  /*1e450*/  STL.64 [R1+0x19b8], R46 ;  /* 0x0019b82e01007387 */ /* 0x010fe80000100a00 */
[----:B--2---:R0:W-:Y:S04]  /*1e460*/  STL.64 [R1+0x19b0], R44 ;  /* 0x0019b02c01007387 */ /* 0x0041e80000100a00 */
[----:B0-----:R-:W2:Y:S04]  /*1e470*/  LDL.LU R44, [R1+0x610] ;  /* 0x00061000012c7983 */ /* 0x001ea80000300800 */
[----:B------:R-:W2:Y:S04]  /*1e480*/  LDL.LU R45, [R1+0x614] ;  /* 0x00061400012d7983 */ /* 0x000ea80000300800 */
[----:B------:R-:W2:Y:S04]  /*1e490*/  LDL.LU R46, [R1+0x618] ;  /* 0x00061800012e7983 */ /* 0x000ea80000300800 */
[----:B------:R-:W2:Y:S04]  /*1e4a0*/  LDL.LU R47, [R1+0x61c] ;  /* 0x00061c00012f7983 */ /* 0x000ea80000300800 */
[----:B------:R-:W-:Y:S04]  /*1e4b0*/  STL.64 [R1+0x1948], R42 ;  /* 0x0019482a01007387 */ /* 0x000fe80000100a00 */
[----:B------:R0:W-:Y:S04]  /*1e4c0*/  STL.64 [R1+0x1940], R40 ;  /* 0x0019402801007387 */ /* 0x0001e80000100a00 */
[----:B0-----:R-:W3:Y:S04]  /*1e4d0*/  LDL.LU R40, [R1+0x3e0] ;  /* 0x0003e00001287983 */ /* 0x001ee80000300800 */
[----:B------:R-:W3:Y:S04]  /*1e4e0*/  LDL.LU R41, [R1+0x3e4] ;  /* 0x0003e40001297983 */ /* 0x000ee80000300800 */
[----:B------:R-:W3:Y:S04]  /*1e4f0*/  LDL.LU R42, [R1+0x3e8] ;  /* 0x0003e800012a7983 */ /* 0x000ee80000300800 */
[----:B------:R-:W3:Y:S04]  /*1e500*/  LDL.LU R43, [R1+0x3ec] ;  /* 0x0003ec00012b7983 */ /* 0x000ee80000300800 */
[----:B------:R-:W4:Y:S04]  /*1e510*/  LDL.LU R36, [R1+0x3c0] ;  /* 0x0003c00001247983 */ /* 0x000f280000300800 */
[----:B------:R-:W4:Y:S04]  /*1e520*/  LDL.LU R37, [R1+0x3c4] ;  /* 0x0003c40001257983 */ /* 0x000f280000300800 */
[----:B------:R-:W4:Y:S04]  /*1e530*/  LDL.LU R38, [R1+0x3c8] ;  /* 0x0003c80001267983 */ /* 0x000f280000300800 */
[----:B------:R-:W4:Y:S04]  /*1e540*/  LDL.LU R39, [R1+0x3cc] ;  /* 0x0003cc0001277983 */ /* 0x000f280000300800 */
[----:B------:R-:W2:Y:S04]  /*1e550*/  LDL.LU R56, [R1+0x350] ;  /* 0x0003500001387983 */ /* 0x000ea80000300800 */
[----:B------:R-:W2:Y:S04]  /*1e560*/  LDL.LU R57, [R1+0x354] ;  /* 0x0003540001397983 */ /* 0x000ea80000300800 */
[----:B------:R-:W2:Y:S04]  /*1e570*/  LDL.LU R58, [R1+0x358] ;  /* 0x00035800013a7983 */ /* 0x000ea80000300800 */
[----:B------:R-:W2:Y:S04]  /*1e580*/  LDL.LU R59, [R1+0x35c] ;  /* 0x00035c00013b7983 */ /* 0x000ea80000300800 */
[----:B------:R-:W-:Y:S04]  /*1e590*/  STL.64 [R1+0x7c0], R32 ;  /* 0x0007c02001007387 */ /* 0x000fe80000100a00 */
[----:B------:R0:W-:Y:S04]  /*1e5a0*/  STL.64 [R1+0x7c8], R34 ;  /* 0x0007c82201007387 */ /* 0x0001e80000100a00 */
[----:B0-----:R-:W2:Y:S04]  /*1e5b0*/  LDL.LU.64 R34, [R1+0x1a10] ;  /* 0x001a100001227983 */ /* 0x001ea80000300a00 */
[----:B------:R0:W5:Y:S04]  /*1e5c0*/  LDL.LU.64 R32, [R1+0x1a08] ;  /* 0x001a080001207983 */ /* 0x0001680000300a00 */
[----:B------:R-:W-:Y:S04]  /*1e5d0*/  STL.64 [R1+0x40], R16 ;  /* 0x0000401001007387 */ /* 0x000fe80000100a00 */
[----:B------:R1:W-:Y:S04]  /*1e5e0*/  STL.64 [R1+0x48], R18 ;  /* 0x0000481201007387 */ /* 0x0003e80000100a00 */
[----:B-1----:R-:W2:Y:S04]  /*1e5f0*/  LDL.LU.64 R18, [R1+0x1a00] ;  /* 0x001a000001127983 */ /* 0x002ea80000300a00 */
[----:B------:R-:W3:Y:S01]  /*1e600*/  LDL.LU.64 R16, [R1+0x19f8] ;  /* 0x0019f80001107983 */ /* 0x000ee20000300a00 */
[----:B--2---:R-:W-:-:S15]  /*1e610*/  HMMA.16816.F32 R12, R52, R18, R12 ;  /* 0x00000012340c723c */ /* 0x004fde000000180c */
[----:B------:R-:W-:-:S04]  /*1e620*/  NOP ;  /* 0x0000000000007918 */ /* 0x000fc80000000000 */
[----:B------:R-:W-:Y:S04]  /*1e630*/  STL.64 [R1+0x7b0], R12 ;  /* 0x0007b00c01007387 */ /* 0x000fe80000100a00 */
[----:B------:R1:W-:Y:S04]  /*1e640*/  STL.64 [R1+0x7b8], R14 ;  /* 0x0007b80e01007387 */ /* 0x0003e80000100a00 */
[----:B-1----:R-:W2:Y:S04]  /*1e650*/  LDL.LU.64 R14, [R1+0x19f0] ;  /* 0x0019f000010e7983 */ /* 0x002ea80000300a00 */
[----:B------:R-:W3:Y:S01]  /*1e660*/  LDL.LU R12, [R1+0x19e8] ;  /* 0x0019e800010c7983 */ /* 0x000ee20000300800 */
[----:B--2---:R-:W-:-:S15]  /*1e670*/  HMMA.16816.F32 R4, R52, R14, R4 ;  /* 0x0000000e3404723c */ /* 0x004fde0000001804 */
[----:B------:R-:W-:-:S04]  /*1e680*/  NOP ;  /* 0x0000000000007918 */ /* 0x000fc80000000000 */
[----:B------:R-:W-:Y:S04]  /*1e690*/  STL.64 [R1+0x7a0], R4 ;  /* 0x0007a00401007387 */ /* 0x000fe80000100a00 */
[----:B------:R1:W-:Y:S04]  /*1e6a0*/  STL.64 [R1+0x7a8], R6 ;  /* 0x0007a80601007387 */ /* 0x0003e80000100a00 */
[----:B-1----:R-:W2:Y:S02]  /*1e6b0*/  LDL.LU.64 R6, [R1+0x19e0] ;  /* 0x0019e00001067983 */ /* 0x002ea40000300a00 */
[----:B--2---:R-:W-:-:S15]  /*1e6c0*/  HMMA.16816.F32 R8, R52, R6, R8 ;  /* 0x000000063408723c */ /* 0x004fde0000001808 */
[----:B------:R-:W-:-:S04]  /*1e6d0*/  NOP ;  /* 0x0000000000007918 */ /* 0x000fc80000000000 */
[----:B------:R-:W-:Y:S04]  /*1e6e0*/  STL.64 [R1+0x790], R8 ;  /* 0x0007900801007387 */ /* 0x000fe80000100a00 */
[----:B------:R1:W-:Y:S04]  /*1e6f0*/  STL.64 [R1+0x798], R10 ;  /* 0x0007980a01007387 */ /* 0x0003e80000100a00 */
[----:B-1----:R-:W2:Y:S02]  /*1e700*/  LDL.LU.64 R10, [R1+0x19d8] ;  /* 0x0019d800010a7983 */ /* 0x002ea40000300a00 */
[----:B--2---:R-:W-:Y:S02]  /*1e710*/  HMMA.16816.F32 R52, R52, R10, R48 ;  /* 0x0000000a3434723c */ /* 0x004fe40000001830 */
[----:B------:R-:W2:Y:S04]  /*1e720*/  LDL.LU.64 R50, [R1+0x19d0] ;  /* 0x0019d00001327983 */ /* 0x000ea80000300a00 */
[----:B------:R-:W2:-:S13]  /*1e730*/  LDL.LU.64 R48, [R1+0x19c8] ;  /* 0x0019c80001307983 */ /* 0x000e9a0000300a00 */
[----:B------:R1:W-:Y:S04]  /*1e740*/  STL.64 [R1+0x640], R52 ;  /* 0x0006403401007387 */ /* 0x0003e80000100a00 */
[----:B------:R0:W-:Y:S04]  /*1e750*/  STL.64 [R1+0x648], R54 ;  /* 0x0006483601007387 */ /* 0x0001e80000100a00 */
[----:B-1----:R-:W3:Y:S04]  /*1e760*/  LDL.LU R52, [R1+0x380] ;  /* 0x0003800001347983 */ /* 0x002ee80000300800 */
[----:B------:R-:W3:Y:S04]  /*1e770*/  LDL.LU R53, [R1+0x384] ;  /* 0x0003840001357983 */ /* 0x000ee80000300800 */
[----:B0-----:R-:W3:Y:S04]  /*1e780*/  LDL.LU R54, [R1+0x388] ;  /* 0x0003880001367983 */ /* 0x001ee80000300800 */
[----:B------:R-:W3:Y:S01]  /*1e790*/  LDL.LU R55, [R1+0x38c] ;  /* 0x00038c0001377983 */ /* 0x000ee20000300800 */
[----:B--2---:R-:W-:-:S15]  /*1e7a0*/  HMMA.16816.F32 R28, R48, R34, R28 ;  /* 0x00000022301c723c */ /* 0x004fde000000181c */
[----:B------:R-:W-:-:S04]  /*1e7b0*/  NOP ;  /* 0x0000000000007918 */ /* 0x000fc80000000000 */
[----:B------:R-:W-:Y:S04]  /*1e7c0*/  STL.64 [R1+0x620], R28 ;  /* 0x0006201c01007387 */ /* 0x000fe80000100a00 */
[----:B------:R0:W-:Y:S04]  /*1e7d0*/  STL.64 [R1+0x628], R30 ;  /* 0x0006281e01007387 */ /* 0x0001e80000100a00 */
[----:B0-----:R-:W2:Y:S02]  /*1e7e0*/  LDL.LU.64 R30, [R1+0x19c0] ;  /* 0x0019c000011e7983 */ /* 0x001ea40000300a00 */
[----:B--2---:R-:W-:-:S15]  /*1e7f0*/  HMMA.16816.F32 R44, R48, R30, R44 ;  /* 0x0000001e302c723c */ /* 0x004fde000000182c */
[----:B------:R-:W-:-:S04]  /*1e800*/  NOP ;  /* 0x0000000000007918 */ /* 0x000fc80000000000 */
[----:B------:R-:W-:Y:S01]  /*1e810*/  STL.64 [R1+0x610], R44 ;  /* 0x0006102c01007387 */ /* 0x000fe20000100a00 */
[----:B------:R-:W-:-:S03]  /*1e820*/  IMAD.MOV.U32 R25, RZ, RZ, R47 ;  /* 0x000000ffff197224 */ /* 0x000fc600078e002f */
[----:B------:R0:W-:Y:S01]  /*1e830*/  STL.64 [R1+0x618], R46 ;  /* 0x0006182e01007387 */ /* 0x0001e20000100a00 */
[----:B------:R-:W-:-:S03]  /*1e840*/  IMAD.MOV.U32 R24, RZ, RZ, R45 ;  /* 0x000000ffff187224 */ /* 0x000fc600078e002d */
        /* <DEDUP_REMOVED lines=33> */
[----:B------:R-:W3:Y:S04]  /*1ea60*/  LDL.LU.64 R46, [R1+0x1958] ;  /* 0x00195800012e7983 */ /* 0x000ee80000300a00 */
[----:B------:R-:W3:-:S13]  /*1ea70*/  LDL.LU.64 R44, [R1+0x1950] ;  /* 0x00195000012c7983 */ /* 0x000eda0000300a00 */
[----:B------:R0:W-:Y:S04]  /*1ea80*/  STL.64 [R1+0x400], R48 ;  /* 0x0004003001007387 */ /* 0x0001e80000100a00 */
[----:B------:R1:W-:Y:S04]  /*1ea90*/  STL.64 [R1+0x408], R50 ;  /* 0x0004083201007387 */ /* 0x0003e80000100a00 */
[----:B0-----:R-:W2:Y:S04]  /*1eaa0*/  LDL.LU R48, [R1+0x390] ;  /* 0x0003900001307983 */ /* 0x001ea80000300800 */
[----:B------:R-:W2:Y:S04]  /*1eab0*/  LDL.LU R49, [R1+0x394] ;  /* 0x0003940001317983 */ /* 0x000ea80000300800 */
[----:B-1----:R-:W2:Y:S04]  /*1eac0*/  LDL.LU R50, [R1+0x398] ;  /* 0x0003980001327983 */ /* 0x002ea80000300800 */
[----:B------:R-:W2:Y:S01]  /*1ead0*/  LDL.LU R51, [R1+0x39c] ;  /* 0x00039c0001337983 */ /* 0x000ea20000300800 */
[----:B---3--:R-:W-:-:S15]  /*1eae0*/  HMMA.16816.F32 R40, R44, R34, R40 ;  /* 0x000000222c28723c */ /* 0x008fde0000001828 */
[----:B------:R-:W-:-:S04]  /*1eaf0*/  NOP ;  /* 0x0000000000007918 */ /* 0x000fc80000000000 */
[----:B------:R-:W-:Y:S04]  /*1eb00*/  STL.64 [R1+0x3e0], R40 ;  /* 0x0003e02801007387 */ /* 0x000fe80000100a00 */
[----:B------:R0:W-:Y:S04]  /*1eb10*/  STL.64 [R1+0x3e8], R42 ;  /* 0x0003e82a01007387 */ /* 0x0001e80000100a00 */
[----:B0-----:R-:W3:Y:S04]  /*1eb20*/  LDL.LU.64 R42, [R1+0x1948] ;  /* 0x00194800012a7983 */ /* 0x001ee80000300a00 */
[----:B------:R-:W3:Y:S02]  /*1eb30*/  LDL.LU.64 R40, [R1+0x1940] ;  /* 0x0019400001287983 */ /* 0x000ee40000300a00 */
[----:B---3--:R-:W-:-:S15]  /*1eb40*/  HMMA.16816.F32 R40, R44, R30, R40 ;  /* 0x0000001e2c28723c */ /* 0x008fde0000001828 */
[----:B------:R-:W-:-:S04]  /*1eb50*/  NOP ;  /* 0x0000000000007918 */ /* 0x000fc80000000000 */
[----:B------:R-:W-:Y:S01]  /*1eb60*/  STL.64 [R1+0x3d0], R40 ;  /* 0x0003d02801007387 */ /* 0x000fe20000100a00 */
[----:B------:R-:W-:-:S03]  /*1eb70*/  IMAD.MOV.U32 R29, RZ, RZ, R43 ;  /* 0x000000ffff1d7224 */ /* 0x000fc600078e002b */
[----:B------:R0:W-:Y:S01]  /*1eb80*/  STL.64 [R1+0x3d8], R42 ;  /* 0x0003d82a01007387 */ /* 0x0001e20000100a00 */
[----:B------:R-:W-:-:S03]  /*1eb90*/  IMAD.MOV.U32 R28, RZ, RZ, R41 ;  /* 0x000000ffff1c7224 */ /* 0x000fc600078e0029 */
[----:B0-----:R-:W3:Y:S04]  /*1eba0*/  LDL.LU.64 R42, [R1+0x1938] ;  /* 0x00193800012a7983 */ /* 0x001ee80000300a00 */
[----:B------:R-:W3:Y:S01]  /*1ebb0*/  LDL.LU.64 R40, [R1+0x1930] ;  /* 0x0019300001287983 */ /* 0x000ee20000300a00 */
[----:B----4-:R-:W-:-:S15]  /*1ebc0*/  HMMA.16816.F32 R36, R44, R26, R36 ;  /* 0x0000001a2c24723c */ /* 0x010fde0000001824 */
[----:B------:R-:W-:-:S04]  /*1ebd0*/  NOP ;  /* 0x0000000000007918 */ /* 0x000fc80000000000 */
[----:B------:R-:W-:Y:S04]  /*1ebe0*/  STL.64 [R1+0x3c0], R36 ;  /* 0x0003c02401007387 */ /* 0x000fe80000100a00 */
[----:B------:R0:W-:Y:S04]  /*1ebf0*/  STL.64 [R1+0x3c8], R38 ;  /* 0x0003c82601007387 */ /* 0x0001e80000100a00 */
[----:B0-----:R-:W4:Y:S04]  /*1ec00*/  LDL.LU.64 R38, [R1+0x1928] ;  /* 0x0019280001267983 */ /* 0x001f280000300a00 */
[----:B------:R-:W4:Y:S01]  /*1ec10*/  LDL.LU.64 R36, [R1+0x1920] ;  /* 0x0019200001247983 */ /* 0x000f220000300a00 */
[----:B---3--:R-:W-:-:S15]  /*1ec20*/  HMMA.16816.F32 R40, R44, R22, R40 ;  /* 0x000000162c28723c */ /* 0x008fde0000001828 */
[----:B------:R-:W-:-:S04]  /*1ec30*/  NOP ;  /* 0x0000000000007918 */ /* 0x000fc80000000000 */
[----:B------:R-:W-:Y:S04]  /*1ec40*/  STL.64 [R1+0x3b0], R40 ;  /* 0x0003b02801007387 */ /* 0x000fe80000100a00 */
[----:B------:R0:W-:Y:S04]  /*1ec50*/  STL.64 [R1+0x3b8], R42 ;  /* 0x0003b82a01007387 */ /* 0x0001e80000100a00 */
[----:B0-----:R-:W3:Y:S04]  /*1ec60*/  LDL.LU.64 R42, [R1+0x1918] ;  /* 0x00191800012a7983 */ /* 0x001ee80000300a00 */
[----:B------:R-:W3:Y:S04]  /*1ec70*/  LDL.LU.64 R40, [R1+0x1910] ;  /* 0x0019100001287983 */ /* 0x000ee80000300a00 */
[----:B------:R-:W-:Y:S04]  /*1ec80*/  STL.64 [R1+0x1908], R22 ;  /* 0x0019081601007387 */ /* 0x000fe80000100a00 */
[----:B------:R0:W-:Y:S04]  /*1ec90*/  STL.64 [R1+0x1900], R20 ;  /* 0x0019001401007387 */ /* 0x0001e80000100a00 */
[----:B0-----:R-:W2:Y:S04]  /*1eca0*/  LDL.LU R20, [R1+0x3a0] ;  /* 0x0003a00001147983 */ /* 0x001ea80000300800 */
[----:B------:R-:W2:Y:S04]  /*1ecb0*/  LDL.LU R21, [R1+0x3a4] ;  /* 0x0003a40001157983 */ /* 0x000ea80000300800 */
[----:B------:R-:W2:Y:S04]  /*1ecc0*/  LDL.LU R22, [R1+0x3a8] ;  /* 0x0003a80001167983 */ /* 0x000ea80000300800 */
[----:B------:R-:W2:Y:S02]  /*1ecd0*/  LDL.LU R23, [R1+0x3ac] ;  /* 0x0003ac0001177983 */ /* 0x000ea40000300800 */
[----:B--2---:R-:W-:-:S15]  /*1ece0*/  HMMA.16816.F32 R20, R44, R18, R20 ;  /* 0x000000122c14723c */ /* 0x004fde0000001814 */
[----:B------:R-:W-:-:S04]  /*1ecf0*/  NOP ;  /* 0x0000000000007918 */ /* 0x000fc80000000000 */
[----:B------:R-:W-:Y:S04]  /*1ed00*/  STL.64 [R1+0x3a0], R20 ;  /* 0x0003a01401007387 */ /* 0x000fe80000100a00 */
[----:B------:R0:W-:Y:S02]  /*1ed10*/  STL.64 [R1+0x3a8], R22 ;  /* 0x0003a81601007387 */ /* 0x0001e40000100a00 */
[C---:B0-----:R-:W-:Y:S08]  /*1ed20*/  HMMA.16816.F32 R20, R44.reuse, R14, R48 ;  /* 0x0000000e2c14723c */ /* 0x041ff00000001830 */
[----:B------:R-:W-:Y:S01]  /*1ed30*/  HMMA.16816.F32 R48, R44, R6, R52 ;  /* 0x000000062c30723c */ /* 0x000fe20000001834 */
[----:B------:R3:W-:Y:S07]  /*1ed40*/  STL.64 [R1+0x18f8], R6 ;  /* 0x0018f80601007387 */ /* 0x0007ee0000100a00 */
[----:B---3--:R-:W-:Y:S03]  /*1ed50*/  HMMA.16816.F32 R4, R40, R34, R56 ;  /* 0x000000222804723c */ /* 0x008fe60000001838 */
[----:B------:R-:W-:Y:S04]  /*1ed60*/  STL.64 [R1+0x390], R20 ;  /* 0x0003901401007387 */ /* 0x000fe80000100a00 */
[----:B------:R4:W-:Y:S02]  /*1ed70*/  STL.64 [R1+0x398], R22 ;  /* 0x0003981601007387 */ /* 0x0009e40000100a00 */
[----:B----4-:R-:W-:Y:S02]  /*1ed80*/  HMMA.16816.F32 R20, R44, R10, R36 ;  /* 0x0000000a2c14723c */ /* 0x010fe40000001824 */
[----:B------:R-:W-:Y:S04]  /*1ed90*/  STL.64 [R1+0x380], R48 ;  /* 0x0003803001007387 */ /* 0x000fe80000100a00 */
[----:B------:R-:W-:Y:S04]  /*1eda0*/  STL.64 [R1+0x388], R50 ;  /* 0x0003883201007387 */ /* 0x000fe80000100a00 */
[----:B------:R0:W-:Y:S09]  /*1edb0*/  STL.64 [R1+0x18f0], R10 ;  /* 0x0018f00a01007387 */ /* 0x0001f20000100a00 */
[----:B------:R1:W-:Y:S04]  /*1edc0*/  STL.64 [R1+0x1c0], R20 ;  /* 0x0001c01401007387 */ /* 0x0003e80000100a00 */
[----:B------:R2:W-:Y:S04]  /*1edd0*/  STL.64 [R1+0x1c8], R22 ;  /* 0x0001c81601007387 */ /* 0x0005e80000100a00 */
[----:B------:R-:W3:Y:S04]  /*1ede0*/  LDL.LU R52, [R1+0x130] ;  /* 0x0001300001347983 */ /* 0x000ee80000300800 */
[----:B------:R4:W-:Y:S04]  /*1edf0*/  STL.64 [R1+0x350], R4 ;  /* 0x0003500401007387 */ /* 0x0009e80000100a00 */
[----:B------:R0:W-:Y:S04]  /*1ee00*/  STL.64 [R1+0x358], R6 ;  /* 0x0003580601007387 */ /* 0x0001e80000100a00 */
[----:B------:R-:W3:Y:S04]  /*1ee10*/  LDL.LU R53, [R1+0x134] ;  /* 0x0001340001357983 */ /* 0x000ee80000300800 */
[----:B------:R-:W3:Y:S04]  /*1ee20*/  LDL.LU R54, [R1+0x138] ;  /* 0x0001380001367983 */ /* 0x000ee80000300800 */
[----:B------:R-:W3:Y:S04]  /*1ee30*/  LDL.LU R55, [R1+0x13c] ;  /* 0x00013c0001377983 */ /* 0x000ee80000300800 */
[----:B------:R-:W3:Y:S04]  /*1ee40*/  LDL.LU R8, [R1+0x2f0] ;  /* 0x0002f00001087983 */ /* 0x000ee80000300800 */
[----:B------:R-:W3:Y:S04]  /*1ee50*/  LDL.LU R9, [R1+0x2f4] ;  /* 0x0002f40001097983 */ /* 0x000ee80000300800 */
[----:B0-----:R-:W3:Y:S04]  /*1ee60*/  LDL.LU R10, [R1+0x2f8] ;  /* 0x0002f800010a7983 */ /* 0x001ee80000300800 */
[----:B------:R-:W3:Y:S04]  /*1ee70*/  LDL.LU R11, [R1+0x2fc] ;  /* 0x0002fc00010b7983 */ /* 0x000ee80000300800 */
[----:B------:R-:W3:Y:S04]  /*1ee80*/  LDL.LU R48, [R1+0x340] ;  /* 0x0003400001307983 */ /* 0x000ee80000300800 */
[----:B------:R-:W3:Y:S04]  /*1ee90*/  LDL.LU R49, [R1+0x344] ;  /* 0x0003440001317983 */ /* 0x000ee80000300800 */
[----:B------:R-:W3:Y:S04]  /*1eea0*/  LDL.LU R50, [R1+0x348] ;  /* 0x0003480001327983 */ /* 0x000ee80000300800 */
[----:B------:R-:W3:Y:S04]  /*1eeb0*/  LDL.LU R51, [R1+0x34c] ;  /* 0x00034c0001337983 */ /* 0x000ee80000300800 */
[----:B-1----:R-:W3:Y:S04]  /*1eec0*/  LDL.LU R20, [R1+0x330] ;  /* 0x0003300001147983 */ /* 0x002ee80000300800 */
[----:B------:R-:W3:Y:S04]  /*1eed0*/  LDL.LU R21, [R1+0x334] ;  /* 0x0003340001157983 */ /* 0x000ee80000300800 */
[----:B--2---:R-:W2:Y:S04]  /*1eee0*/  LDL.LU R22, [R1+0x338] ;  /* 0x0003380001167983 */ /* 0x004ea80000300800 */
        /* <DEDUP_REMOVED lines=9> */
[----:B----4-:R-:W4:Y:S04]  /*1ef80*/  LDL.LU R4, [R1+0x300] ;  /* 0x0003000001047983 */ /* 0x010f280000300800 */
[----:B------:R-:W4:Y:S04]  /*1ef90*/  LDL.LU R5, [R1+0x304] ;  /* 0x0003040001057983 */ /* 0x000f280000300800 */
[----:B------:R-:W4:Y:S04]  /*1efa0*/  LDL.LU R6, [R1+0x308] ;  /* 0x0003080001067983 */ /* 0x000f280000300800 */
[----:B------:R-:W4:Y:S04]  /*1efb0*/  LDL.LU R7, [R1+0x30c] ;  /* 0x00030c0001077983 */ /* 0x000f280000300800 */
[----:B------:R-:W4:Y:S04]  /*1efc0*/  LDL.LU R36, [R1+0x170] ;  /* 0x0001700001247983 */ /* 0x000f280000300800 */
[----:B------:R-:W4:Y:S04]  /*1efd0*/  LDL.LU R37, [R1+0x174] ;  /* 0x0001740001257983 */ /* 0x000f280000300800 */
[----:B------:R-:W4:Y:S04]  /*1efe0*/  LDL.LU R38, [R1+0x178] ;  /* 0x0001780001267983 */ /* 0x000f280000300800 */
[----:B------:R-:W4:Y:S04]  /*1eff0*/  LDL.LU R39, [R1+0x17c] ;  /* 0x00017c0001277983 */ /* 0x000f280000300800 */
[----:B---3--:R-:W-:Y:S04]  /*1f000*/  STL.64 [R1+0x18c8], R54 ;  /* 0x0018c83601007387 */ /* 0x008fe80000100a00 */
[----:B------:R0:W-:Y:S04]  /*1f010*/  STL.64 [R1+0x18c0], R52 ;  /* 0x0018c03401007387 */ /* 0x0001e80000100a00 */
[----:B0-----:R-:W3:Y:S04]  /*1f020*/  LDL.LU R52, [R1+0x150] ;  /* 0x0001500001347983 */ /* 0x001ee80000300800 */
[----:B------:R-:W3:Y:S04]  /*1f030*/  LDL.LU R53, [R1+0x154] ;  /* 0x0001540001357983 */ /* 0x000ee80000300800 */
[----:B------:R-:W3:Y:S04]  /*1f040*/  LDL.LU R54, [R1+0x158] ;  /* 0x0001580001367983 */ /* 0x000ee80000300800 */
[----:B------:R-:W3:Y:S01]  /*1f050*/  LDL.LU R55, [R1+0x15c] ;  /* 0x00015c0001377983 */ /* 0x000ee20000300800 */
[C---:B------:R-:W-:Y:S08]  /*1f060*/  HMMA.16816.F32 R48, R40.reuse, R30, R48 ;  /* 0x0000001e2830723c */ /* 0x040ff00000001830 */
[C---:B--2---:R-:W-:Y:S01]  /*1f070*/  HMMA.16816.F32 R20, R40.reuse, R26, R20 ;  /* 0x0000001a2814723c */ /* 0x044fe20000001814 */
[----:B---3--:R-:W-:Y:S04]  /*1f080*/  STL.64 [R1+0x18d8], R54 ;  /* 0x0018d83601007387 */ /* 0x008fe80000100a00 */
[----:B------:R0:W-:Y:S04]  /*1f090*/  STL.64 [R1+0x18d0], R52 ;  /* 0x0018d03401007387 */ /* 0x0001e80000100a00 */
[----:B0-----:R-:W2:Y:S04]  /*1f0a0*/  LDL.LU R52, [R1+0x160] ;  /* 0x0001600001347983 */ /* 0x001ea80000300800 */
[----:B------:R-:W2:Y:S04]  /*1f0b0*/  LDL.LU R53, [R1+0x164] ;  /* 0x0001640001357983 */ /* 0x000ea80000300800 */
[----:B------:R-:W2:Y:S04]  /*1f0c0*/  LDL.LU R54, [R1+0x168] ;  /* 0x0001680001367983 */ /* 0x000ea80000300800 */
[----:B------:R-:W2:Y:S04]  /*1f0d0*/  LDL.LU R55, [R1+0x16c] ;  /* 0x00016c0001377983 */ /* 0x000ea80000300800 */
[----:B------:R0:W-:Y:S04]  /*1f0e0*/  STL.64 [R1+0x340], R48 ;  /* 0x0003403001007387 */ /* 0x0001e80000100a00 */
[----:B------:R1:W-:Y:S04]  /*1f0f0*/  STL.64 [R1+0x348], R50 ;  /* 0x0003483201007387 */ /* 0x0003e80000100a00 */
[----:B0-----:R-:W3:Y:S04]  /*1f100*/  LDL.LU R48, [R1+0x2d0] ;  /* 0x0002d00001307983 */ /* 0x001ee80000300800 */
[----:B------:R-:W3:Y:S04]  /*1f110*/  LDL.LU R49, [R1+0x2d4] ;  /* 0x0002d40001317983 */ /* 0x000ee80000300800 */
[----:B-1----:R-:W3:Y:S04]  /*1f120*/  LDL.LU R50, [R1+0x2d8] ;  /* 0x0002d80001327983 */ /* 0x002ee80000300800 */
[----:B------:R-:W3:Y:S04]  /*1f130*/  LDL.LU R51, [R1+0x2dc] ;  /* 0x0002dc0001337983 */ /* 0x000ee80000300800 */
[----:B------:R-:W-:Y:S04]  /*1f140*/  STL.64 [R1+0x330], R20 ;  /* 0x0003301401007387 */ /* 0x000fe80000100a00 */
[----:B------:R0:W-:Y:S04]  /*1f150*/  STL.64 [R1+0x338], R22 ;  /* 0x0003381601007387 */ /* 0x0001e80000100a00 */
[----:B0-----:R-:W2:Y:S01]  /*1f160*/  LDL.LU.64 R22, [R1+0x1908] ;  /* 0x0019080001167983 */ /* 0x001ea20000300a00 */
[C---:B------:R-:W-:Y:S08]  /*1f170*/  HMMA.16816.F32 R56, R40.reuse, R18, R56 ;  /* 0x000000122838723c */ /* 0x040ff00000001838 */
[C---:B----4-:R-:W-:Y:S01]  /*1f180*/  HMMA.16816.F32 R4, R40.reuse, R14, R4 ;  /* 0x0000000e2804723c */ /* 0x050fe20000001804 */
[----:B------:R-:W4:Y:S07]  /*1f190*/  LDL.LU.64 R20, [R1+0x1900] ;  /* 0x0019000001147983 */ /* 0x000f2e0000300a00 */
[----:B--2---:R-:W-:-:S15]  /*1f1a0*/  HMMA.16816.F32 R44, R40, R22, R44 ;  /* 0x00000016282c723c */ /* 0x004fde000000182c */
[----:B------:R-:W-:-:S04]  /*1f1b0*/  NOP ;  /* 0x0000000000007918 */ /* 0x000fc80000000000 */
[----:B------:R0:W-:Y:S04]  /*1f1c0*/  STL.64 [R1+0x320], R44 ;  /* 0x0003202c01007387 */ /* 0x0001e80000100a00 */
[----:B------:R1:W-:Y:S04]  /*1f1d0*/  STL.64 [R1+0x328], R46 ;  /* 0x0003282e01007387 */ /* 0x0003e80000100a00 */
[----:B0-----:R-:W2:Y:S04]  /*1f1e0*/  LDL.LU R44, [R1+0x480] ;  /* 0x00048000012c7983 */ /* 0x001ea80000300800 */
[----:B------:R-:W2:Y:S04]  /*1f1f0*/  LDL.LU R45, [R1+0x484] ;  /* 0x00048400012d7983 */ /* 0x000ea80000300800 */
[----:B-1----:R-:W2:Y:S04]  /*1f200*/  LDL.LU R46, [R1+0x488] ;  /* 0x00048800012e7983 */ /* 0x002ea80000300800 */
[----:B------:R-:W2:Y:S04]  /*1f210*/  LDL.LU R47, [R1+0x48c] ;  /* 0x00048c00012f7983 */ /* 0x000ea80000300800 */
[----:B------:R0:W-:Y:S04]  /*1f220*/  STL.64 [R1+0x310], R56 ;  /* 0x0003103801007387 */ /* 0x0001e80000100a00 */
[----:B------:R1:W-:Y:S04]  /*1f230*/  STL.64 [R1+0x318], R58 ;  /* 0x0003183a01007387 */ /* 0x0003e80000100a00 */
[----:B0-----:R-:W2:Y:S04]  /*1f240*/  LDL.LU R56, [R1+0x30] ;  /* 0x0000300001387983 */ /* 0x001ea80000300800 */
[----:B------:R-:W2:Y:S04]  /*1f250*/  LDL.LU R57, [R1+0x34] ;  /* 0x0000340001397983 */ /* 0x000ea80000300800 */
[----:B-1----:R-:W2:Y:S04]  /*1f260*/  LDL.LU R58, [R1+0x38] ;  /* 0x00003800013a7983 */ /* 0x002ea80000300800 */
[----:B------:R-:W2:Y:S04]  /*1f270*/  LDL.LU R59, [R1+0x3c] ;  /* 0x00003c00013b7983 */ /* 0x000ea80000300800 */
[----:B------:R-:W-:Y:S04]  /*1f280*/  STL.64 [R1+0x300], R4 ;  /* 0x0003000401007387 */ /* 0x000fe80000100a00 */
[----:B------:R0:W-:Y:S04]  /*1f290*/  STL.64 [R1+0x308], R6 ;  /* 0x0003080601007387 */ /* 0x0001e80000100a00 */
[----:B0-----:R-:W2:Y:S02]  /*1f2a0*/  LDL.LU.64 R6, [R1+0x18f8] ;  /* 0x0018f80001067983 */ /* 0x001ea40000300a00 */
[----:B--2---:R-:W-:-:S15]  /*1f2b0*/  HMMA.16816.F32 R8, R40, R6, R8 ;  /* 0x000000062808723c */ /* 0x004fde0000001808 */
[----:B------:R-:W-:-:S04]  /*1f2c0*/  NOP ;  /* 0x0000000000007918 */ /* 0x000fc80000000000 */
[----:B------:R-:W-:Y:S04]  /*1f2d0*/  STL.64 [R1+0x2f0], R8 ;  /* 0x0002f00801007387 */ /* 0x000fe80000100a00 */
[----:B------:R0:W-:Y:S04]  /*1f2e0*/  STL.64 [R1+0x2f8], R10 ;  /* 0x0002f80a01007387 */ /* 0x0001e80000100a00 */
[----:B0-----:R-:W2:Y:S02]  /*1f2f0*/  LDL.LU.64 R10, [R1+0x18f0] ;  /* 0x0018f000010a7983 */ /* 0x001ea40000300a00 */
[----:B--2---:R-:W-:Y:S02]  /*1f300*/  HMMA.16816.F32 R40, R40, R10, R36 ;  /* 0x0000000a2828723c */ /* 0x004fe40000001824 */
[----:B------:R-:W2:Y:S04]  /*1f310*/  LDL.LU.64 R38, [R1+0x18e8] ;  /* 0x0018e80001267983 */ /* 0x000ea80000300a00 */
[----:B------:R-:W2:-:S13]  /*1f320*/  LDL.LU.64 R36, [R1+0x18e0] ;  /* 0x0018e00001247983 */ /* 0x000e9a0000300a00 */
[----:B------:R0:W-:Y:S04]  /*1f330*/  STL.64 [R1+0x170], R40 ;  /* 0x0001702801007387 */ /* 0x0001e80000100a00 */
[----:B------:R1:W-:Y:S04]  /*1f340*/  STL.64 [R1+0x178], R42 ;  /* 0x0001782a01007387 */ /* 0x0003e80000100a00 */
[----:B0-----:R-:W3:Y:S04]  /*1f350*/  LDL.LU R40, [R1+0x630] ;  /* 0x0006300001287983 */ /* 0x001ee80000300800 */
[----:B------:R-:W3:Y:S04]  /*1f360*/  LDL.LU R41, [R1+0x634] ;  /* 0x0006340001297983 */ /* 0x000ee80000300800 */
[----:B-1----:R-:W3:Y:S04]  /*1f370*/  LDL.LU R42, [R1+0x638] ;  /* 0x00063800012a7983 */ /* 0x002ee80000300800 */
[----:B------:R-:W3:Y:S01]  /*1f380*/  LDL.LU R43, [R1+0x63c] ;  /* 0x00063c00012b7983 */ /* 0x000ee20000300800 */
        /* <DEDUP_REMOVED lines=11> */
[----:B------:R-:W2:Y:S04]  /*1f440*/  LDL.LU.64 R52, [R1+0x18c0] ;  /* 0x0018c00001347983 */ /* 0x000ea80000300a00 */
[----:B------:R-:W-:Y:S04]  /*1f450*/  STL.64 [R1+0x18b8], R30 ;  /* 0x0018b81e01007387 */ /* 0x000fe80000100a00 */
[----:B------:R0:W-:Y:S04]  /*1f460*/  STL.64 [R1+0x18b0], R28 ;  /* 0x0018b01c01007387 */ /* 0x0001e80000100a00 */
[----:B0-----:R-:W2:Y:S04]  /*1f470*/  LDL.LU R28, [R1+0x140] ;  /* 0x00014000011c7983 */ /* 0x001ea80000300800 */
[----:B------:R-:W2:Y:S04]  /*1f480*/  LDL.LU R29, [R1+0x144] ;  /* 0x00014400011d7983 */ /* 0x000ea80000300800 */
[----:B------:R-:W2:Y:S04]  /*1f490*/  LDL.LU R30, [R1+0x148] ;  /* 0x00014800011e7983 */ /* 0x000ea80000300800 */
[----:B------:R-:W2:Y:S04]  /*1f4a0*/  LDL.LU R31, [R1+0x14c] ;  /* 0x00014c00011f7983 */ /* 0x000ea80000300800 */
[----:B------:R-:W-:Y:S04]  /*1f4b0*/  STL.64 [R1+0x18a8], R26 ;  /* 0x0018a81a01007387 */ /* 0x000fe80000100a00 */
[----:B------:R0:W-:Y:S01]  /*1f4c0*/  STL.64 [R1+0x18a0], R24 ;  /* 0x0018a01801007387 */ /* 0x0001e20000100a00 */
[----:B------:R-:W-:Y:S01]  /*1f4d0*/  LOP3.LUT R13, R60, 0x40, RZ, 0x3c, !PT ;  /* 0x000000403c0d7812 */ /* 0x000fe200078e3cff */
[C---:B--2---:R-:W-:Y:S08]  /*1f4e0*/  HMMA.16816.F32 R28, R36.reuse, R26, R28 ;  /* 0x0000001a241c723c */ /* 0x044ff0000000181c */
[C---:B0-----:R-:W-:Y:S01]  /*1f4f0*/  HMMA.16816.F32 R24, R36.reuse, R22, R52 ;  /* 0x000000162418723c */ /* 0x041fe20000001834 */
[----:B------:R-:W-:Y:S10]  /*1f500*/  LDSM.16.MT88.4 R52, [R12+UR5+0x2100] ;  /* 0x002100050c34783b */ /* 0x000ff40008004200 */
[----:B------:R-:W-:Y:S04]  /*1f510*/  STL.64 [R1+0x140], R28 ;  /* 0x0001401c01007387 */ /* 0x000fe80000100a00 */
[----:B------:R-:W-:Y:S04]  /*1f520*/  STL.64 [R1+0x148], R30 ;  /* 0x0001481e01007387 */ /* 0x000fe80000100a00 */
[----:B------:R-:W-:Y:S04]  /*1f530*/  STL.64 [R1+0x1898], R22 ;  /* 0x0018981601007387 */ /* 0x000fe80000100a00 */
[----:B----4-:R3:W-:Y:S04]  /*1f540*/  STL.64 [R1+0x1890], R20 ;  /* 0x0018901401007387 */ /* 0x0107e80000100a00 */
[----:B------:R-:W-:Y:S04]  /*1f550*/  STL.64 [R1+0x130], R24 ;  /* 0x0001301801007387 */ /* 0x000fe80000100a00 */
[----:B------:R-:W-:Y:S04]  /*1f560*/  STL.64 [R1+0x138], R26 ;  /* 0x0001381a01007387 */ /* 0x000fe80000100a00 */
[----:B------:R-:W-:Y:S04]  /*1f570*/  STL.64 [R1+0x1888], R18 ;  /* 0x0018881201007387 */ /* 0x000fe80000100a00 */
[----:B------:R0:W-:Y:S01]  /*1f580*/  STL.64 [R1+0x1880], R16 ;  /* 0x0018801001007387 */ /* 0x0001e20000100a00 */
[C---:B---3--:R-:W-:Y:S03]  /*1f590*/  HMMA.16816.F32 R20, R36.reuse, R18, R48 ;  /* 0x000000122414723c */ /* 0x048fe60000001830 */
[----:B------:R-:W1:Y:S05]  /*1f5a0*/  LDSM.16.MT88.4 R48, [R12+UR5+0x2180] ;  /* 0x002180050c30783b */ /* 0x000e6a0008004200 */
[C---:B0-----:R-:W-:Y:S01]  /*1f5b0*/  HMMA.16816.F32 R16, R36.reuse, R14, R44 ;  /* 0x0000000e2410723c */ /* 0x041fe2000000182c */
[----:B------:R-:W0:Y:S10]  /*1f5c0*/  LDSM.16.MT88.4 R44, [R13+UR5+0x2000] ;  /* 0x002000050d2c783b */ /* 0x000e340008004200 */
[----:B------:R-:W-:Y:S04]  /*1f5d0*/  STL.64 [R1+0x2d0], R20 ;  /* 0x0002d01401007387 */ /* 0x000fe80000100a00 */
[----:B------:R-:W-:Y:S04]  /*1f5e0*/  STL.64 [R1+0x2d8], R22 ;  /* 0x0002d81601007387 */ /* 0x000fe80000100a00 */
[----:B-1----:R-:W-:Y:S04]  /*1f5f0*/  STL.64 [R1+0x1858], R50 ;  /* 0x0018583201007387 */ /* 0x002fe80000100a00 */
[----:B------:R-:W-:Y:S04]  /*1f600*/  STL.64 [R1+0x1850], R48 ;  /* 0x0018503001007387 */ /* 0x000fe80000100a00 */
[----:B0-----:R-:W-:Y:S04]  /*1f610*/  STL.64 [R1+0x17d8], R46 ;  /* 0x0017d82e01007387 */ /* 0x001fe80000100a00 */
[----:B------:R-:W-:Y:S04]  /*1f620*/  STL.64 [R1+0x480], R16 ;  /* 0x0004801001007387 */ /* 0x000fe80000100a00 */
[----:B------:R0:W-:Y:S02]  /*1f630*/  STL.64 [R1+0x488], R18 ;  /* 0x0004881201007387 */ /* 0x0001e40000100a00 */
[C---:B0-----:R-:W-:Y:S02]  /*1f640*/  HMMA.16816.F32 R16, R36.reuse, R6, R40 ;  /* 0x000000062410723c */ /* 0x041fe40000001828 */
[----:B------:R-:W0:Y:S04]  /*1f650*/  LDSM.16.MT88.4 R40, [R13+UR5+0x2080] ;  /* 0x002080050d28783b */ /* 0x000e280008004200 */
[----:B------:R-:W-:Y:S04]  /*1f660*/  STL.64 [R1+0x17d0], R44 ;  /* 0x0017d02c01007387 */ /* 0x000fe80000100a00 */
[----:B------:R1:W-:Y:S02]  /*1f670*/  STL.64 [R1+0x1868], R6 ;  /* 0x0018680601007387 */ /* 0x0003e40000100a00 */
[----:B-1----:R-:W-:Y:S02]  /*1f680*/  HMMA.16816.F32 R4, R36, R10, R56 ;  /* 0x0000000a2404723c */ /* 0x002fe40000001838 */
[----:B------:R-:W1:Y:S05]  /*1f690*/  LDSM.16.MT88.4 R36, [R13+UR5+0x2100] ;  /* 0x002100050d24783b */ /* 0x000e6a0008004200 */
[----:B------:R-:W-:Y:S04]  /*1f6a0*/  STL.64 [R1+0x630], R16 ;  /* 0x0006301001007387 */ /* 0x000fe80000100a00 */
[----:B------:R-:W-:Y:S04]  /*1f6b0*/  STL.64 [R1+0x638], R18 ;  /* 0x0006381201007387 */ /* 0x000fe80000100a00 */
[----:B0-----:R-:W-:Y:S04]  /*1f6c0*/  STL.64 [R1+0x1798], R42 ;  /* 0x0017982a01007387 */ /* 0x001fe80000100a00 */
[----:B------:R0:W-:Y:S04]  /*1f6d0*/  STL.64 [R1+0x1790], R40 ;  /* 0x0017902801007387 */ /* 0x0001e80000100a00 */
[----:B------:R-:W-:Y:S04]  /*1f6e0*/  STL.64 [R1+0x1860], R10 ;  /* 0x0018600a01007387 */ /* 0x000fe80000100a00 */
[----:B------:R-:W2:Y:S04]  /*1f6f0*/  LDL.LU R56, [R1+0x2c0] ;  /* 0x0002c00001387983 */ /* 0x000ea80000300800 */
[----:B------:R-:W-:Y:S04]  /*1f700*/  STL.64 [R1+0x30], R4 ;  /* 0x0000300401007387 */ /* 0x000fe80000100a00 */
[----:B------:R-:W-:Y:S04]  /*1f710*/  STL.64 [R1+0x38], R6 ;  /* 0x0000380601007387 */ /* 0x000fe80000100a00 */
[----:B------:R-:W2:Y:S04]  /*1f720*/  LDL.LU R57, [R1+0x2c4] ;  /* 0x0002c40001397983 */ /* 0x000ea80000300800 */
[----:B------:R-:W3:Y:S04]  /*1f730*/  LDL.LU R58, [R1+0x2c8] ;  /* 0x0002c800013a7983 */ /* 0x000ee80000300800 */
[----:B------:R-:W3:Y:S04]  /*1f740*/  LDL.LU R59, [R1+0x2cc] ;  /* 0x0002cc00013b7983 */ /* 0x000ee80000300800 */
[----:B---3--:R-:W-:Y:S04]  /*1f750*/  STL.64 [R1+0x17a8], R58 ;  /* 0x0017a83a01007387 */ /* 0x008fe80000100a00 */
[----:B--2---:R2:W-:Y:S04]  /*1f760*/  STL.64 [R1+0x17a0], R56 ;  /* 0x0017a03801007387 */ /* 0x0045e80000100a00 */
[----:B0-----:R-:W3:Y:S04]  /*1f770*/  LDL.LU R40, [R1+0x4d0] ;  /* 0x0004d00001287983 */ /* 0x001ee80000300800 */
[----:B------:R-:W3:Y:S04]  /*1f780*/  LDL.LU R41, [R1+0x4d4] ;  /* 0x0004d40001297983 */ /* 0x000ee80000300800 */
[----:B------:R-:W4:Y:S04]  /*1f790*/  LDL.LU R42, [R1+0x4d8] ;  /* 0x0004d800012a7983 */ /* 0x000f280000300800 */
[----:B------:R-:W4:Y:S04]  /*1f7a0*/  LDL.LU R43, [R1+0x4dc] ;  /* 0x0004dc00012b7983 */ /* 0x000f280000300800 */
[----:B----4-:R-:W-:Y:S04]  /*1f7b0*/  STL.64 [R1+0x17b8], R42 ;  /* 0x0017b82a01007387 */ /* 0x010fe80000100a00 */
[----:B---3--:R0:W-:Y:S04]  /*1f7c0*/  STL.64 [R1+0x17b0], R40 ;  /* 0x0017b02801007387 */ /* 0x0081e80000100a00 */
[----:B--2---:R-:W2:Y:S04]  /*1f7d0*/  LDL.LU R56, [R1+0x4e0] ;  /* 0x0004e00001387983 */ /* 0x004ea80000300800 */
[----:B------:R-:W2:Y:S04]  /*1f7e0*/  LDL.LU R57, [R1+0x4e4] ;  /* 0x0004e40001397983 */ /* 0x000ea80000300800 */
[----:B------:R-:W3:Y:S04]  /*1f7f0*/  LDL.LU R58, [R1+0x4e8] ;  /* 0x0004e800013a7983 */ /* 0x000ee80000300800 */
[----:B------:R-:W3:Y:S04]  /*1f800*/  LDL.LU R59, [R1+0x4ec] ;  /* 0x0004ec00013b7983 */ /* 0x000ee80000300800 */
[----:B---3--:R-:W-:Y:S04]  /*1f810*/  STL.64 [R1+0x17c8], R58 ;  /* 0x0017c83a01007387 */ /* 0x008fe80000100a00 */
[----:B--2---:R-:W-:Y:S04]  /*1f820*/  STL.64 [R1+0x17c0], R56 ;  /* 0x0017c03801007387 */ /* 0x004fe80000100a00 */
[----:B0-----:R-:W2:Y:S04]  /*1f830*/  LDL.LU R40, [R1+0x4f0] ;  /* 0x0004f00001287983 */ /* 0x001ea80000300800 */
        /* <DEDUP_REMOVED lines=73> */
[C---:B--2---:R-:W-:Y:S03]  /*1fcd0*/  HMMA.16816.F32 R28, R52.reuse, R34, R28 ;  /* 0x00000022341c723c */ /* 0x044fe6000000181c */
[----:B---3--:R-:W-:Y:S04]  /*1fce0*/  STL.64 [R1+0x1848], R42 ;  /* 0x0018482a01007387 */ /* 0x008fe80000100a00 */
[----:B------:R0:W-:Y:S04]  /*1fcf0*/  STL.64 [R1+0x1840], R40 ;  /* 0x0018402801007387 */ /* 0x0001e80000100a00 */
[----:B0-----:R-:W2:Y:S04]  /*1fd00*/  LDL.LU R40, [R1+0x590] ;  /* 0x0005900001287983 */ /* 0x001ea80000300800 */
[----:B------:R-:W2:Y:S04]  /*1fd10*/  LDL.LU R41, [R1+0x594] ;  /* 0x0005940001297983 */ /* 0x000ea80000300800 */
[----:B------:R-:W2:Y:S04]  /*1fd20*/  LDL.LU R42, [R1+0x598] ;  /* 0x00059800012a7983 */ /* 0x000ea80000300800 */
[----:B------:R-:W2:Y:S04]  /*1fd30*/  LDL.LU R43, [R1+0x59c] ;  /* 0x00059c00012b7983 */ /* 0x000ea80000300800 */
[----:B------:R-:W3:Y:S04]  /*1fd40*/  LDL.LU R44, [R1+0x370] ;  /* 0x00037000012c7983 */ /* 0x000ee80000300800 */
[----:B------:R-:W3:Y:S04]  /*1fd50*/  LDL.LU R45, [R1+0x374] ;  /* 0x00037400012d7983 */ /* 0x000ee80000300800 */
[----:B------:R-:W3:Y:S04]  /*1fd60*/  LDL.LU R46, [R1+0x378] ;  /* 0x00037800012e7983 */ /* 0x000ee80000300800 */
[----:B------:R-:W3:Y:S04]  /*1fd70*/  LDL.LU R47, [R1+0x37c] ;  /* 0x00037c00012f7983 */ /* 0x000ee80000300800 */
[----:B------:R-:W2:Y:S04]  /*1fd80*/  LDL.LU R56, [R1+0x500] ;  /* 0x0005000001387983 */ /* 0x000ea80000300800 */
[----:B------:R-:W2:Y:S04]  /*1fd90*/  LDL.LU R57, [R1+0x504] ;  /* 0x0005040001397983 */ /* 0x000ea80000300800 */
[----:B------:R-:W2:Y:S04]  /*1fda0*/  LDL.LU R58, [R1+0x508] ;  /* 0x00050800013a7983 */ /* 0x000ea80000300800 */
[----:B------:R-:W2:Y:S04]  /*1fdb0*/  LDL.LU R59, [R1+0x50c] ;  /* 0x00050c00013b7983 */ /* 0x000ea80000300800 */
[----:B-1----:R-:W-:Y:S04]  /*1fdc0*/  STL.64 [R1+0x1760], R38 ;  /* 0x0017602601007387 */ /* 0x002fe80000100a00 */
[----:B------:R0:W-:Y:S04]  /*1fdd0*/  STL.64 [R1+0x1758], R36 ;  /* 0x0017582401007387 */ /* 0x0001e80000100a00 */
[----:B0-----:R-:W2:Y:S04]  /*1fde0*/  LDL.LU R36, [R1+0x2e0] ;  /* 0x0002e00001247983 */ /* 0x001ea80000300800 */
[----:B------:R-:W2:Y:S04]  /*1fdf0*/  LDL.LU R37, [R1+0x2e4] ;  /* 0x0002e40001257983 */ /* 0x000ea80000300800 */
[----:B------:R-:W2:Y:S04]  /*1fe00*/  LDL.LU R38, [R1+0x2e8] ;  /* 0x0002e80001267983 */ /* 0x000ea80000300800 */
[----:B------:R-:W2:Y:S04]  /*1fe10*/  LDL.LU R39, [R1+0x2ec] ;  /* 0x0002ec0001277983 */ /* 0x000ea80000300800 */
[----:B------:R-:W-:Y:S04]  /*1fe20*/  STL.64 [R1+0x780], R28 ;  /* 0x0007801c01007387 */ /* 0x000fe80000100a00 */
[----:B------:R0:W-:Y:S04]  /*1fe30*/  STL.64 [R1+0x788], R30 ;  /* 0x0007881e01007387 */ /* 0x0001e80000100a00 */
[----:B0-----:R-:W2:Y:S04]  /*1fe40*/  LDL.LU.64 R30, [R1+0x18b8] ;  /* 0x0018b800011e7983 */ /* 0x001ea80000300a00 */
[----:B------:R-:W3:Y:S01]  /*1fe50*/  LDL.LU.64 R28, [R1+0x18b0] ;  /* 0x0018b000011c7983 */ /* 0x000ee20000300a00 */
[----:B--2---:R-:W-:-:S15]  /*1fe60*/  HMMA.16816.F32 R24, R52, R30, R24 ;  /* 0x0000001e3418723c */ /* 0x004fde0000001818 */
[----:B------:R-:W-:-:S04]  /*1fe70*/  NOP ;  /* 0x0000000000007918 */ /* 0x000fc80000000000 */
        /* <DEDUP_REMOVED lines=8> */
[----:B0-----:R-:W4:Y:S04]  /*1ff00*/  LDL.LU.64 R22, [R1+0x1898] ;  /* 0x0018980001167983 */ /* 0x001f280000300a00 */
[----:B------:R-:W2:Y:S01]  /*1ff10*/  LDL.LU.64 R20, [R1+0x1890] ;  /* 0x0018900001147983 */ /* 0x000ea20000300a00 */
[----:B----4-:R-:W-:-:S15]  /*1ff20*/  HMMA.16816.F32 R16, R52, R22, R16 ;  /* 0x000000163410723c */ /* 0x010fde0000001810 */
[----:B------:R-:W-:-:S04]  /*1ff30*/  NOP ;  /* 0x0000000000007918 */ /* 0x000fc80000000000 */
[----:B------:R-:W-:Y:S04]  /*1ff40*/  STL.64 [R1+0x20], R16 ;  /* 0x0000201001007387 */ /* 0x000fe80000100a00 */
[----:B------:R0:W-:Y:S04]  /*1ff50*/  STL.64 [R1+0x28], R18 ;  /* 0x0000281201007387 */ /* 0x0001e80000100a00 */
[----:B0-----:R-:W4:Y:S01]  /*1ff60*/  LDL.LU.64 R18, [R1+0x1888] ;  /* 0x0018880001127983 */ /* 0x001f220000300a00 */
[C---:B------:R-:W-:Y:S03]  /*1ff70*/  HMMA.16816.F32 R4, R52.reuse, R14, R4 ;  /* 0x0000000e3404723c */ /* 0x040fe60000001804 */
[----:B------:R-:W2:Y:S05]  /*1ff80*/  LDL.LU.64 R16, [R1+0x1880] ;  /* 0x0018800001107983 */ /* 0x000eaa0000300a00 */
[----:B----4-:R-:W-:-:S15]  /*1ff90*/  HMMA.16816.F32 R48, R52, R18, R48 ;  /* 0x000000123430723c */ /* 0x010fde0000001830 */
[----:B------:R-:W-:-:S04]  /*1ffa0*/  NOP ;  /* 0x0000000000007918 */ /* 0x000fc80000000000 */
[----:B------:R-:W-:Y:S04]  /*1ffb0*/  STL.64 [R1+0x750], R48 ;  /* 0x0007503001007387 */ /* 0x000fe80000100a00 */
[----:B------:R0:W-:Y:S04]  /*1ffc0*/  STL.64 [R1+0x758], R50 ;  /* 0x0007583201007387 */ /* 0x0001e80000100a00 */
[----:B0-----:R-:W4:Y:S04]  /*1ffd0*/  LDL.LU.64 R50, [R1+0x1878] ;  /* 0x0018780001327983 */ /* 0x001f280000300a00 */
[----:B------:R-:W4:Y:S04]  /*1ffe0*/  LDL.LU.64 R48, [R1+0x1870] ;  /* 0x0018700001307983 */ /* 0x000f280000300a00 */
[----:B------:R-:W-:Y:S04]  /*1fff0*/  STL.64 [R1+0x740], R4 ;  /* 0x0007400401007387 */ /* 0x000fe80000100a00 */
[----:B------:R0:W-:Y:S04]  /*20000*/  STL.64 [R1+0x748], R6 ;  /* 0x0007480601007387 */ /* 0x0001e80000100a00 */
[----:B0-----:R-:W2:Y:S02]  /*20010*/  LDL.LU.64 R6, [R1+0x1868] ;  /* 0x0018680001067983 */ /* 0x001ea40000300a00 */
[----:B--2---:R-:W-:-:S15]  /*20020*/  HMMA.16816.F32 R8, R52, R6, R8 ;  /* 0x000000063408723c */ /* 0x004fde0000001808 */
[----:B------:R-:W-:-:S04]  /*20030*/  NOP ;  /* 0x0000000000007918 */ /* 0x000fc80000000000 */
[----:B------:R-:W-:Y:S04]  /*20040*/  STL.64 [R1+0x730], R8 ;  /* 0x0007300801007387 */ /* 0x000fe80000100a00 */
[----:B------:R0:W-:Y:S04]  /*20050*/  STL.64 [R1+0x738], R10 ;  /* 0x0007380a01007387 */ /* 0x0001e80000100a00 */
[----:B0-----:R-:W4:Y:S02]  /*20060*/  LDL.LU.64 R10, [R1+0x1860] ;  /* 0x00186000010a7983 */ /* 0x001f240000300a00 */
[----:B----4-:R-:W-:Y:S02]  /*20070*/  HMMA.16816.F32 R52, R52, R10, R48 ;  /* 0x0000000a3434723c */ /* 0x010fe40000001830 */
[----:B------:R-:W2:Y:S04]  /*20080*/  LDL.LU.64 R50, [R1+0x1858] ;  /* 0x0018580001327983 */ /* 0x000ea80000300a00 */
[----:B------:R-:W2:-:S13]  /*20090*/  LDL.LU.64 R48, [R1+0x1850] ;  /* 0x0018500001307983 */ /* 0x000e9a0000300a00 */
[----:B------:R0:W-:Y:S04]  /*200a0*/  STL.64 [R1+0x5b0], R52 ;  /* 0x0005b03401007387 */ /* 0x0001e80000100a00 */
[----:B------:R1:W-:Y:S04]  /*200b0*/  STL.64 [R1+0x5b8], R54 ;  /* 0x0005b83601007387 */ /* 0x0003e80000100a00 */
[----:B0-----:R-:W4:Y:S04]  /*200c0*/  LDL.LU R52, [R1+0x4a0] ;  /* 0x0004a00001347983 */ /* 0x001f280000300800 */
[----:B------:R-:W4:Y:S04]  /*200d0*/  LDL.LU R53, [R1+0x4a4] ;  /* 0x0004a40001357983 */ /* 0x000f280000300800 */
[----:B-1----:R-:W4:Y:S04]  /*200e0*/  LDL.LU R54, [R1+0x4a8] ;  /* 0x0004a80001367983 */ /* 0x002f280000300800 */
[----:B------:R-:W4:Y:S01]  /*200f0*/  LDL.LU R55, [R1+0x4ac] ;  /* 0x0004ac0001377983 */ /* 0x000f220000300800 */
        /* <DEDUP_REMOVED lines=36> */
[C---:B--2---:R-:W-:Y:S08]  /*20340*/  HMMA.16816.F32 R40, R48.reuse, R6, R40 ;  /* 0x000000063028723c */ /* 0x044ff00000001828 */
[----:B---3--:R-:W-:Y:S11]  /*20350*/  HMMA.16816.F32 R48, R48, R10, R44 ;  /* 0x0000000a3030723c */ /* 0x008ff6000000182c */
[----:B------:R-:W-:Y:S04]  /*20360*/  STL.64 [R1+0x530], R40 ;  /* 0x0005302801007387 */ /* 0x000fe80000100a00 */
[----:B------:R0:W-:Y:S04]  /*20370*/  STL.64 [R1+0x538], R42 ;  /* 0x0005382a01007387 */ /* 0x0001e80000100a00 */
[----:B0-----:R-:W2:Y:S04]  /*20380*/  LDL.LU.64 R42, [R1+0x17e8] ;  /* 0x0017e800012a7983 */ /* 0x001ea80000300a00 */
[----:B------:R-:W2:Y:S04]  /*20390*/  LDL.LU.64 R40, [R1+0x17e0] ;  /* 0x0017e00001287983 */ /* 0x000ea80000300a00 */
[----:B------:R-:W3:Y:S04]  /*203a0*/  LDL.LU.64 R46, [R1+0x17d8] ;  /* 0x0017d800012e7983 */ /* 0x000ee80000300a00 */
[----:B------:R-:W3:Y:S04]  /*203b0*/  LDL.LU.64 R44, [R1+0x17d0] ;  /* 0x0017d000012c7983 */ /* 0x000ee80000300a00 */
[----:B------:R0:W-:Y:S04]  /*203c0*/  STL.64 [R1+0x370], R48 ;  /* 0x0003703001007387 */ /* 0x0001e80000100a00 */
[----:B------:R1:W-:Y:S04]  /*203d0*/  STL.64 [R1+0x378], R50 ;  /* 0x0003783201007387 */ /* 0x0003e80000100a00 */
[----:B0-----:R-:W4:Y:S04]  /*203e0*/  LDL.LU R48, [R1+0x4b0] ;  /* 0x0004b00001307983 */ /* 0x001f280000300800 */
[----:B------:R-:W4:Y:S04]  /*203f0*/  LDL.LU R49, [R1+0x4b4] ;  /* 0x0004b40001317983 */ /* 0x000f280000300800 */
[----:B-1----:R-:W4:Y:S04]  /*20400*/  LDL.LU R50, [R1+0x4b8] ;  /* 0x0004b80001327983 */ /* 0x002f280000300800 */
[----:B------:R-:W4:Y:S01]  /*20410*/  LDL.LU R51, [R1+0x4bc] ;  /* 0x0004bc0001337983 */ /* 0x000f220000300800 */
[C---:B---3--:R-:W-:Y:S08]  /*20420*/  HMMA.16816.F32 R56, R44.reuse, R34, R56 ;  /* 0x000000222c38723c */ /* 0x048ff00000001838 */
[C---:B--2---:R-:W-:Y:S11]  /*20430*/  HMMA.16816.F32 R40, R44.reuse, R30, R40 ;  /* 0x0000001e2c28723c */ /* 0x044ff60000001828 */
[----:B------:R-:W-:Y:S04]  /*20440*/  STL.64 [R1+0x500], R56 ;  /* 0x0005003801007387 */ /* 0x000fe80000100a00 */
[----:B------:R0:W-:Y:S04]  /*20450*/  STL.64 [R1+0x508], R58 ;  /* 0x0005083a01007387 */ /* 0x0001e80000100a00 */
[----:B0-----:R-:W2:Y:S04]  /*20460*/  LDL.LU.64 R58, [R1+0x17c8] ;  /* 0x0017c800013a7983 */ /* 0x001ea80000300a00 */
[----:B------:R-:W2:Y:S04]  /*20470*/  LDL.LU.64 R56, [R1+0x17c0] ;  /* 0x0017c00001387983 */ /* 0x000ea80000300a00 */
[----:B------:R-:W-:Y:S04]  /*20480*/  STL.64 [R1+0x4f0], R40 ;  /* 0x0004f02801007387 */ /* 0x000fe80000100a00 */
[----:B------:R0:W-:Y:S04]  /*20490*/  STL.64 [R1+0x4f8], R42 ;  /* 0x0004f82a01007387 */ /* 0x0001e80000100a00 */
[----:B0-----:R-:W3:Y:S04]  /*204a0*/  LDL.LU.64 R42, [R1+0x17b8] ;  /* 0x0017b800012a7983 */ /* 0x001ee80000300a00 */
[----:B------:R-:W3:Y:S01]  /*204b0*/  LDL.LU.64 R40, [R1+0x17b0] ;  /* 0x0017b00001287983 */ /* 0x000ee20000300a00 */
[C---:B--2---:R-:W-:Y:S08]  /*204c0*/  HMMA.16816.F32 R56, R44.reuse, R26, R56 ;  /* 0x0000001a2c38723c */ /* 0x044ff00000001838 */
[C---:B---3--:R-:W-:Y:S11]  /*204d0*/  HMMA.16816.F32 R40, R44.reuse, R22, R40 ;  /* 0x000000162c28723c */ /* 0x048ff60000001828 */
        /* <DEDUP_REMOVED lines=8> */
[----:B------:R-:W-:Y:S04]  /*20560*/  STL.64 [R1+0x1788], R22 ;  /* 0x0017881601007387 */ /* 0x000fe80000100a00 */
[----:B------:R0:W-:Y:S04]  /*20570*/  STL.64 [R1+0x1780], R20 ;  /* 0x0017801401007387 */ /* 0x0001e80000100a00 */
[----:B0-----:R-:W3:Y:S04]  /*20580*/  LDL.LU R20, [R1+0x4c0] ;  /* 0x0004c00001147983 */ /* 0x001ee80000300800 */
[----:B------:R-:W3:Y:S04]  /*20590*/  LDL.LU R21, [R1+0x4c4] ;  /* 0x0004c40001157983 */ /* 0x000ee80000300800 */
[----:B------:R-:W3:Y:S04]  /*205a0*/  LDL.LU R22, [R1+0x4c8] ;  /* 0x0004c80001167983 */ /* 0x000ee80000300800 */
[----:B------:R-:W3:Y:S02]  /*205b0*/  LDL.LU R23, [R1+0x4cc] ;  /* 0x0004cc0001177983 */ /* 0x000ee40000300800 */
[----:B---3--:R-:W-:-:S15]  /*205c0*/  HMMA.16816.F32 R20, R44, R18, R20 ;  /* 0x000000122c14723c */ /* 0x008fde0000001814 */
[----:B------:R-:W-:-:S04]  /*205d0*/  NOP ;  /* 0x0000000000007918 */ /* 0x000fc80000000000 */
[----:B------:R-:W-:Y:S04]  /*205e0*/  STL.64 [R1+0x4c0], R20 ;  /* 0x0004c01401007387 */ /* 0x000fe80000100a00 */
[----:B------:R4:W-:Y:S02]  /*205f0*/  STL.64 [R1+0x4c8], R22 ;  /* 0x0004c81601007387 */ /* 0x0009e40000100a00 */
[C---:B----4-:R-:W-:Y:S02]  /*20600*/  HMMA.16816.F32 R20, R44.reuse, R14, R48 ;  /* 0x0000000e2c14723c */ /* 0x050fe40000001830 */
[----:B------:R-:W-:Y:S04]  /*20610*/  STL.64 [R1+0x1778], R14 ;  /* 0x0017780e01007387 */ /* 0x000fe80000100a00 */
[----:B------:R0:W-:Y:S02]  /*20620*/  STL [R1+0x1770], R13 ;  /* 0x0017700d01007387 */ /* 0x0001e40000100800 */
[C---:B0-----:R-:W-:Y:S11]  /*20630*/  HMMA.16816.F32 R12, R44.reuse, R10, R36 ;  /* 0x0000000a2c0c723c */ /* 0x041ff60000001824 */
[----:B------:R-:W-:Y:S04]  /*20640*/  STL.64 [R1+0x4b0], R20 ;  /* 0x0004b01401007387 */ /* 0x000fe80000100a00 */
[----:B------:R0:W-:Y:S04]  /*20650*/  STL.64 [R1+0x4b8], R22 ;  /* 0x0004b81601007387 */ /* 0x0001e80000100a00 */
[----:B------:R2:W-:Y:S01]  /*20660*/  STL.64 [R1+0x1768], R10 ;  /* 0x0017680a01007387 */ /* 0x0005e20000100a00 */
[----:B0-----:R-:W-:Y:S08]  /*20670*/  HMMA.16816.F32 R20, R44, R6, R52 ;  /* 0x000000062c14723c */ /* 0x001ff00000001834 */
[C---:B--2---:R-:W-:Y:S11]  /*20680*/  HMMA.16816.F32 R8, R40.reuse, R34, R56 ;  /* 0x000000222808723c */ /* 0x044ff60000001838 */
[----:B------:R0:W-:Y:S04]  /*20690*/  STL.64 [R1+0x4a0], R20 ;  /* 0x0004a01401007387 */ /* 0x0001e80000100a00 */
[----:B------:R1:W-:Y:S04]  /*206a0*/  STL.64 [R1+0x4a8], R22 ;  /* 0x0004a81601007387 */ /* 0x0003e80000100a00 */
[----:B------:R2:W-:Y:S04]  /*206b0*/  STL.64 [R1+0x2e0], R12 ;  /* 0x0002e00c01007387 */ /* 0x0005e80000100a00 */
[----:B------:R3:W-:Y:S04]  /*206c0*/  STL.64 [R1+0x2e8], R14 ;  /* 0x0002e80e01007387 */ /* 0x0007e80000100a00 */
[----:B------:R-:W4:Y:S04]  /*206d0*/  LDL.LU R52, [R1+0xe0] ;  /* 0x0000e00001347983 */ /* 0x000f280000300800 */
[----:B------:R0:W-:Y:S04]  /*206e0*/  STL.64 [R1+0x2c0], R8 ;  /* 0x0002c00801007387 */ /* 0x0001e80000100a00 */
[----:B------:R0:W-:Y:S04]  /*206f0*/  STL.64 [R1+0x2c8], R10 ;  /* 0x0002c80a01007387 */ /* 0x0001e80000100a00 */
        /* <DEDUP_REMOVED lines=11> */
[----:B0-----:R-:W4:Y:S04]  /*207b0*/  LDL.LU R20, [R1+0x2a0] ;  /* 0x0002a00001147983 */ /* 0x001f280000300800 */
[----:B------:R-:W4:Y:S04]  /*207c0*/  LDL.LU R21, [R1+0x2a4] ;  /* 0x0002a40001157983 */ /* 0x000f280000300800 */
[----:B-1----:R-:W4:Y:S04]  /*207d0*/  LDL.LU R22, [R1+0x2a8] ;  /* 0x0002a80001167983 */ /* 0x002f280000300800 */
[----:B------:R-:W4:Y:S04]  /*207e0*/  LDL.LU R23, [R1+0x2ac] ;  /* 0x0002ac0001177983 */ /* 0x000f280000300800 */
[----:B------:R-:W4:Y:S04]  /*207f0*/  LDL.LU R44, [R1+0x290] ;  /* 0x00029000012c7983 */ /* 0x000f280000300800 */
[----:B------:R-:W4:Y:S04]  /*20800*/  LDL.LU R45, [R1+0x294] ;  /* 0x00029400012d7983 */ /* 0x000f280000300800 */
[----:B------:R-:W4:Y:S04]  /*20810*/  LDL.LU R46, [R1+0x298] ;  /* 0x00029800012e7983 */ /* 0x000f280000300800 */
[----:B------:R-:W4:Y:S04]  /*20820*/  LDL.LU R47, [R1+0x29c] ;  /* 0x00029c00012f7983 */ /* 0x000f280000300800 */
[----:B--2---:R-:W2:Y:S04]  /*20830*/  LDL.LU R12, [R1+0x280] ;  /* 0x00028000010c7983 */ /* 0x004ea80000300800 */
[----:B------:R-:W2:Y:S04]  /*20840*/  LDL.LU R13, [R1+0x284] ;  /* 0x00028400010d7983 */ /* 0x000ea80000300800 */
[----:B---3--:R-:W2:Y:S04]  /*20850*/  LDL.LU R14, [R1+0x288] ;  /* 0x00028800010e7983 */ /* 0x008ea80000300800 */
        /* <DEDUP_REMOVED lines=9> */
[----:B----4-:R-:W-:Y:S04]  /*208f0*/  STL.64 [R1+0x1740], R54 ;  /* 0x0017403601007387 */ /* 0x010fe80000100a00 */
[----:B------:R0:W-:Y:S04]  /*20900*/  STL.64 [R1+0x1738], R52 ;  /* 0x0017383401007387 */ /* 0x0001e80000100a00 */
[----:B0-----:R-:W4:Y:S04]  /*20910*/  LDL.LU R52, [R1+0x100] ;  /* 0x0001000001347983 */ /* 0x001f280000300800 */
[----:B------:R-:W4:Y:S04]  /*20920*/  LDL.LU R53, [R1+0x104] ;  /* 0x0001040001357983 */ /* 0x000f280000300800 */
[----:B------:R-:W2:Y:S04]  /*20930*/  LDL.LU R54, [R1+0x108] ;  /* 0x0001080001367983 */ /* 0x000ea80000300800 */
[----:B------:R-:W2:Y:S01]  /*20940*/  LDL.LU R55, [R1+0x10c] ;  /* 0x00010c0001377983 */ /* 0x000ea20000300800 */
[C---:B------:R-:W-:Y:S08]  /*20950*/  HMMA.16816.F32 R48, R40.reuse, R30, R48 ;  /* 0x0000001e2830723c */ /* 0x040ff00000001830 */
[C---:B------:R-:W-:Y:S01]  /*20960*/  HMMA.16816.F32 R20, R40.reuse, R26, R20 ;  /* 0x0000001a2814723c */ /* 0x040fe20000001814 */
[----:B--2---:R-:W-:Y:S04]  /*20970*/  STL.64 [R1+0x1750], R54 ;  /* 0x0017503601007387 */ /* 0x004fe80000100a00 */
[----:B----4-:R0:W-:Y:S04]  /*20980*/  STL.64 [R1+0x1748], R52 ;  /* 0x0017483401007387 */ /* 0x0101e80000100a00 */
[----:B0-----:R-:W2:Y:S04]  /*20990*/  LDL.LU R52, [R1+0x110] ;  /* 0x0001100001347983 */ /* 0x001ea80000300800 */
[----:B------:R-:W2:Y:S04]  /*209a0*/  LDL.LU R53, [R1+0x114] ;  /* 0x0001140001357983 */ /* 0x000ea80000300800 */
[----:B------:R-:W2:Y:S04]  /*209b0*/  LDL.LU R54, [R1+0x118] ;  /* 0x0001180001367983 */ /* 0x000ea80000300800 */
[----:B------:R-:W2:Y:S04]  /*209c0*/  LDL.LU R55, [R1+0x11c] ;  /* 0x00011c0001377983 */ /* 0x000ea80000300800 */
[----:B------:R0:W-:Y:S04]  /*209d0*/  STL.64 [R1+0x2b0], R48 ;  /* 0x0002b03001007387 */ /* 0x0001e80000100a00 */
[----:B------:R1:W-:Y:S04]  /*209e0*/  STL.64 [R1+0x2b8], R50 ;  /* 0x0002b83201007387 */ /* 0x0003e80000100a00 */
[----:B0-----:R-:W4:Y:S04]  /*209f0*/  LDL.LU R48, [R1+0x240] ;  /* 0x0002400001307983 */ /* 0x001f280000300800 */
[----:B------:R-:W4:Y:S04]  /*20a00*/  LDL.LU R49, [R1+0x244] ;  /* 0x0002440001317983 */ /* 0x000f280000300800 */
[----:B-1----:R-:W4:Y:S04]  /*20a10*/  LDL.LU R50, [R1+0x248] ;  /* 0x0002480001327983 */ /* 0x002f280000300800 */
[----:B------:R-:W4:Y:S04]  /*20a20*/  LDL.LU R51, [R1+0x24c] ;  /* 0x00024c0001337983 */ /* 0x000f280000300800 */
[----:B------:R-:W-:Y:S04]  /*20a30*/  STL.64 [R1+0x2a0], R20 ;  /* 0x0002a01401007387 */ /* 0x000fe80000100a00 */
[----:B------:R0:W-:Y:S04]  /*20a40*/  STL.64 [R1+0x2a8], R22 ;  /* 0x0002a81601007387 */ /* 0x0001e80000100a00 */
[----:B0-----:R-:W2:Y:S01]  /*20a50*/  LDL.LU.64 R22, [R1+0x1788] ;  /* 0x0017880001167983 */ /* 0x001ea20000300a00 */
[C---:B------:R-:W-:Y:S03]  /*20a60*/  HMMA.16816.F32 R12, R40.reuse, R18, R12 ;  /* 0x00000012280c723c */ /* 0x040fe6000000180c */
[----:B------:R-:W3:Y:S05]  /*20a70*/  LDL.LU.64 R20, [R1+0x1780] ;  /* 0x0017800001147983 */ /* 0x000eea0000300a00 */
        /* <DEDUP_REMOVED lines=10> */
[----:B0-----:R-:W2:Y:S01]  /*20b20*/  LDL.LU.64 R14, [R1+0x1778] ;  /* 0x00177800010e7983 */ /* 0x001ea20000300a00 */
[C---:B---3--:R-:W-:Y:S03]  /*20b30*/  HMMA.16816.F32 R8, R40.reuse, R6, R8 ;  /* 0x000000062808723c */ /* 0x048fe60000001808 */
[----:B------:R-:W3:Y:S05]  /*20b40*/  LDL.LU R13, [R1+0x1770] ;  /* 0x00177000010d7983 */ /* 0x000eea0000300800 */
        /* <DEDUP_REMOVED lines=40> */
[C---:B--2---:R-:W-:Y:S08]  /*20dd0*/  HMMA.16816.F32 R28, R36.reuse, R26, R28 ;  /* 0x0000001a241c723c */ /* 0x044ff0000000181c */
[----:B0-----:R-:W-:Y:S01]  /*20de0*/  HMMA.16816.F32 R24, R36, R22, R52 ;  /* 0x000000162418723c */ /* 0x001fe20000001834 */
[----:B---3--:R0:W-:Y:S02]  /*20df0*/  LDSM.16.MT88.4 R52, [R13+UR5+0x2180] ;  /* 0x002180050d34783b */ /* 0x0081e40008004200 */
[----:B0-----:R-:W-:-:S08]  /*20e00*/  LOP3.LUT R13, R60, 0x60, RZ, 0x3c, !PT ;  /* 0x000000603c0d7812 */ /* 0x001fd000078e3cff */
[----:B------:R-:W-:Y:S04]  /*20e10*/  STL.64 [R1+0xf0], R28 ;  /* 0x0000f01c01007387 */ /* 0x000fe80000100a00 */
[----:B------:R-:W-:Y:S04]  /*20e20*/  STL.64 [R1+0xf8], R30 ;  /* 0x0000f81e01007387 */ /* 0x000fe80000100a00 */
[----:B------:R-:W-:Y:S04]  /*20e30*/  STL.64 [R1+0x1710], R22 ;  /* 0x0017101601007387 */ /* 0x000fe80000100a00 */
[----:B------:R4:W-:Y:S02]  /*20e40*/  STL.64 [R1+0x1708], R20 ;  /* 0x0017081401007387 */ /* 0x0009e40000100a00 */
[C---:B----4-:R-:W-:Y:S02]  /*20e50*/  HMMA.16816.F32 R20, R36.reuse, R18, R48 ;  /* 0x000000122414723c */ /* 0x050fe40000001830 */
[----:B------:R-:W0:Y:S04]  /*20e60*/  LDSM.16.MT88.4 R48, [R13+UR5+0x2000] ;  /* 0x002000050d30783b */ /* 0x000e280008004200 */
[----:B------:R-:W-:Y:S04]  /*20e70*/  STL.64 [R1+0xe0], R24 ;  /* 0x0000e01801007387 */ /* 0x000fe80000100a00 */
[----:B------:R-:W-:Y:S04]  /*20e80*/  STL.64 [R1+0xe8], R26 ;  /* 0x0000e81a01007387 */ /* 0x000fe80000100a00 */
[----:B------:R-:W-:Y:S04]  /*20e90*/  STL.64 [R1+0x1700], R18 ;  /* 0x0017001201007387 */ /* 0x000fe80000100a00 */
[----:B------:R1:W-:Y:S02]  /*20ea0*/  STL.64 [R1+0x16f8], R16 ;  /* 0x0016f81001007387 */ /* 0x0003e40000100a00 */
[C---:B-1----:R-:W-:Y:S02]  /*20eb0*/  HMMA.16816.F32 R16, R36.reuse, R14, R44 ;  /* 0x0000000e2410723c */ /* 0x042fe4000000182c */
[----:B------:R-:W1:Y:S04]  /*20ec0*/  LDSM.16.MT88.4 R44, [R13+UR5+0x2080] ;  /* 0x002080050d2c783b */ /* 0x000e680008004200 */
        /* <DEDUP_REMOVED lines=8> */
[----:B------:R-:W0:Y:S04]  /*20f50*/  LDSM.16.MT88.4 R40, [R13+UR5+0x2100] ;  /* 0x002100050d28783b */ /* 0x000e280008004200 */
[----:B-1----:R-:W-:Y:S04]  /*20f60*/  STL.64 [R1+0x1658], R46 ;  /* 0x0016582e01007387 */ /* 0x002fe80000100a00 */
[----:B------:R-:W-:Y:S04]  /*20f70*/  STL.64 [R1+0x1650], R44 ;  /* 0x0016502c01007387 */ /* 0x000fe80000100a00 */
[----:B------:R1:W-:Y:S02]  /*20f80*/  STL.64 [R1+0x16e8], R6 ;  /* 0x0016e80601007387 */ /* 0x0003e40000100a00 */
[----:B-1----:R-:W-:Y:S02]  /*20f90*/  HMMA.16816.F32 R4, R36, R10, R56 ;  /* 0x0000000a2404723c */ /* 0x002fe40000001838 */
[----:B------:R-:W1:Y:S04]  /*20fa0*/  LDSM.16.MT88.4 R36, [R13+UR5+0x2180] ;  /* 0x002180050d24783b */ /* 0x000e680008004200 */
[----:B------:R-:W-:Y:S04]  /*20fb0*/  STL.64 [R1+0x5a0], R16 ;  /* 0x0005a01001007387 */ /* 0x000fe80000100a00 */
[----:B------:R-:W-:Y:S04]  /*20fc0*/  STL.64 [R1+0x5a8], R18 ;  /* 0x0005a81201007387 */ /* 0x000fe80000100a00 */
[----:B0-----:R-:W-:Y:S04]  /*20fd0*/  STL.64 [R1+0x1628], R42 ;  /* 0x0016282a01007387 */ /* 0x001fe80000100a00 */
[----:B------:R0:W-:Y:S04]  /*20fe0*/  STL.64 [R1+0x1620], R40 ;  /* 0x0016202801007387 */ /* 0x0001e80000100a00 */
        /* <DEDUP_REMOVED lines=63> */
[----:B------:R-:W3:Y:S04]  /*213e0*/  LDL.LU R16, [R1] ;  /* 0x0000000001107983 */ /* 0x000ee80000300800 */
        /* <DEDUP_REMOVED lines=21> */
[C---:B---3--:R-:W-:Y:S03]  /*21540*/  HMMA.16816.F32 R28, R52.reuse, R34, R28 ;  /* 0x00000022341c723c */ /* 0x048fe6000000181c */
        /* <DEDUP_REMOVED lines=8> */
[----:B------:R-:W3:Y:S04]  /*215d0*/  LDL.LU R56, [R1+0x460] ;  /* 0x0004600001387983 */ /* 0x000ee80000300800 */
[----:B------:R-:W3:Y:S04]  /*215e0*/  LDL.LU R57, [R1+0x464] ;  /* 0x0004640001397983 */ /* 0x000ee80000300800 */
[----:B------:R-:W3:Y:S04]  /*215f0*/  LDL.LU R58, [R1+0x468] ;  /* 0x00046800013a7983 */ /* 0x000ee80000300800 */
[----:B------:R-:W3:Y:S04]  /*21600*/  LDL.LU R59, [R1+0x46c] ;  /* 0x00046c00013b7983 */ /* 0x000ee80000300800 */
[----:B0-----:R-:W4:Y:S04]  /*21610*/  LDL.LU R40, [R1+0x470] ;  /* 0x0004700001287983 */ /* 0x001f280000300800 */
[----:B------:R-:W4:Y:S04]  /*21620*/  LDL.LU R41, [R1+0x474] ;  /* 0x0004740001297983 */ /* 0x000f280000300800 */
[----:B------:R-:W4:Y:S04]  /*21630*/  LDL.LU R42, [R1+0x478] ;  /* 0x00047800012a7983 */ /* 0x000f280000300800 */
[----:B------:R-:W4:Y:S04]  /*21640*/  LDL.LU R43, [R1+0x47c] ;  /* 0x00047c00012b7983 */ /* 0x000f280000300800 */
        /* <DEDUP_REMOVED lines=9> */
[----:B------:R0:W5:Y:S01]  /*216e0*/  LDL.LU.64 R28, [R1+0x1728] ;  /* 0x00172800011c7983 */ /* 0x0001620000300a00 */
[----:B--2---:R-:W-:-:S15]  /*216f0*/  HMMA.16816.F32 R24, R52, R30, R24 ;  /* 0x0000001e3418723c */ /* 0x004fde0000001818 */
[----:B------:R-:W-:-:S04]  /*21700*/  NOP ;  /* 0x0000000000007918 */ /* 0x000fc80000000000 */
[----:B------:R-:W-:Y:S04]  /*21710*/  STL.64 [R1+0x710], R24 ;  /* 0x0007101801007387 */ /* 0x000fe80000100a00 */
[----:B------:R1:W-:Y:S04]  /*21720*/  STL.64 [R1+0x718], R26 ;  /* 0x0007181a01007387 */ /* 0x0003e80000100a00 */
[----:B-1----:R-:W2:Y:S04]  /*21730*/  LDL.LU.64 R26, [R1+0x1720] ;  /* 0x00172000011a7983 */ /* 0x002ea80000300a00 */
[----:B------:R0:W5:Y:S01]  /*21740*/  LDL.LU.64 R24, [R1+0x1718] ;  /* 0x0017180001187983 */ /* 0x0001620000300a00 */
[----:B--2---:R-:W-:-:S15]  /*21750*/  HMMA.16816.F32 R20, R52, R26, R20 ;  /* 0x0000001a3414723c */ /* 0x004fde0000001814 */
[----:B------:R-:W-:-:S04]  /*21760*/  NOP ;  /* 0x0000000000007918 */ /* 0x000fc80000000000 */
[----:B------:R-:W-:Y:S04]  /*21770*/  STL.64 [R1+0x700], R20 ;  /* 0x0007001401007387 */ /* 0x000fe80000100a00 */
[----:B------:R1:W-:Y:S04]  /*21780*/  STL.64 [R1+0x708], R22 ;  /* 0x0007081601007387 */ /* 0x0003e80000100a00 */
[----:B-1----:R-:W2:Y:S04]  /*21790*/  LDL.LU.64 R22, [R1+0x1710] ;  /* 0x0017100001167983 */ /* 0x002ea80000300a00 */
[----:B------:R-:W3:Y:S01]  /*217a0*/  LDL.LU.64 R20, [R1+0x1708] ;  /* 0x0017080001147983 */ /* 0x000ee20000300a00 */
[----:B--2---:R-:W-:-:S15]  /*217b0*/  HMMA.16816.F32 R16, R52, R22, R16 ;  /* 0x000000163410723c */ /* 0x004fde0000001810 */
[----:B------:R-:W-:-:S04]  /*217c0*/  NOP ;  /* 0x0000000000007918 */ /* 0x000fc80000000000 */
[----:B------:R-:W-:Y:S04]  /*217d0*/  STL.64 [R1], R16 ;  /* 0x0000001001007387 */ /* 0x000fe80000100a00 */
[----:B------:R1:W-:Y:S04]  /*217e0*/  STL.64 [R1+0x8], R18 ;  /* 0x0000081201007387 */ /* 0x0003e80000100a00 */
[----:B-1----:R-:W2:Y:S04]  /*217f0*/  LDL.LU.64 R18, [R1+0x1700] ;  /* 0x0017000001127983 */ /* 0x002ea80000300a00 */
[----:B------:R-:W3:Y:S01]  /*21800*/  LDL.LU.64 R16, [R1+0x16f8] ;  /* 0x0016f80001107983 */ /* 0x000ee20000300a00 */
        /* <DEDUP_REMOVED lines=68> */
[----:B------:R-:W-:Y:S01]  /*21c50*/  STL.64 [R1+0x490], R44 ;  /* 0x0004902c01007387 */ /* 0x000fe20000100a00 */
[----:B------:R-:W-:-:S03]  /*21c60*/  IMAD.MOV.U32 R49, RZ, RZ, R46 ;  /* 0x000000ffff317224 */ /* 0x000fc600078e002e */
[----:B------:R0:W-:Y:S01]  /*21c70*/  STL.64 [R1+0x498], R46 ;  /* 0x0004982e01007387 */ /* 0x0001e20000100a00 */
[----:B------:R-:W-:-:S03]  /*21c80*/  IMAD.MOV.U32 R48, RZ, RZ, R44 ;  /* 0x000000ffff307224 */ /* 0x000fc600078e002c */
[----:B0-----:R-:W4:Y:S04]  /*21c90*/  LDL.LU.64 R46, [R1+0x1658] ;  /* 0x00165800012e7983 */ /* 0x001f280000300a00 */
[----:B------:R-:W4:Y:S04]  /*21ca0*/  LDL.LU.64 R44, [R1+0x1650] ;  /* 0x00165000012c7983 */ /* 0x000f280000300a00 */
[----:B------:R0:W-:Y:S04]  /*21cb0*/  STL.64 [R1+0x1590], R48 ;  /* 0x0015903001007387 */ /* 0x0001e80000100a00 */
[----:B0-----:R-:W2:Y:S04]  /*21cc0*/  LDL.LU R48, [R1+0x450] ;  /* 0x0004500001307983 */ /* 0x001ea80000300800 */
[----:B------:R-:W2:Y:S04]  /*21cd0*/  LDL.LU R49, [R1+0x454] ;  /* 0x0004540001317983 */ /* 0x000ea80000300800 */
[----:B------:R-:W2:Y:S04]  /*21ce0*/  LDL.LU R50, [R1+0x458] ;  /* 0x0004580001327983 */ /* 0x000ea80000300800 */
[----:B------:R-:W2:Y:S01]  /*21cf0*/  LDL.LU R51, [R1+0x45c] ;  /* 0x00045c0001337983 */ /* 0x000ea20000300800 */
[C---:B----4-:R-:W-:Y:S08]  /*21d00*/  HMMA.16816.F32 R40, R44.reuse, R34, R40 ;  /* 0x000000222c28723c */ /* 0x050ff00000001828 */
[C---:B---3--:R-:W-:Y:S11]  /*21d10*/  HMMA.16816.F32 R56, R44.reuse, R30, R56 ;  /* 0x0000001e2c38723c */ /* 0x048ff60000001838 */
[----:B------:R-:W-:Y:S04]  /*21d20*/  STL.64 [R1+0x470], R40 ;  /* 0x0004702801007387 */ /* 0x000fe80000100a00 */
[----:B------:R0:W-:Y:S04]  /*21d30*/  STL.64 [R1+0x478], R42 ;  /* 0x0004782a01007387 */ /* 0x0001e80000100a00 */
[----:B0-----:R-:W3:Y:S04]  /*21d40*/  LDL.LU.64 R42, [R1+0x1648] ;  /* 0x00164800012a7983 */ /* 0x001ee80000300a00 */
[----:B------:R-:W3:Y:S04]  /*21d50*/  LDL.LU.64 R40, [R1+0x1640] ;  /* 0x0016400001287983 */ /* 0x000ee80000300a00 */
[----:B------:R-:W-:Y:S04]  /*21d60*/  STL.64 [R1+0x460], R56 ;  /* 0x0004603801007387 */ /* 0x000fe80000100a00 */
[----:B------:R0:W-:Y:S04]  /*21d70*/  STL.64 [R1+0x468], R58 ;  /* 0x0004683a01007387 */ /* 0x0001e80000100a00 */
[----:B0-----:R-:W4:Y:S04]  /*21d80*/  LDL.LU.64 R58, [R1+0x1638] ;  /* 0x00163800013a7983 */ /* 0x001f280000300a00 */
[----:B------:R-:W4:Y:S01]  /*21d90*/  LDL.LU.64 R56, [R1+0x1630] ;  /* 0x0016300001387983 */ /* 0x000f220000300a00 */
[----:B--2---:R-:W-:-:S15]  /*21da0*/  HMMA.16816.F32 R48, R44, R26, R48 ;  /* 0x0000001a2c30723c */ /* 0x004fde0000001830 */
[----:B------:R-:W-:-:S04]  /*21db0*/  NOP ;  /* 0x0000000000007918 */ /* 0x000fc80000000000 */
[----:B------:R-:W-:Y:S04]  /*21dc0*/  STL.64 [R1+0x450], R48 ;  /* 0x0004503001007387 */ /* 0x000fe80000100a00 */
[----:B------:R0:W-:Y:S04]  /*21dd0*/  STL.64 [R1+0x458], R50 ;  /* 0x0004583201007387 */ /* 0x0001e80000100a00 */
[----:B------:R-:W-:Y:S04]  /*21de0*/  STL.64 [R1+0x1610], R22 ;  /* 0x0016101601007387 */ /* 0x000fe80000100a00 */
[----:B------:R1:W-:Y:S01]  /*21df0*/  STL.64 [R1+0x1608], R20 ;  /* 0x0016081401007387 */ /* 0x0003e20000100a00 */
[C---:B0-----:R-:W-:Y:S08]  /*21e00*/  HMMA.16816.F32 R48, R44.reuse, R22, R52 ;  /* 0x000000162c30723c */ /* 0x041ff00000001834 */
[C---:B-1----:R-:W-:Y:S11]  /*21e10*/  HMMA.16816.F32 R20, R44.reuse, R18, R36 ;  /* 0x000000122c14723c */ /* 0x042ff60000001824 */
[----:B------:R0:W-:Y:S04]  /*21e20*/  STL.64 [R1+0x440], R48 ;  /* 0x0004403001007387 */ /* 0x0001e80000100a00 */
[----:B------:R-:W-:Y:S04]  /*21e30*/  STL.64 [R1+0x448], R50 ;  /* 0x0004483201007387 */ /* 0x000fe80000100a00 */
[----:B------:R-:W-:Y:S04]  /*21e40*/  STL.64 [R1+0x1600], R18 ;  /* 0x0016001201007387 */ /* 0x000fe80000100a00 */
[----:B------:R-:W-:Y:S04]  /*21e50*/  STL.64 [R1+0x15f8], R16 ;  /* 0x0015f81001007387 */ /* 0x000fe80000100a00 */
[----:B------:R-:W-:Y:S04]  /*21e60*/  STL.64 [R1+0x430], R20 ;  /* 0x0004301401007387 */ /* 0x000fe80000100a00 */
[----:B------:R3:W-:Y:S04]  /*21e70*/  STL.64 [R1+0x438], R22 ;  /* 0x0004381601007387 */ /* 0x0007e80000100a00 */
[----:B0-----:R-:W2:Y:S01]  /*21e80*/  LDL.LU R48, [R1+0xa0] ;  /* 0x0000a00001307983 */ /* 0x001ea20000300800 */
[C---:B---3--:R-:W-:Y:S08]  /*21e90*/  HMMA.16816.F32 R20, R44.reuse, R14, R40 ;  /* 0x0000000e2c14723c */ /* 0x048ff00000001828 */
[C---:B----4-:R-:W-:Y:S11]  /*21ea0*/  HMMA.16816.F32 R16, R44.reuse, R6, R56 ;  /* 0x000000062c10723c */ /* 0x050ff60000001838 */
[----:B------:R-:W-:Y:S04]  /*21eb0*/  STL.64 [R1+0x420], R20 ;  /* 0x0004201401007387 */ /* 0x000fe80000100a00 */
[----:B------:R-:W-:Y:S04]  /*21ec0*/  STL.64 [R1+0x428], R22 ;  /* 0x0004281601007387 */ /* 0x000fe80000100a00 */
[----:B------:R-:W-:Y:S04]  /*21ed0*/  STL.64 [R1+0x410], R16 ;  /* 0x0004101001007387 */ /* 0x000fe80000100a00 */
[----:B------:R-:W-:Y:S04]  /*21ee0*/  STL.64 [R1+0x418], R18 ;  /* 0x0004181201007387 */ /* 0x000fe80000100a00 */
        /* <DEDUP_REMOVED lines=40> */
[----:B------:R-:W2:Y:S01]  /*22170*/  LDL.LU R23, [R1+0x21c] ;  /* 0x00021c0001177983 */ /* 0x000ea20000300800 */
[----:B---3--:R-:W-:Y:S03]  /*22180*/  HMMA.16816.F32 R44, R44, R10, R40 ;  /* 0x0000000a2c2c723c */ /* 0x008fe60000001828 */
        /* <DEDUP_REMOVED lines=16> */
[----:B------:R-:W2:Y:S04]  /*22290*/  LDL.LU.64 R4, [R1+0x7f8] ;  /* 0x0007f80001047983 */ /* 0x000ea80000300a00 */
[----:B------:R-:W2:Y:S04]  /*222a0*/  LDL.LU.64 R42, [R1+0x1628] ;  /* 0x00162800012a7983 */ /* 0x000ea80000300a00 */
[----:B------:R-:W2:Y:S04]  /*222b0*/  LDL.LU.64 R40, [R1+0x1620] ;  /* 0x0016200001287983 */ /* 0x000ea80000300a00 */
[----:B------:R0:W-:Y:S04]  /*222c0*/  STL.64 [R1+0x250], R44 ;  /* 0x0002502c01007387 */ /* 0x0001e80000100a00 */
[----:B------:R1:W-:Y:S04]  /*222d0*/  STL.64 [R1+0x258], R46 ;  /* 0x0002582e01007387 */ /* 0x0003e80000100a00 */
[----:B0-----:R-:W3:Y:S04]  /*222e0*/  LDL.LU R44, [R1+0x220] ;  /* 0x00022000012c7983 */ /* 0x001ee80000300800 */
[----:B------:R-:W3:Y:S04]  /*222f0*/  LDL.LU R45, [R1+0x224] ;  /* 0x00022400012d7983 */ /* 0x000ee80000300800 */
[----:B-1----:R-:W3:Y:S04]  /*22300*/  LDL.LU R46, [R1+0x228] ;  /* 0x00022800012e7983 */ /* 0x002ee80000300800 */
[----:B------:R-:W3:Y:S04]  /*22310*/  LDL.LU R47, [R1+0x22c] ;  /* 0x00022c00012f7983 */ /* 0x000ee80000300800 */
[----:B------:R-:W3:Y:S04]  /*22320*/  LDL.LU.64 R12, [R1+0x818] ;  /* 0x00081800010c7983 */ /* 0x000ee80000300a00 */
[----:B------:R-:W3:Y:S01]  /*22330*/  LDL.LU.64 R8, [R1+0x7f0] ;  /* 0x0007f00001087983 */ /* 0x000ee20000300a00 */
[----:B--2---:R-:W-:-:S15]  /*22340*/  HMMA.16816.F32 R56, R40, R34, R56 ;  /* 0x000000222838723c */ /* 0x004fde0000001838 */
[----:B------:R-:W-:-:S04]  /*22350*/  NOP ;  /* 0x0000000000007918 */ /* 0x000fc80000000000 */
[----:B------:R0:W-:Y:S04]  /*22360*/  STL.64 [R1+0x230], R56 ;  /* 0x0002303801007387 */ /* 0x0001e80000100a00 */
[----:B------:R1:W-:Y:S04]  /*22370*/  STL.64 [R1+0x238], R58 ;  /* 0x0002383a01007387 */ /* 0x0003e80000100a00 */
[----:B0-----:R-:W2:Y:S04]  /*22380*/  LDL.LU R56, [R1+0x60] ;  /* 0x0000600001387983 */ /* 0x001ea80000300800 */
[----:B------:R-:W2:Y:S01]  /*22390*/  LDL.LU R57, [R1+0x64] ;  /* 0x0000640001397983 */ /* 0x000ea20000300800 */
[----:B-1----:R-:W-:-:S03]  /*223a0*/  IMAD.MOV.U32 R58, RZ, RZ, R0 ;  /* 0x000000ffff3a7224 */ /* 0x002fc600078e0000 */
[----:B------:R-:W2:Y:S04]  /*223b0*/  LDL.LU R0, [R1+0x161c] ;  /* 0x00161c0001007983 */ /* 0x000ea80000300800 */
[----:B------:R-:W2:Y:S01]  /*223c0*/  LDL.LU R59, [R1+0x6c] ;  /* 0x00006c00013b7983 */ /* 0x000ea20000300800 */
[C---:B---3--:R-:W-:Y:S08]  /*223d0*/  HMMA.16816.F32 R44, R40.reuse, R30, R44 ;  /* 0x0000001e282c723c */ /* 0x048ff0000000182c */
[----:B------:R-:W-:Y:S01]  /*223e0*/  HMMA.16816.F32 R20, R40, R26, R20 ;  /* 0x0000001a2814723c */ /* 0x000fe20000001814 */
[----:B--2---:R-:W-:Y:S04]  /*223f0*/  STL.64 [R1+0x1588], R58 ;  /* 0x0015883a01007387 */ /* 0x004fe80000100a00 */
[----:B------:R0:W-:Y:S04]  /*22400*/  STL.64 [R1+0x1580], R56 ;  /* 0x0015803801007387 */ /* 0x0001e80000100a00 */
[----:B0-----:R-:W2:Y:S04]  /*22410*/  LDL.LU R56, [R1+0x80] ;  /* 0x0000800001387983 */ /* 0x001ea80000300800 */
[----:B------:R-:W2:Y:S04]  /*22420*/  LDL.LU R57, [R1+0x84] ;  /* 0x0000840001397983 */ /* 0x000ea80000300800 */
[----:B------:R-:W2:Y:S01]  /*22430*/  LDL.LU R58, [R1+0x88] ;  /* 0x00008800013a7983 */ /* 0x000ea20000300800 */
[----:B------:R-:W-:-:S03]  /*22440*/  IMAD.MOV.U32 R59, RZ, RZ, R0 ;  /* 0x000000ffff3b7224 */ /* 0x000fc600078e0000 */
[----:B------:R-:W3:Y:S04]  /*22450*/  LDL.LU R0, [R1+0x1618] ;  /* 0x0016180001007983 */ /* 0x000ee80000300800 */
[----:B------:R0:W-:Y:S04]  /*22460*/  STL.64 [R1+0x220], R44 ;  /* 0x0002202c01007387 */ /* 0x0001e80000100a00 */
[----:B------:R-:W-:Y:S04]  /*22470*/  STL.64 [R1+0x228], R46 ;  /* 0x0002282e01007387 */ /* 0x000fe80000100a00 */
[----:B0-----:R-:W2:Y:S04]  /*22480*/  LDL.LU.64 R44, [R1+0x810] ;  /* 0x00081000012c7983 */ /* 0x001ea80000300a00 */
[----:B------:R-:W-:Y:S04]  /*22490*/  STL.64 [R1+0x210], R20 ;  /* 0x0002101401007387 */ /* 0x000fe80000100a00 */
[----:B------:R0:W-:Y:S04]  /*224a0*/  STL.64 [R1+0x218], R22 ;  /* 0x0002181601007387 */ /* 0x0001e80000100a00 */
[----:B0-----:R-:W2:Y:S04]  /*224b0*/  LDL.LU.64 R22, [R1+0x1610] ;  /* 0x0016100001167983 */ /* 0x001ea80000300a00 */
[----:B------:R0:W5:Y:S04]  /*224c0*/  LDL.LU.64 R20, [R1+0x1608] ;  /* 0x0016080001147983 */ /* 0x0001680000300a00 */
[----:B------:R-:W3:Y:S01]  /*224d0*/  LDL.LU R47, [R1+0xb68] ;  /* 0x000b6800012f7983 */ /* 0x000ee20000300800 */
        /* <DEDUP_REMOVED lines=11> */
[----:B------:R-:W2:Y:S02]  /*22590*/  LDL.LU.64 R36, [R1+0x15e8] ;  /* 0x0015e80001247983 */ /* 0x000ea40000300a00 */
        /* <DEDUP_REMOVED lines=12> */
[----:B--2---:R-:W-:Y:S02]  /*22660*/  HMMA.16816.F32 R40, R40, R10, R36 ;  /* 0x0000000a2828723c */ /* 0x004fe40000001824 */
[----:B------:R-:W2:Y:S04]  /*22670*/  LDL.LU.64 R38, [R1+0x15c0] ;  /* 0x0015c00001267983 */ /* 0x000ea80000300a00 */
[----:B------:R-:W2:-:S13]  /*22680*/  LDL.LU.64 R36, [R1+0x15b8] ;  /* 0x0015b80001247983 */ /* 0x000e9a0000300a00 */
[----:B------:R1:W-:Y:S04]  /*22690*/  STL.64 [R1+0xd0], R40 ;  /* 0x0000d02801007387 */ /* 0x0003e80000100a00 */
[----:B------:R0:W-:Y:S04]  /*226a0*/  STL.64 [R1+0xd8], R42 ;  /* 0x0000d82a01007387 */ /* 0x0001e80000100a00 */
[----:B-1----:R-:W3:Y:S04]  /*226b0*/  LDL.LU.64 R40, [R1+0x800] ;  /* 0x0008000001287983 */ /* 0x002ee80000300a00 */
[----:B0-----:R-:W3:Y:S01]  /*226c0*/  LDL.LU.64 R42, [R1+0x808] ;  /* 0x00080800012a7983 */ /* 0x001ee20000300a00 */
[----:B--2---:R-:W-:-:S15]  /*226d0*/  HMMA.16816.F32 R48, R36, R34, R48 ;  /* 0x000000222430723c */ /* 0x004fde0000001830 */
[----:B------:R-:W-:-:S04]  /*226e0*/  NOP ;  /* 0x0000000000007918 */ /* 0x000fc80000000000 */
[----:B------:R-:W-:Y:S04]  /*226f0*/  STL.64 [R1+0xc0], R48 ;  /* 0x0000c03001007387 */ /* 0x000fe80000100a00 */
[----:B------:R0:W-:Y:S04]  /*22700*/  STL.64 [R1+0xc8], R50 ;  /* 0x0000c83201007387 */ /* 0x0001e80000100a00 */
[----:B0-----:R-:W2:Y:S04]  /*22710*/  LDL.LU.64 R50, [R1+0x15b0] ;  /* 0x0015b00001327983 */ /* 0x001ea80000300a00 */
[----:B------:R-:W2:Y:S04]  /*22720*/  LDL.LU.64 R48, [R1+0x15a8] ;  /* 0x0015a80001307983 */ /* 0x000ea80000300a00 */
[----:B------:R-:W3:Y:S01]  /*22730*/  LDL.LU.64 R34, [R1+0x820] ;  /* 0x0008200001227983 */ /* 0x000ee20000300a00 */
[----:B--2---:R-:W-:-:S15]  /*22740*/  HMMA.16816.F32 R48, R36, R30, R48 ;  /* 0x0000001e2430723c */ /* 0x004fde0000001830 */
[----:B------:R-:W-:-:S04]  /*22750*/  NOP ;  /* 0x0000000000007918 */ /* 0x000fc80000000000 */
[----:B------:R-:W-:Y:S04]  /*22760*/  STL.64 [R1+0xb0], R48 ;  /* 0x0000b03001007387 */ /* 0x000fe80000100a00 */
[----:B------:R0:W-:Y:S04]  /*22770*/  STL.64 [R1+0xb8], R50 ;  /* 0x0000b83201007387 */ /* 0x0001e80000100a00 */
[----:B0-----:R-:W2:Y:S04]  /*22780*/  LDL.LU.64 R50, [R1+0x15a0] ;  /* 0x0015a00001327983 */ /* 0x001ea80000300a00 */
[----:B------:R-:W2:Y:S01]  /*22790*/  LDL.LU.64 R48, [R1+0x1598] ;  /* 0x0015980001307983 */ /* 0x000ea20000300a00 */
[C---:B----4-:R-:W-:Y:S08]  /*227a0*/  HMMA.16816.F32 R52, R36.reuse, R22, R52 ;  /* 0x000000162434723c */ /* 0x050ff00000001834 */
[C---:B------:R-:W-:Y:S08]  /*227b0*/  HMMA.16816.F32 R56, R36.reuse, R18, R56 ;  /* 0x000000122438723c */ /* 0x040ff00000001838 */
[----:B--2---:R-:W-:-:S15]  /*227c0*/  HMMA.16816.F32 R48, R36, R26, R48 ;  /* 0x0000001a2430723c */ /* 0x004fde0000001830 */
[----:B------:R-:W-:-:S04]  /*227d0*/  NOP ;  /* 0x0000000000007918 */ /* 0x000fc80000000000 */
[----:B------:R0:W-:Y:S04]  /*227e0*/  STL.64 [R1+0xa0], R48 ;  /* 0x0000a03001007387 */ /* 0x0001e80000100a00 */
[----:B------:R1:W-:Y:S04]  /*227f0*/  STL.64 [R1+0xa8], R50 ;  /* 0x0000a83201007387 */ /* 0x0003e80000100a00 */
[----:B0-----:R0:W5:Y:S04]  /*22800*/  LDL.LU.64 R48, [R1+0x1590] ;  /* 0x0015900001307983 */ /* 0x0011680000300a00 */
[----:B-1----:R-:W2:Y:S04]  /*22810*/  LDL.LU R50, [R1+0xb74] ;  /* 0x000b740001327983 */ /* 0x002ea80000300800 */
[----:B------:R-:W4:Y:S04]  /*22820*/  LDL.LU R51, [R1+0x1318] ;  /* 0x0013180001337983 */ /* 0x000f280000300800 */
[----:B------:R1:W-:Y:S04]  /*22830*/  STL.64 [R1+0x90], R52 ;  /* 0x0000903401007387 */ /* 0x0003e80000100a00 */
[----:B------:R0:W-:Y:S04]  /*22840*/  STL.64 [R1+0x98], R54 ;  /* 0x0000983601007387 */ /* 0x0001e80000100a00 */
[----:B-1----:R-:W2:Y:S04]  /*22850*/  LDL.LU R52, [R1+0x1310] ;  /* 0x0013100001347983 */ /* 0x002ea80000300800 */
[----:B------:R-:W2:Y:S04]  /*22860*/  LDL.LU R53, [R1+0x1308] ;  /* 0x0013080001357983 */ /* 0x000ea80000300800 */
[----:B0-----:R-:W2:Y:S04]  /*22870*/  LDL.LU R54, [R1+0x1300] ;  /* 0x0013000001367983 */ /* 0x001ea80000300800 */
[----:B------:R-:W2:Y:S04]  /*22880*/  LDL.LU R55, [R1+0x12f8] ;  /* 0x0012f80001377983 */ /* 0x000ea80000300800 */
[----:B------:R-:W-:Y:S04]  /*22890*/  STL.64 [R1+0x80], R56 ;  /* 0x0000803801007387 */ /* 0x000fe80000100a00 */
[----:B------:R0:W-:Y:S04]  /*228a0*/  STL.64 [R1+0x88], R58 ;  /* 0x0000883a01007387 */ /* 0x0001e80000100a00 */
[----:B0-----:R-:W2:Y:S04]  /*228b0*/  LDL.LU.64 R58, [R1+0x1588] ;  /* 0x00158800013a7983 */ /* 0x001ea80000300a00 */
[----:B------:R-:W2:Y:S01]  /*228c0*/  LDL.LU.64 R56, [R1+0x1580] ;  /* 0x0015800001387983 */ /* 0x000ea20000300a00 */
[----:B------:R-:W-:-:S02]  /*228d0*/  IMAD.MOV.U32 R18, RZ, RZ, R2 ;  /* 0x000000ffff127224 */ /* 0x000fc400078e0002 */
[----:B------:R-:W-:Y:S02]  /*228e0*/  IMAD.MOV.U32 R19, RZ, RZ, R3 ;  /* 0x000000ffff137224 */ /* 0x000fe400078e0003 */
[----:B------:R-:W0:Y:S05]  /*228f0*/  LDC R3, c[0x0][0x3a8] ;  /* 0x0000ea00ff037b82 */ /* 0x000e2a0000000800 */
[----:B---3--:R-:W-:-:S15]  /*22900*/  HMMA.16816.F32 R16, R36, R14, R16 ;  /* 0x0000000e2410723c */ /* 0x008fde0000001810 */
[----:B------:R-:W-:-:S04]  /*22910*/  NOP ;  /* 0x0000000000007918 */ /* 0x000fc80000000000 */
[----:B------:R-:W-:Y:S04]  /*22920*/  STL.64 [R1+0x70], R16 ;  /* 0x0000701001007387 */ /* 0x000fe80000100a00 */
[----:B------:R-:W-:Y:S01]  /*22930*/  STL.64 [R1+0x78], R18 ;  /* 0x0000781201007387 */ /* 0x000fe20000100a00 */
[----:B--2---:R-:W-:-:S15]  /*22940*/  HMMA.16816.F32 R56, R36, R6, R56 ;  /* 0x000000062438723c */ /* 0x004fde0000001838 */
[----:B------:R-:W-:-:S04]  /*22950*/  NOP ;  /* 0x0000000000007918 */ /* 0x000fc80000000000 */
[----:B------:R-:W-:Y:S04]  /*22960*/  STL.64 [R1+0x60], R56 ;  /* 0x0000603801007387 */ /* 0x000fe80000100a00 */
[----:B------:R1:W-:Y:S04]  /*22970*/  STL.64 [R1+0x68], R58 ;  /* 0x0000683a01007387 */ /* 0x0003e80000100a00 */
[----:B-1----:R-:W2:Y:S04]  /*22980*/  LDL.LU.64 R58, [R1+0x1578] ;  /* 0x00157800013a7983 */ /* 0x002ea80000300a00 */
[----:B------:R-:W2:Y:S01]  /*22990*/  LDL.LU.64 R56, [R1+0x1570] ;  /* 0x0015700001387983 */ /* 0x000ea20000300a00 */
[----:B0-----:R-:W-:-:S04]  /*229a0*/  IMAD.SHL.U32 R3, R3, 0x20, RZ ;  /* 0x0000002003037824 */ /* 0x001fc800078e00ff */
[----:B------:R-:W-:-:S05]  /*229b0*/  IMAD.SHL.U32 R3, R3, 0x2, RZ ;  /* 0x0000000203037824 */ /* 0x000fca00078e00ff */
[-C--:B------:R-:W-:Y:S02]  /*229c0*/  IADD3 R16, P0, PT, R12, R3.reuse, RZ ;  /* 0x000000030c107210 */ /* 0x080fe40007f1e0ff */
[-C--:B------:R-:W-:Y:S02]  /*229d0*/  IADD3 R17, P1, PT, R34, R3.reuse, RZ ;  /* 0x0000000322117210 */ /* 0x080fe40007f3e0ff */
[-C--:B------:R-:W-:Y:S01]  /*229e0*/  IADD3 R18, P2, PT, R8, R3.reuse, RZ ;  /* 0x0000000308127210 */ /* 0x080fe20007f5e0ff */
[--C-:B------:R-:W-:Y:S01]  /*229f0*/  IMAD.X R13, R13, 0x1, R0.reuse, P0 ;  /* 0x000000010d0d7824 */ /* 0x100fe200000e0600 */
[-C--:B------:R-:W-:Y:S01]  /*22a00*/  IADD3 R19, P0, PT, R4, R3.reuse, RZ ;  /* 0x0000000304137210 */ /* 0x080fe20007f1e0ff */
[----:B------:R-:W-:Y:S02]  /*22a10*/  VIADD R47, R47, 0x1 ;  /* 0x000000012f2f7836 */ /* 0x000fe40000000000 */
[--C-:B------:R-:W-:Y:S02]  /*22a20*/  IMAD.X R14, R35, 0x1, R0.reuse, P1 ;  /* 0x00000001230e7824 */ /* 0x100fe400008e0600 */
[--C-:B------:R-:W-:Y:S01]  /*22a30*/  IMAD.X R15, R9, 0x1, R0.reuse, P2 ;  /* 0x00000001090f7824 */ /* 0x100fe200010e0600 */
[-C--:B------:R-:W-:Y:S01]  /*22a40*/  IADD3 R8, P1, PT, R40, R3.reuse, RZ ;  /* 0x0000000328087210 */ /* 0x080fe20007f3e0ff */
[--C-:B------:R-:W-:Y:S01]  /*22a50*/  IMAD.X R4, R5, 0x1, R0.reuse, P0 ;  /* 0x0000000105047824 */ /* 0x100fe200000e0600 */
[----:B------:R-:W-:Y:S01]  /*22a60*/  IADD3 R12, P2, PT, R44, R3, RZ ;  /* 0x000000032c0c7210 */ /* 0x000fe20007f5e0ff */
[----:B------:R-:W-:Y:S02]  /*22a70*/  STL [R1+0xb68], R47 ;  /* 0x000b682f01007387 */ /* 0x000fe40000100800 */
[----:B------:R-:W-:-:S02]  /*22a80*/  IMAD.X R5, R41, 0x1, R0, P1 ;  /* 0x0000000129057824 */ /* 0x000fc400008e0600 */
[----:B------:R-:W-:Y:S01]  /*22a90*/  IMAD.X R7, R45, 0x1, R0, P2 ;  /* 0x000000012d077824 */ /* 0x000fe200010e0600 */
[-C--:B------:R-:W-:Y:S02]  /*22aa0*/  IADD3 R50, P2, PT, R50, R3.reuse, RZ ;  /* 0x0000000332327210 */ /* 0x080fe40007f5e0ff */
[-C--:B----4-:R-:W-:Y:S02]  /*22ab0*/  IADD3 R51, P1, PT, R51, R3.reuse, RZ ;  /* 0x0000000333337210 */ /* 0x090fe40007f3e0ff */
[-C--:B------:R-:W-:Y:S02]  /*22ac0*/  IADD3 R52, P4, PT, R52, R3.reuse, RZ ;  /* 0x0000000334347210 */ /* 0x080fe40007f9e0ff */
[-C--:B------:R-:W-:Y:S02]  /*22ad0*/  IADD3 R53, P6, PT, R53, R3.reuse, RZ ;  /* 0x0000000335357210 */ /* 0x080fe40007fde0ff */
[-C--:B------:R-:W-:Y:S02]  /*22ae0*/  IADD3 R54, P5, PT, R54, R3.reuse, RZ ;  /* 0x0000000336367210 */ /* 0x080fe40007fbe0ff */
[----:B------:R-:W-:-:S02]  /*22af0*/  IADD3 R55, P3, PT, R55, R3, RZ ;  /* 0x0000000337377210 */ /* 0x000fc40007f7e0ff */
[----:B------:R-:W-:-:S05]  /*22b00*/  IADD3 R9, P0, PT, R42, R3, RZ ;  /* 0x000000032a097210 */ /* 0x000fca0007f1e0ff */
[----:B------:R-:W-:Y:S01]  /*22b10*/  IMAD.X R6, R43, 0x1, R0, P0 ;  /* 0x000000012b067824 */ /* 0x000fe200000e0600 */
[----:B------:R-:W-:Y:S01]  /*22b20*/  ISETP.NE.U32.AND P0, PT, R47, UR7, PT ;  /* 0x000000072f007c0c */ /* 0x000fe2000bf05070 */
[----:B--2---:R-:W-:Y:S01]  /*22b30*/  HMMA.16816.F32 R56, R36, R10, R56 ;  /* 0x0000000a2438723c */ /* 0x004fe20000001838 */
[----:B------:R-:W-:Y:S02]  /*22b40*/  IMAD.MOV.U32 R10, RZ, RZ, R16 ;  /* 0x000000ffff0a7224 */ /* 0x000fe400078e0010 */
[----:B------:R-:W-:Y:S02]  /*22b50*/  IMAD.MOV.U32 R11, RZ, RZ, R13 ;  /* 0x000000ffff0b7224 */ /* 0x000fe400078e000d */
[----:B------:R-:W-:Y:S02]  /*22b60*/  IMAD.MOV.U32 R16, RZ, RZ, R17 ;  /* 0x000000ffff107224 */ /* 0x000fe400078e0011 */
[----:B------:R-:W-:Y:S02]  /*22b70*/  IMAD.MOV.U32 R17, RZ, RZ, R14 ;  /* 0x000000ffff117224 */ /* 0x000fe400078e000e */
[----:B------:R-:W-:Y:S01]  /*22b80*/  IMAD.MOV.U32 R14, RZ, RZ, R18 ;  /* 0x000000ffff0e7224 */ /* 0x000fe200078e0012 */
[----:B------:R0:W-:Y:S04]  /*22b90*/  STL.64 [R1+0x818], R10 ;  /* 0x0008180a01007387 */ /* 0x0001e80000100a00 */
[----:B------:R-:W-:Y:S04]  /*22ba0*/  STL.64 [R1+0x820], R16 ;  /* 0x0008201001007387 */ /* 0x000fe80000100a00 */
[----:B------:R1:W-:Y:S01]  /*22bb0*/  STL.64 [R1+0x7f0], R14 ;  /* 0x0007f00e01007387 */ /* 0x0003e20000100a00 */
[----:B0-----:R-:W-:-:S02]  /*22bc0*/  IMAD.MOV.U32 R10, RZ, RZ, R19 ;  /* 0x000000ffff0a7224 */ /* 0x001fc400078e0013 */
[----:B------:R-:W-:Y:S02]  /*22bd0*/  IMAD.MOV.U32 R11, RZ, RZ, R4 ;  /* 0x000000ffff0b7224 */ /* 0x000fe400078e0004 */
[----:B------:R-:W-:-:S03]  /*22be0*/  IMAD.MOV.U32 R4, RZ, RZ, R8 ;  /* 0x000000ffff047224 */ /* 0x000fc600078e0008 */
[----:B------:R0:W-:Y:S04]  /*22bf0*/  STL.64 [R1+0x7f8], R10 ;  /* 0x0007f80a01007387 */ /* 0x0001e80000100a00 */
[----:B------:R-:W-:Y:S04]  /*22c00*/  STL.64 [R1+0x800], R4 ;  /* 0x0008000401007387 */ /* 0x000fe80000100a00 */
[----:B------:R2:W-:Y:S04]  /*22c10*/  STL [R1+0xb74], R50 ;  /* 0x000b743201007387 */ /* 0x0005e80000100800 */
[----:B------:R3:W-:Y:S04]  /*22c20*/  STL [R1+0x1318], R51 ;  /* 0x0013183301007387 */ /* 0x0007e80000100800 */
[----:B------:R4:W-:Y:S04]  /*22c30*/  STL [R1+0x1310], R52 ;  /* 0x0013103401007387 */ /* 0x0009e80000100800 */
[----:B-1----:R-:W4:Y:S04]  /*22c40*/  LDL.LU R14, [R1+0xb70] ;  /* 0x000b7000010e7983 */ /* 0x002f280000300800 */
[----:B------:R1:W-:Y:S04]  /*22c50*/  STL [R1+0x1308], R53 ;  /* 0x0013083501007387 */ /* 0x0003e80000100800 */
[----:B------:R-:W4:Y:S04]  /*22c60*/  LDL.LU R16, [R1+0x12f0] ;  /* 0x0012f00001107983 */ /* 0x000f280000300800 */
[----:B------:R0:W-:Y:S04]  /*22c70*/  STL [R1+0x1300], R54 ;  /* 0x0013003601007387 */ /* 0x0001e80000100800 */
[----:B------:R-:W4:Y:S04]  /*22c80*/  LDL.LU R13, [R1+0x1314] ;  /* 0x00131400010d7983 */ /* 0x000f280000300800 */
[----:B------:R0:W-:Y:S04]  /*22c90*/  STL [R1+0x12f8], R55 ;  /* 0x0012f83701007387 */ /* 0x0001e80000100800 */
[----:B------:R-:W4:Y:S04]  /*22ca0*/  LDL.LU R36, [R1+0x12e8] ;  /* 0x0012e80001247983 */ /* 0x000f280000300800 */
[----:B------:R-:W4:Y:S04]  /*22cb0*/  LDL.LU R37, [R1+0x130c] ;  /* 0x00130c0001257983 */ /* 0x000f280000300800 */
[----:B------:R-:W4:Y:S04]  /*22cc0*/  LDL.LU R38, [R1+0x12e0] ;  /* 0x0012e00001267983 */ /* 0x000f280000300800 */
        /* <DEDUP_REMOVED lines=19> */
[----:B--2---:R-:W2:Y:S04]  /*22e00*/  LDL.LU R50, [R1+0x1290] ;  /* 0x0012900001327983 */ /* 0x004ea80000300800 */
[----:B---3--:R-:W3:Y:S04]  /*22e10*/  LDL.LU R51, [R1+0x12b4] ;  /* 0x0012b40001337983 */ /* 0x008ee80000300800 */
[----:B----4-:R-:W4:Y:S04]  /*22e20*/  LDL.LU R52, [R1+0x1288] ;  /* 0x0012880001347983 */ /* 0x010f280000300800 */
[----:B-1----:R-:W4:Y:S04]  /*22e30*/  LDL.LU R53, [R1+0x12ac] ;  /* 0x0012ac0001357983 */ /* 0x002f280000300800 */
[----:B------:R-:W4:Y:S04]  /*22e40*/  LDL.LU R54, [R1+0x1280] ;  /* 0x0012800001367983 */ /* 0x000f280000300800 */
[----:B------:R-:W4:Y:S01]  /*22e50*/  LDL.LU R55, [R1+0x12a4] ;  /* 0x0012a40001377983 */ /* 0x000f220000300800 */
[--C-:B------:R-:W-:Y:S01]  /*22e60*/  IMAD.X R14, R14, 0x1, R0.reuse, P2 ;  /* 0x000000010e0e7824 */ /* 0x100fe200010e0600 */
[-C--:B------:R-:W-:Y:S01]  /*22e70*/  IADD3 R16, P2, PT, R16, R3.reuse, RZ ;  /* 0x0000000310107210 */ /* 0x080fe20007f5e0ff */
[--C-:B------:R-:W-:Y:S01]  /*22e80*/  IMAD.X R13, R13, 0x1, R0.reuse, P1 ;  /* 0x000000010d0d7824 */ /* 0x100fe200008e0600 */
[-C--:B------:R-:W-:Y:S01]  /*22e90*/  IADD3 R36, P1, PT, R36, R3.reuse, RZ ;  /* 0x0000000324247210 */ /* 0x080fe20007f3e0ff */
[----:B------:R-:W-:Y:S01]  /*22ea0*/  IMAD.X R37, R37, 0x1, R0, P4 ;  /* 0x0000000125257824 */ /* 0x000fe200020e0600 */
[----:B------:R0:W-:Y:S01]  /*22eb0*/  STL [R1+0xb70], R14 ;  /* 0x000b700e01007387 */ /* 0x0001e20000100800 */
[----:B------:R-:W-:-:S03]  /*22ec0*/  IADD3 R38, P4, PT, R38, R3, RZ ;  /* 0x0000000326267210 */ /* 0x000fc60007f9e0ff */
[----:B------:R1:W-:Y:S01]  /*22ed0*/  STL [R1+0x12f0], R16 ;  /* 0x0012f01001007387 */ /* 0x0003e20000100800 */
[----:B------:R-:W-:-:S03]  /*22ee0*/  IMAD.X R39, R39, 0x1, R0, P6 ;  /* 0x0000000127277824 */ /* 0x000fc600030e0600 */
        /* <DEDUP_REMOVED lines=37> */
[----:B--2---:R-:W-:-:S03]  /*23140*/  IADD3 R50, P2, PT, R50, R3, RZ ;  /* 0x0000000332327210 */ /* 0x004fc60007f5e0ff */
[----:B------:R2:W-:Y:S01]  /*23150*/  STL [R1+0x12a0], R44 ;  /* 0x0012a02c01007387 */ /* 0x0005e20000100800 */
[----:B---3--:R-:W-:-:S03]  /*23160*/  IMAD.X R51, R51, 0x1, R0, P1 ;  /* 0x0000000133337824 */ /* 0x008fc600008e0600 */
[----:B------:R3:W-:Y:S01]  /*23170*/  STL [R1+0x12c4], R45 ;  /* 0x0012c42d01007387 */ /* 0x0007e20000100800 */
[----:B----4-:R-:W-:-:S03]  /*23180*/  IADD3 R52, P1, PT, R52, R3, RZ ;  /* 0x0000000334347210 */ /* 0x010fc60007f3e0ff */
[----:B------:R4:W-:Y:S04]  /*23190*/  STL [R1+0x1298], R46 ;  /* 0x0012982e01007387 */ /* 0x0009e80000100800 */
[----:B------:R0:W-:Y:S01]  /*231a0*/  STL [R1+0x12bc], R47 ;  /* 0x0012bc2f01007387 */ /* 0x0001e20000100800 */
[----:B------:R-:W-:-:S03]  /*231b0*/  IMAD.X R53, R53, 0x1, R0, P4 ;  /* 0x0000000135357824 */ /* 0x000fc600020e0600 */
[----:B------:R0:W-:Y:S01]  /*231c0*/  STL [R1+0x1290], R50 ;  /* 0x0012903201007387 */ /* 0x0001e20000100800 */
[----:B------:R-:W-:-:S03]  /*231d0*/  IADD3 R54, P4, PT, R54, R3, RZ ;  /* 0x0000000336367210 */ /* 0x000fc60007f9e0ff */
[----:B------:R1:W-:Y:S04]  /*231e0*/  STL [R1+0x12b4], R51 ;  /* 0x0012b43301007387 */ /* 0x0003e80000100800 */
[----:B------:R1:W-:Y:S01]  /*231f0*/  STL [R1+0x1288], R52 ;  /* 0x0012883401007387 */ /* 0x0003e20000100800 */
[----:B------:R-:W-:-:S03]  /*23200*/  IMAD.X R55, R55, 0x1, R0, P6 ;  /* 0x0000000137377824 */ /* 0x000fc600030e0600 */
[----:B0-----:R-:W4:Y:S04]  /*23210*/  LDL.LU R14, [R1+0x1278] ;  /* 0x00127800010e7983 */ /* 0x001f280000300800 */
[----:B------:R0:W-:Y:S04]  /*23220*/  STL [R1+0x12ac], R53 ;  /* 0x0012ac3501007387 */ /* 0x0001e80000100800 */
[----:B-1----:R-:W4:Y:S04]  /*23230*/  LDL.LU R16, [R1+0x129c] ;  /* 0x00129c0001107983 */ /* 0x002f280000300800 */
[----:B------:R1:W-:Y:S04]  /*23240*/  STL [R1+0x1280], R54 ;  /* 0x0012803601007387 */ /* 0x0003e80000100800 */
[----:B------:R-:W4:Y:S04]  /*23250*/  LDL.LU R13, [R1+0x1270] ;  /* 0x00127000010d7983 */ /* 0x000f280000300800 */
[----:B------:R0:W-:Y:S04]  /*23260*/  STL [R1+0x12a4], R55 ;  /* 0x0012a43701007387 */ /* 0x0001e80000100800 */
        /* <DEDUP_REMOVED lines=21> */
[----:B------:R-:W4:Y:S04]  /*233c0*/  LDL.LU R47, [R1+0x1218] ;  /* 0x00121800012f7983 */ /* 0x000f280000300800 */
[----:B------:R-:W4:Y:S04]  /*233d0*/  LDL.LU R50, [R1+0x123c] ;  /* 0x00123c0001327983 */ /* 0x000f280000300800 */
[----:B------:R-:W4:Y:S04]  /*233e0*/  LDL.LU R51, [R1+0x1210] ;  /* 0x0012100001337983 */ /* 0x000f280000300800 */
[----:B------:R-:W4:Y:S04]  /*233f0*/  LDL.LU R52, [R1+0x1234] ;  /* 0x0012340001347983 */ /* 0x000f280000300800 */
[----:B0-----:R-:W4:Y:S04]  /*23400*/  LDL.LU R53, [R1+0x1208] ;  /* 0x0012080001357983 */ /* 0x001f280000300800 */
[----:B-1----:R-:W4:Y:S04]  /*23410*/  LDL.LU R54, [R1+0x122c] ;  /* 0x00122c0001367983 */ /* 0x002f280000300800 */
[----:B------:R-:W4:Y:S01]  /*23420*/  LDL.LU R55, [R1+0x1200] ;  /* 0x0012000001377983 */ /* 0x000f220000300800 */
[-C--:B------:R-:W-:Y:S01]  /*23430*/  IADD3 R14, P6, PT, R14, R3.reuse, RZ ;  /* 0x000000030e0e7210 */ /* 0x080fe20007fde0ff */
[--C-:B------:R-:W-:Y:S01]  /*23440*/  IMAD.X R16, R16, 0x1, R0.reuse, P5 ;  /* 0x0000000110107824 */ /* 0x100fe200028e0600 */
[-C--:B------:R-:W-:Y:S01]  /*23450*/  IADD3 R13, P5, PT, R13, R3.reuse, RZ ;  /* 0x000000030d0d7210 */ /* 0x080fe20007fbe0ff */
[--C-:B------:R-:W-:Y:S01]  /*23460*/  IMAD.X R36, R36, 0x1, R0.reuse, P3 ;  /* 0x0000000124247824 */ /* 0x100fe200018e0600 */
[----:B------:R-:W-:Y:S01]  /*23470*/  IADD3 R37, P3, PT, R37, R3, RZ ;  /* 0x0000000325257210 */ /* 0x000fe20007f7e0ff */
        /* <DEDUP_REMOVED lines=33> */
[----:B--2---:R-:W-:-:S03]  /*23690*/  IMAD.X R44, R44, 0x1, R0, P4 ;  /* 0x000000012c2c7824 */ /* 0x004fc600020e0600 */
[----:B------:R2:W-:Y:S01]  /*236a0*/  STL [R1+0x125c], R40 ;  /* 0x00125c2801007387 */ /* 0x0005e20000100800 */
[----:B---3--:R-:W-:-:S03]  /*236b0*/  IADD3 R45, P4, PT, R45, R3, RZ ;  /* 0x000000032d2d7210 */ /* 0x008fc60007f9e0ff */
[----:B------:R3:W-:Y:S01]  /*236c0*/  STL [R1+0x1230], R41 ;  /* 0x0012302901007387 */ /* 0x0007e20000100800 */
[----:B----4-:R-:W-:-:S03]  /*236d0*/  IMAD.X R46, R46, 0x1, R0, P6 ;  /* 0x000000012e2e7824 */ /* 0x010fc600030e0600 */
        /* <DEDUP_REMOVED lines=8> */
[----:B------:R0:W-:Y:S04]  /*23760*/  STL [R1+0x1244], R46 ;  /* 0x0012442e01007387 */ /* 0x0001e80000100800 */
[----:B------:R0:W-:Y:S01]  /*23770*/  STL [R1+0x1218], R47 ;  /* 0x0012182f01007387 */ /* 0x0001e20000100800 */
[----:B------:R-:W-:-:S03]  /*23780*/  IADD3 R53, P3, PT, R53, R3, RZ ;  /* 0x0000000335357210 */ /* 0x000fc60007f7e0ff */
[----:B------:R0:W-:Y:S01]  /*23790*/  STL [R1+0x123c], R50 ;  /* 0x00123c3201007387 */ /* 0x0001e20000100800 */
[----:B------:R-:W-:-:S03]  /*237a0*/  IMAD.X R54, R54, 0x1, R0, P2 ;  /* 0x0000000136367824 */ /* 0x000fc600010e0600 */
[----:B------:R1:W-:Y:S04]  /*237b0*/  STL [R1+0x1210], R51 ;  /* 0x0012103301007387 */ /* 0x0003e80000100800 */
[----:B------:R1:W-:Y:S01]  /*237c0*/  STL [R1+0x1234], R52 ;  /* 0x0012343401007387 */ /* 0x0003e20000100800 */
[----:B------:R-:W-:-:S03]  /*237d0*/  IADD3 R55, P2, PT, R55, R3, RZ ;  /* 0x0000000337377210 */ /* 0x000fc60007f5e0ff */
        /* <DEDUP_REMOVED lines=32> */
[----:B-1----:R-:W4:Y:S04]  /*239e0*/  LDL.LU R54, [R1+0x1188] ;  /* 0x0011880001367983 */ /* 0x002f280000300800 */
        /* <DEDUP_REMOVED lines=343> */
[----:B--2---:R-:W2:Y:S04]  /*24f60*/  LDL.LU R13, [R1+0x102c] ;  /* 0x00102c00010d7983 */ /* 0x004ea80000300800 */
[----:B------:R0:W-:Y:S04]  /*24f70*/  STL [R1+0x1010], R55 ;  /* 0x0010103701007387 */ /* 0x0001e80000100800 */
        /* <DEDUP_REMOVED lines=30> */
[--C-:B--2---:R-:W-:Y:S01]  /*25160*/  IMAD.X R13, R13, 0x1, R0.reuse, P5 ;  /* 0x000000010d0d7824 */ /* 0x104fe200028e0600 */
[-C--:B---3--:R-:W-:Y:S01]  /*25170*/  IADD3 R36, P5, PT, R36, R3.reuse, RZ ;  /* 0x0000000324247210 */ /* 0x088fe20007fbe0ff */
[----:B----4-:R-:W-:Y:S01]  /*25180*/  IMAD.X R37, R37, 0x1, R0, P3 ;  /* 0x0000000125257824 */ /* 0x010fe200018e0600 */
        /* <DEDUP_REMOVED lines=90> */
[-C--:B--2---:R-:W-:Y:S01]  /*25730*/  IADD3 R13, P1, PT, R13, R3.reuse, RZ ;  /* 0x000000030d0d7210 */ /* 0x084fe20007f3e0ff */
[--C-:B---3--:R-:W-:Y:S01]  /*25740*/  IMAD.X R36, R36, 0x1, R0.reuse, P4 ;  /* 0x0000000124247824 */ /* 0x108fe200020e0600 */
[----:B----4-:R-:W-:Y:S01]  /*25750*/  IADD3 R37, P4, PT, R37, R3, RZ ;  /* 0x0000000325257210 */ /* 0x010fe20007f9e0ff */
        /* <DEDUP_REMOVED lines=779> */
[----:B------:R-:W-:-:S03]  /*28810*/  IADD3 R45, P6, PT, R45, UR10, RZ ;  /* 0x0000000a2d2d7c10 */ /* 0x000fc6000ffde0ff */
        /* <DEDUP_REMOVED lines=10> */
[----:B------:R0:W-:Y:S04]  /*288c0*/  STL [R1+0xb9c], R46 ;  /* 0x000b9c2e01007387 */ /* 0x0001e80000100800 */
[----:B------:R0:W-:Y:S01]  /*288d0*/  STL [R1+0x1494], R47 ;  /* 0x0014942f01007387 */ /* 0x0001e20000100800 */
[----:B------:R-:W-:-:S03]  /*288e0*/  IADD3 R53, P2, PT, R53, UR10, RZ ;  /* 0x0000000a35357c10 */ /* 0x000fc6000ff5e0ff */
[----:B------:R0:W-:Y:S01]  /*288f0*/  STL [R1+0xb94], R50 ;  /* 0x000b943201007387 */ /* 0x0001e20000100800 */
[----:B------:R-:W-:-:S03]  /*28900*/  IMAD.X R54, R54, 0x1, R0, P1 ;  /* 0x0000000136367824 */ /* 0x000fc600008e0600 */
[----:B------:R1:W-:Y:S04]  /*28910*/  STL [R1+0x1490], R51 ;  /* 0x0014903301007387 */ /* 0x0003e80000100800 */
[----:B------:R1:W-:Y:S01]  /*28920*/  STL [R1+0xb8c], R52 ;  /* 0x000b8c3401007387 */ /* 0x0003e20000100800 */
[----:B------:R-:W-:-:S03]  /*28930*/  IADD3 R55, P1, PT, R55, UR10, RZ ;  /* 0x0000000a37377c10 */ /* 0x000fc6000ff3e0ff */
        /* <DEDUP_REMOVED lines=34> */
[----:B------:R-:W-:Y:S01]  /*28b60*/  IMAD.X R14, R14, 0x1, R0, P4 ;  /* 0x000000010e0e7824 */ /* 0x000fe200020e0600 */
[----:B------:R-:W-:-:S02]  /*28b70*/  IADD3 R16, P4, PT, R16, UR10, RZ ;  /* 0x0000000a10107c10 */ /* 0x000fc4000ff9e0ff */
[----:B--2---:R-:W-:Y:S02]  /*28b80*/  IADD3.X R13, PT, PT, R13, UR4, RZ, P6, !PT ;  /* 0x000000040d0d7c10 */ /* 0x004fe4000b7fe4ff */
[----:B---3--:R-:W-:Y:S02]  /*28b90*/  IADD3 R36, P6, PT, R36, UR10, RZ ;  /* 0x0000000a24247c10 */ /* 0x008fe4000ffde0ff */
[----:B----4-:R-:W-:Y:S01]  /*28ba0*/  IADD3.X R37, PT, PT, R37, UR4, RZ, P5, !PT ;  /* 0x0000000425257c10 */ /* 0x010fe2000affe4ff */
[----:B------:R0:W-:Y:S01]  /*28bb0*/  STL [R1+0xb7c], R14 ;  /* 0x000b7c0e01007387 */ /* 0x0001e20000100800 */
[----:B------:R-:W-:-:S03]  /*28bc0*/  IADD3 R38, P5, PT, R38, UR10, RZ ;  /* 0x0000000a26267c10 */ /* 0x000fc6000ffbe0ff */
[----:B------:R1:W-:Y:S01]  /*28bd0*/  STL [R1+0x1484], R16 ;  /* 0x0014841001007387 */ /* 0x0003e20000100800 */
[----:B------:R-:W-:-:S03]  /*28be0*/  IADD3.X R39, PT, PT, R39, UR4, RZ, P3, !PT ;  /* 0x0000000427277c10 */ /* 0x000fc60009ffe4ff */
        /* <DEDUP_REMOVED lines=42> */
[----:B------:R0:W-:Y:S04]  /*28e90*/  STL [R1+0x142c], R46 ;  /* 0x00142c2e01007387 */ /* 0x0001e80000100800 */
[----:B------:R0:W-:Y:S01]  /*28ea0*/  STL [R1+0x1450], R47 ;  /* 0x0014502f01007387 */ /* 0x0001e20000100800 */
[----:B------:R-:W-:-:S03]  /*28eb0*/  IADD3.X R53, PT, PT, R53, UR4, RZ, P5, !PT ;  /* 0x0000000435357c10 */ /* 0x000fc6000affe4ff */
[----:B------:R0:W-:Y:S01]  /*28ec0*/  STL [R1+0x1424], R50 ;  /* 0x0014243201007387 */ /* 0x0001e20000100800 */
[----:B------:R-:W-:-:S03]  /*28ed0*/  IADD3 R54, P5, PT, R54, UR10, RZ ;  /* 0x0000000a36367c10 */ /* 0x000fc6000ffbe0ff */
[----:B------:R1:W-:Y:S04]  /*28ee0*/  STL [R1+0x1448], R51 ;  /* 0x0014483301007387 */ /* 0x0003e80000100800 */
[----:B------:R1:W-:Y:S01]  /*28ef0*/  STL [R1+0x141c], R52 ;  /* 0x00141c3401007387 */ /* 0x0003e20000100800 */
[----:B------:R-:W-:-:S03]  /*28f00*/  IADD3.X R55, PT, PT, R55, UR4, RZ, P3, !PT ;  /* 0x0000000437377c10 */ /* 0x000fc60009ffe4ff */
        /* <DEDUP_REMOVED lines=34> */
[----:B------:R-:W-:-:S02]  /*29130*/  IADD3 R14, P3, PT, R14, UR10, RZ ;  /* 0x0000000a0e0e7c10 */ /* 0x000fc4000ff7e0ff */
[----:B------:R-:W-:Y:S02]  /*29140*/  IADD3.X R16, PT, PT, R16, UR4, RZ, P2, !PT ;  /* 0x0000000410107c10 */ /* 0x000fe400097fe4ff */
[----:B--2---:R-:W-:Y:S02]  /*29150*/  IADD3 R13, P2, PT, R13, UR10, RZ ;  /* 0x0000000a0d0d7c10 */ /* 0x004fe4000ff5e0ff */
[----:B---3--:R-:W-:Y:S02]  /*29160*/  IADD3.X R36, PT, PT, R36, UR4, RZ, P1, !PT ;  /* 0x0000000424247c10 */ /* 0x008fe40008ffe4ff */
[----:B----4-:R-:W-:Y:S01]  /*29170*/  IADD3 R37, P1, PT, R37, UR10, RZ ;  /* 0x0000000a25257c10 */ /* 0x010fe2000ff3e0ff */
        /* <DEDUP_REMOVED lines=46> */
[----:B------:R0:W-:Y:S04]  /*29460*/  STL [R1+0x13d8], R46 ;  /* 0x0013d82e01007387 */ /* 0x0001e80000100800 */
[----:B------:R0:W-:Y:S01]  /*29470*/  STL [R1+0x13ac], R47 ;  /* 0x0013ac2f01007387 */ /* 0x0001e20000100800 */
[----:B------:R-:W-:-:S03]  /*29480*/  IADD3 R53, P1, PT, R53, UR10, RZ ;  /* 0x0000000a35357c10 */ /* 0x000fc6000ff3e0ff */
[----:B------:R0:W-:Y:S01]  /*29490*/  STL [R1+0x13d0], R50 ;  /* 0x0013d03201007387 */ /* 0x0001e20000100800 */
[----:B------:R-:W-:-:S03]  /*294a0*/  IADD3.X R54, PT, PT, R54, UR4, RZ, P4, !PT ;  /* 0x0000000436367c10 */ /* 0x000fc6000a7fe4ff */
        /* <DEDUP_REMOVED lines=37> */
[----:B------:R-:W-:-:S02]  /*29700*/  IADD3.X R14, PT, PT, R14, UR4, RZ, P6, !PT ;  /* 0x000000040e0e7c10 */ /* 0x000fc4000b7fe4ff */
[----:B------:R-:W-:Y:S02]  /*29710*/  IADD3 R16, P6, PT, R16, UR10, RZ ;  /* 0x0000000a10107c10 */ /* 0x000fe4000ffde0ff */
        /* <DEDUP_REMOVED lines=91> */
[----:B------:R-:W0:Y:S01]  /*29cd0*/  S2R R2, SR_TID.X ;  /* 0x0000000000027919 */ /* 0x000e220000002100 */
[----:B------:R-:W-:-:S02]  /*29ce0*/  IMAD.MOV.U32 R4, RZ, RZ, R12 ;  /* 0x000000ffff047224 */ /* 0x000fc400078e000c */
[----:B------:R-:W-:Y:S02]  /*29cf0*/  IMAD.MOV.U32 R5, RZ, RZ, R7 ;  /* 0x000000ffff057224 */ /* 0x000fe400078e0007 */
[----:B------:R-:W-:Y:S02]  /*29d00*/  IMAD.MOV.U32 R8, RZ, RZ, R9 ;  /* 0x000000ffff087224 */ /* 0x000fe400078e0009 */
[----:B------:R-:W-:Y:S01]  /*29d10*/  IMAD.MOV.U32 R9, RZ, RZ, R6 ;  /* 0x000000ffff097224 */ /* 0x000fe200078e0006 */
[----:B0-----:R-:W-:-:S05]  /*29d20*/  LOP3.LUT R2, R2, 0x1f, RZ, 0xc0, !PT ;  /* 0x0000001f02027812 */ /* 0x001fca00078ec0ff */
[----:B------:R-:W-:Y:S01]  /*29d30*/  IMAD.SHL.U32 R2, R2, 0x2, RZ ;  /* 0x0000000202027824 */ /* 0x000fe200078e00ff */
[----:B------:R-:W-:Y:S02]  /*29d40*/  IADD3 R14, P2, PT, R14, UR10, RZ ;  /* 0x0000000a0e0e7c10 */ /* 0x000fe4000ff5e0ff */
        /* <DEDUP_REMOVED lines=54> */
[----:B------:R0:W-:Y:S04]  /*2a0b0*/  STL [R1+0x14f8], R50 ;  /* 0x0014f83201007387 */ /* 0x0001e80000100800 */
[----:B------:R0:W-:Y:S01]  /*2a0c0*/  STL [R1+0x1500], R51 ;  /* 0x0015003301007387 */ /* 0x0001e20000100800 */
[----:B------:R-:W-:-:S03]  /*2a0d0*/  IADD3.X R55, PT, PT, R55, UR4, RZ, P2, !PT ;  /* 0x0000000437377c10 */ /* 0x000fc600097fe4ff */
[----:B------:R0:W-:Y:S04]  /*2a0e0*/  STL [R1+0x1508], R52 ;  /* 0x0015083401007387 */ /* 0x0001e80000100800 */
[----:B------:R0:W-:Y:S04]  /*2a0f0*/  STL [R1+0x1514], R53 ;  /* 0x0015143501007387 */ /* 0x0001e80000100800 */
[----:B------:R0:W-:Y:S04]  /*2a100*/  STL [R1+0x151c], R54 ;  /* 0x00151c3601007387 */ /* 0x0001e80000100800 */
[----:B------:R0:W-:Y:S04]  /*2a110*/  STL.64 [R1+0x810], R4 ;  /* 0x0008100401007387 */ /* 0x0001e80000100a00 */
[----:B------:R0:W-:Y:S04]  /*2a120*/  STL [R1+0x1524], R55 ;  /* 0x0015243701007387 */ /* 0x0001e80000100800 */
[----:B------:R0:W-:Y:S01]  /*2a130*/  STL.64 [R1+0x808], R8 ;  /* 0x0008080801007387 */ /* 0x0001e20000100a00 */
[----:B------:R-:W-:Y:S05]  /*2a140*/  @P0 BRA `(.L_x_1) ;  /* 0xfffffe2800280947 */ /* 0x000fea000383ffff */
[----:B-----5:R1:W-:Y:S04]  /*2a150*/  STL [R1+0x168c], R49 ;  /* 0x00168c3101007387 */ /* 0x0203e80000100800 */
[----:B-1----:R-:W2:Y:S04]  /*2a160*/  LDL.LU R49, [R1+0x37c] ;  /* 0x00037c0001317983 */ /* 0x002ea80000300800 */
[----:B------:R1:W-:Y:S04]  /*2a170*/  STL [R1+0x1688], R48 ;  /* 0x0016883001007387 */ /* 0x0003e80000100800 */
[----:B-1----:R-:W3:Y:S04]  /*2a180*/  LDL.LU R48, [R1+0x374] ;  /* 0x0003740001307983 */ /* 0x002ee80000300800 */
[----:B------:R-:W4:Y:S04]  /*2a190*/  LDL.LU R60, [R1+0x14] ;  /* 0x00001400013c7983 */ /* 0x000f280000300800 */
[----:B------:R-:W4:Y:S04]  /*2a1a0*/  LDL.LU R2, [R1+0x404] ;  /* 0x0004040001027983 */ /* 0x000f280000300800 */
[----:B------:R-:W3:Y:S04]  /*2a1b0*/  LDL.LU R0, [R1+0x25c] ;  /* 0x00025c0001007983 */ /* 0x000ee80000300800 */
[----:B------:R-:W3:Y:S04]  /*2a1c0*/  LDL.LU R3, [R1+0x3c] ;  /* 0x00003c0001037983 */ /* 0x000ee80000300800 */
[----:B------:R-:W3:Y:S04]  /*2a1d0*/  LDL.LU R12, [R1+0x254] ;  /* 0x00025400010c7983 */ /* 0x000ee80000300800 */
[----:B------:R-:W3:Y:S04]  /*2a1e0*/  LDL.LU R7, [R1+0x34] ;  /* 0x0000340001077983 */ /* 0x000ee80000300800 */
[----:B0-----:R-:W3:Y:S04]  /*2a1f0*/  LDL.LU R9, [R1+0x12c] ;  /* 0x00012c0001097983 */ /* 0x001ee80000300800 */
        /* <DEDUP_REMOVED lines=39> */
[----:B------:R0:W-:Y:S04]  /*2a470*/  STL [R1+0x1654], R33 ;  /* 0x0016542101007387 */ /* 0x0001e80000100800 */
[----:B0-----:R-:W4:Y:S04]  /*2a480*/  LDL.LU R33, [R1+0x40c] ;  /* 0x00040c0001217983 */ /* 0x001f280000300800 */
        /* <DEDUP_REMOVED lines=12> */
[----:B------:R0:W-:Y:S01]  /*2a550*/  STL [R1+0x1638], R20 ;  /* 0x0016381401007387 */ /* 0x0001e20000100800 */
[----:B--2---:R-:W-:-:S03]  /*2a560*/  F2FP.F16.F32.PACK_AB R59, R59, R49 ;  /* 0x000000313b3b723e */ /* 0x004fc600000000ff */
[----:B0-----:R-:W2:Y:S04]  /*2a570*/  LDL.LU R20, [R1+0x524] ;  /* 0x0005240001147983 */ /* 0x001ea80000300800 */
[----:B------:R0:W-:Y:S04]  /*2a580*/  STL [R1+0x156c], R61 ;  /* 0x00156c3d01007387 */ /* 0x0001e80000100800 */
[----:B0-----:R-:W2:Y:S04]  /*2a590*/  LDL.LU R61, [R1+0x1cc] ;  /* 0x0001cc00013d7983 */ /* 0x001ea80000300800 */
[----:B------:R-:W2:Y:S04]  /*2a5a0*/  LDL.LU R49, [R1+0x168c] ;  /* 0x00168c0001317983 */ /* 0x000ea80000300800 */
[----:B------:R0:W-:Y:S04]  /*2a5b0*/  STL [R1+0x8cc], R59 ;  /* 0x0008cc3b01007387 */ /* 0x0001e80000100800 */
[----:B0-----:R-:W2:Y:S01]  /*2a5c0*/  LDL.LU R59, [R1+0x52c] ;  /* 0x00052c00013b7983 */ /* 0x001ea20000300800 */
[----:B---3--:R-:W-:-:S03]  /*2a5d0*/  F2FP.F16.F32.PACK_AB R57, R57, R48 ;  /* 0x000000303939723e */ /* 0x008fc600000000ff */
[----:B------:R-:W3:Y:S01]  /*2a5e0*/  LDL.LU R48, [R1+0x1688] ;  /* 0x0016880001307983 */ /* 0x000ee20000300800 */
[----:B------:R-:W-:Y:S02]  /*2a5f0*/  F2FP.F16.F32.PACK_AB R3, R0, R3 ;  /* 0x000000030003723e */ /* 0x000fe400000000ff */
[----:B----4-:R-:W-:Y:S01]  /*2a600*/  F2FP.F16.F32.PACK_AB R0, R9, R6 ;  /* 0x000000060900723e */ /* 0x010fe200000000ff */
[----:B------:R0:W-:Y:S01]  /*2a610*/  STL [R1+0x8c8], R57 ;  /* 0x0008c83901007387 */ /* 0x0001e20000100800 */
[----:B--2---:R-:W-:Y:S02]  /*2a620*/  F2FP.F16.F32.PACK_AB R21, R20, R21 ;  /* 0x000000151415723e */ /* 0x004fe400000000ff */
[----:B------:R-:W-:Y:S02]  /*2a630*/  F2FP.F16.F32.PACK_AB R20, R24, R25 ;  /* 0x000000191814723e */ /* 0x000fe400000000ff */
[----:B------:R-:W-:Y:S02]  /*2a640*/  F2FP.F16.F32.PACK_AB R24, R28, R29 ;  /* 0x0000001d1c18723e */ /* 0x000fe400000000ff */
[----:B0-----:R-:W-:-:S05]  /*2a650*/  F2FP.F16.F32.PACK_AB R57, R59, R61 ;  /* 0x0000003d3b39723e */ /* 0x001fca00000000ff */
[----:B------:R-:W-:Y:S04]  /*2a660*/  STL [R1+0x8c4], R57 ;  /* 0x0008c43901007387 */ /* 0x000fe80000100800 */
[----:B------:R0:W-:Y:S04]  /*2a670*/  STL [R1+0x8c0], R21 ;  /* 0x0008c01501007387 */ /* 0x0001e80000100800 */
[----:B------:R1:W-:Y:S04]  /*2a680*/  STL [R1+0x8bc], R20 ;  /* 0x0008bc1401007387 */ /* 0x0003e80000100800 */
[----:B------:R-:W-:Y:S01]  /*2a690*/  STL [R1+0x8b8], R24 ;  /* 0x0008b81801007387 */ /* 0x000fe20000100800 */
[----:B0-----:R-:W-:-:S02]  /*2a6a0*/  F2FP.F16.F32.PACK_AB R21, R32, R33 ;  /* 0x000000212015723e */ /* 0x001fc400000000ff */
[----:B-1----:R-:W-:-:S03]  /*2a6b0*/  F2FP.F16.F32.PACK_AB R20, R60, R2 ;  /* 0x000000023c14723e */ /* 0x002fc600000000ff */
[----:B------:R-:W-:Y:S01]  /*2a6c0*/  STL [R1+0x8b4], R21 ;  /* 0x0008b41501007387 */ /* 0x000fe20000100800 */
[----:B------:R-:W-:-:S03]  /*2a6d0*/  F2FP.F16.F32.PACK_AB R2, R12, R7 ;  /* 0x000000070c02723e */ /* 0x000fc600000000ff */
[----:B------:R-:W-:Y:S04]  /*2a6e0*/  STL [R1+0x8b0], R20 ;  /* 0x0008b01401007387 */ /* 0x000fe80000100800 */
[----:B------:R0:W-:Y:S04]  /*2a6f0*/  STL [R1+0x8ac], R3 ;  /* 0x0008ac0301007387 */ /* 0x0001e80000100800 */
[----:B------:R1:W-:Y:S04]  /*2a700*/  STL [R1+0x8a8], R2 ;  /* 0x0008a80201007387 */ /* 0x0003e80000100800 */
[----:B------:R2:W-:Y:S01]  /*2a710*/  STL [R1+0x8a4], R0 ;  /* 0x0008a40001007387 */ /* 0x0005e20000100800 */
[----:B0-----:R-:W-:-:S02]  /*2a720*/  F2FP.F16.F32.PACK_AB R3, R8, R5 ;  /* 0x000000050803723e */ /* 0x001fc400000000ff */
[----:B-1----:R-:W-:-:S03]  /*2a730*/  F2FP.F16.F32.PACK_AB R2, R19, R4 ;  /* 0x000000041302723e */ /* 0x002fc600000000ff */
[----:B------:R0:W-:Y:S01]  /*2a740*/  STL [R1+0x8a0], R3 ;  /* 0x0008a00301007387 */ /* 0x0001e20000100800 */
[----:B--2---:R-:W-:-:S03]  /*2a750*/  F2FP.F16.F32.PACK_AB R0, R18, R15 ;  /* 0x0000000f1200723e */ /* 0x004fc600000000ff */
[----:B------:R1:W-:Y:S04]  /*2a760*/  STL [R1+0x89c], R2 ;  /* 0x00089c0201007387 */ /* 0x0003e80000100800 */
[----:B------:R2:W-:Y:S01]  /*2a770*/  STL [R1+0x898], R0 ;  /* 0x0008980001007387 */ /* 0x0005e20000100800 */
[----:B0-----:R-:W-:Y:S02]  /*2a780*/  F2FP.F16.F32.PACK_AB R3, R17, R14 ;  /* 0x0000000e1103723e */ /* 0x001fe400000000ff */
        /* <DEDUP_REMOVED lines=29> */
[----:B---3--:R-:W-:Y:S02]  /*2a960*/  F2FP.F16.F32.PACK_AB R3, R48, R51 ;  /* 0x000000333003723e */ /* 0x008fe400000000ff */
[----:B0-----:R-:W-:-:S03]  /*2a970*/  F2FP.F16.F32.PACK_AB R2, R52, R53 ;  /* 0x000000353402723e */ /* 0x001fc600000000ff */
[----:B------:R-:W-:Y:S01]  /*2a980*/  STL [R1+0x848], R3 ;  /* 0x0008480301007387 */ /* 0x000fe20000100800 */
[----:B-1----:R-:W-:-:S03]  /*2a990*/  F2FP.F16.F32.PACK_AB R0, R54, R55 ;  /* 0x000000373600723e */ /* 0x002fc600000000ff */
[----:B------:R-:W2:Y:S04]  /*2a9a0*/  LDL.LU R56, [R1+0x534] ;  /* 0x0005340001387983 */ /* 0x000ea80000300800 */
[----:B------:R-:W-:Y:S04]  /*2a9b0*/  STL [R1+0x844], R2 ;  /* 0x0008440201007387 */ /* 0x000fe80000100800 */
[----:B--2---:R0:W-:Y:S04]  /*2a9c0*/  STL [R1+0x1680], R56 ;  /* 0x0016803801007387 */ /* 0x0041e80000100800 */
[----:B------:R-:W-:Y:S04]  /*2a9d0*/  STL [R1+0x840], R0 ;  /* 0x0008400001007387 */ /* 0x000fe80000100800 */
[----:B0-----:R-:W2:Y:S04]  /*2a9e0*/  LDL.LU R56, [R1+0x53c] ;  /* 0x00053c0001387983 */ /* 0x001ea80000300800 */
[----:B------:R-:W3:Y:S04]  /*2a9f0*/  LDL.LU R58, [R1+0x6dc] ;  /* 0x0006dc00013a7983 */ /* 0x000ee80000300800 */
[----:B---3--:R0:W-:Y:S04]  /*2aa00*/  STL [R1+0x167c], R58 ;  /* 0x00167c3a01007387 */ /* 0x0081e80000100800 */
[----:B0-----:R-:W3:Y:S04]  /*2aa10*/  LDL.LU R58, [R1+0x64] ;  /* 0x00006400013a7983 */ /* 0x001ee80000300800 */
[----:B---3--:R0:W-:Y:S04]  /*2aa20*/  STL [R1+0x1684], R58 ;  /* 0x0016843a01007387 */ /* 0x0081e80000100800 */
[----:B0-----:R-:W2:Y:S04]  /*2aa30*/  LDL.LU R58, [R1+0x6c] ;  /* 0x00006c00013a7983 */ /* 0x001ea80000300800 */
[----:B------:R-:W3:Y:S04]  /*2aa40*/  LDL.LU R57, [R1+0x38c] ;  /* 0x00038c0001397983 */ /* 0x000ee80000300800 */
[----:B------:R-:W4:Y:S04]  /*2aa50*/  LDL.LU R59, [R1+0x6d4] ;  /* 0x0006d400013b7983 */ /* 0x000f280000300800 */
[----:B------:R-:W4:Y:S04]  /*2aa60*/  LDL.LU R61, [R1+0x384] ;  /* 0x00038400013d7983 */ /* 0x000f280000300800 */
        /* <DEDUP_REMOVED lines=55> */
[----:B------:R-:W3:Y:S01]  /*2ade0*/  LDL.LU R55, [R1+0x6c0] ;  /* 0x0006c00001377983 */ /* 0x000ee20000300800 */
[----:B--2---:R-:W-:-:S03]  /*2adf0*/  F2FP.F16.F32.PACK_AB R56, R58, R56 ;  /* 0x000000383a38723e */ /* 0x004fc600000000ff */
[----:B------:R-:W2:Y:S04]  /*2ae00*/  LDL.LU R58, [R1+0x1684] ;  /* 0x00168400013a7983 */ /* 0x000ea80000300800 */
[----:B------:R0:W-:Y:S04]  /*2ae10*/  STL [R1+0x80c], R56 ;  /* 0x00080c3801007387 */ /* 0x0001e80000100800 */
[----:B0-----:R-:W2:Y:S02]  /*2ae20*/  LDL.LU R56, [R1+0x1680] ;  /* 0x0016800001387983 */ /* 0x001ea40000300800 */
[----:B--2---:R-:W-:-:S02]  /*2ae30*/  F2FP.F16.F32.PACK_AB R56, R58, R56 ;  /* 0x000000383a38723e */ /* 0x004fc400000000ff */
[----:B------:R-:W2:Y:S01]  /*2ae40*/  LDL.LU R58, [R1+0x167c] ;  /* 0x00167c00013a7983 */ /* 0x000ea20000300800 */
[----:B---3--:R-:W-:Y:S02]  /*2ae50*/  F2FP.F16.F32.PACK_AB R21, R20, R21 ;  /* 0x000000151415723e */ /* 0x008fe400000000ff */
[----:B------:R-:W-:Y:S01]  /*2ae60*/  F2FP.F16.F32.PACK_AB R20, R24, R25 ;  /* 0x000000191814723e */ /* 0x000fe200000000ff */
[----:B------:R4:W-:Y:S01]  /*2ae70*/  STL [R1+0x808], R56 ;  /* 0x0008083801007387 */ /* 0x0009e20000100800 */
[----:B------:R-:W-:Y:S02]  /*2ae80*/  F2FP.F16.F32.PACK_AB R24, R28, R29 ;  /* 0x0000001d1c18723e */ /* 0x000fe400000000ff */
[----:B----4-:R-:W-:Y:S02]  /*2ae90*/  F2FP.F16.F32.PACK_AB R56, R59, R61 ;  /* 0x0000003d3b38723e */ /* 0x010fe400000000ff */
[----:B--2---:R-:W-:-:S05]  /*2aea0*/  F2FP.F16.F32.PACK_AB R57, R58, R57 ;  /* 0x000000393a39723e */ /* 0x004fca00000000ff */
[----:B------:R-:W-:Y:S04]  /*2aeb0*/  STL [R1+0x804], R57 ;  /* 0x0008043901007387 */ /* 0x000fe80000100800 */
[----:B------:R-:W-:Y:S04]  /*2aec0*/  STL [R1+0x800], R56 ;  /* 0x0008003801007387 */ /* 0x000fe80000100800 */
[----:B------:R0:W-:Y:S04]  /*2aed0*/  STL [R1+0x81c], R21 ;  /* 0x00081c1501007387 */ /* 0x0001e80000100800 */
[----:B------:R1:W-:Y:S04]  /*2aee0*/  STL [R1+0x818], R20 ;  /* 0x0008181401007387 */ /* 0x0003e80000100800 */
[----:B------:R-:W-:Y:S01]  /*2aef0*/  STL [R1+0x814], R24 ;  /* 0x0008141801007387 */ /* 0x000fe20000100800 */
[----:B0-----:R-:W-:-:S02]  /*2af00*/  F2FP.F16.F32.PACK_AB R21, R32, R33 ;  /* 0x000000212015723e */ /* 0x001fc400000000ff */
[----:B-1----:R-:W-:-:S03]  /*2af10*/  F2FP.F16.F32.PACK_AB R20, R60, R2 ;  /* 0x000000023c14723e */ /* 0x002fc600000000ff */
[----:B------:R-:W-:Y:S01]  /*2af20*/  STL [R1+0x810], R21 ;  /* 0x0008101501007387 */ /* 0x000fe20000100800 */
[----:B------:R-:W-:Y:S02]  /*2af30*/  F2FP.F16.F32.PACK_AB R2, R0, R3 ;  /* 0x000000030002723e */ /* 0x000fe400000000ff */
[----:B------:R-:W-:Y:S01]  /*2af40*/  F2FP.F16.F32.PACK_AB R0, R12, R7 ;  /* 0x000000070c00723e */ /* 0x000fe200000000ff */
[----:B------:R-:W-:Y:S01]  /*2af50*/  STL [R1+0x82c], R20 ;  /* 0x00082c1401007387 */ /* 0x000fe20000100800 */
[----:B------:R-:W-:-:S03]  /*2af60*/  F2FP.F16.F32.PACK_AB R3, R9, R6 ;  /* 0x000000060903723e */ /* 0x000fc600000000ff */
[----:B------:R0:W-:Y:S04]  /*2af70*/  STL [R1+0x828], R2 ;  /* 0x0008280201007387 */ /* 0x0001e80000100800 */
        /* <DEDUP_REMOVED lines=37> */
[----:B------:R-:W-:Y:S01]  /*2b1d0*/  STL [R1+0x5a8], R3 ;  /* 0x0005a80301007387 */ /* 0x000fe20000100800 */
[----:B0-----:R-:W-:-:S03]  /*2b1e0*/  F2FP.F16.F32.PACK_AB R2, R52, R53 ;  /* 0x000000353402723e */ /* 0x001fc600000000ff */
[----:B------:R-:W2:Y:S01]  /*2b1f0*/  LDL.LU R56, [R1+0x544] ;  /* 0x0005440001387983 */ /* 0x000ea20000300800 */
[----:B-1----:R-:W-:-:S03]  /*2b200*/  F2FP.F16.F32.PACK_AB R0, R54, R55 ;  /* 0x000000373600723e */ /* 0x002fc600000000ff */
        /* <DEDUP_REMOVED lines=74> */
[----:B---3--:R-:W-:-:S03]  /*2b6b0*/  F2FP.F16.F32.PACK_AB R21, R20, R21 ;  /* 0x000000151415723e */ /* 0x008fc600000000ff */
[----:B------:R4:W-:Y:S01]  /*2b6c0*/  STL [R1+0x498], R56 ;  /* 0x0004983801007387 */ /* 0x0009e20000100800 */
[----:B------:R-:W-:Y:S02]  /*2b6d0*/  F2FP.F16.F32.PACK_AB R20, R24, R25 ;  /* 0x000000191814723e */ /* 0x000fe400000000ff */
[----:B------:R-:W-:Y:S02]  /*2b6e0*/  F2FP.F16.F32.PACK_AB R24, R28, R29 ;  /* 0x0000001d1c18723e */ /* 0x000fe400000000ff */
[----:B----4-:R-:W-:Y:S02]  /*2b6f0*/  F2FP.F16.F32.PACK_AB R56, R59, R61 ;  /* 0x0000003d3b38723e */ /* 0x010fe400000000ff */
[----:B--2---:R-:W-:-:S05]  /*2b700*/  F2FP.F16.F32.PACK_AB R57, R58, R57 ;  /* 0x000000393a39723e */ /* 0x004fca00000000ff */
[----:B------:R-:W-:Y:S04]  /*2b710*/  STL [R1+0x494], R57 ;  /* 0x0004943901007387 */ /* 0x000fe80000100800 */
[----:B------:R-:W-:Y:S04]  /*2b720*/  STL [R1+0x490], R56 ;  /* 0x0004903801007387 */ /* 0x000fe80000100800 */
[----:B------:R0:W-:Y:S04]  /*2b730*/  STL [R1+0x4ac], R21 ;  /* 0x0004ac1501007387 */ /* 0x0001e80000100800 */
[----:B------:R1:W-:Y:S01]  /*2b740*/  STL [R1+0x4a8], R20 ;  /* 0x0004a81401007387 */ /* 0x0003e20000100800 */
[----:B0-----:R-:W-:-:S03]  /*2b750*/  F2FP.F16.F32.PACK_AB R21, R32, R33 ;  /* 0x000000212015723e */ /* 0x001fc600000000ff */
[----:B------:R-:W-:Y:S01]  /*2b760*/  STL [R1+0x4a4], R24 ;  /* 0x0004a41801007387 */ /* 0x000fe20000100800 */
[----:B-1----:R-:W-:Y:S02]  /*2b770*/  F2FP.F16.F32.PACK_AB R20, R60, R2 ;  /* 0x000000023c14723e */ /* 0x002fe400000000ff */
[----:B------:R-:W-:Y:S02]  /*2b780*/  F2FP.F16.F32.PACK_AB R2, R0, R3 ;  /* 0x000000030002723e */ /* 0x000fe400000000ff */
[----:B------:R-:W-:Y:S01]  /*2b790*/  F2FP.F16.F32.PACK_AB R0, R12, R7 ;  /* 0x000000070c00723e */ /* 0x000fe200000000ff */
        /* <DEDUP_REMOVED lines=41> */
[----:B------:R-:W-:Y:S04]  /*2ba30*/  STL [R1+0x388], R3 ;  /* 0x0003880301007387 */ /* 0x000fe80000100800 */
[----:B------:R-:W2:Y:S01]  /*2ba40*/  LDL.LU R56, [R1+0x554] ;  /* 0x0005540001387983 */ /* 0x000ea20000300800 */
[----:B0-----:R-:W-:Y:S02]  /*2ba50*/  F2FP.F16.F32.PACK_AB R2, R52, R53 ;  /* 0x000000353402723e */ /* 0x001fe400000000ff */
        /* <DEDUP_REMOVED lines=209> */
[----:B----4-:R-:W-:Y:S02]  /*2c770*/  F2FP.F16.F32.PACK_AB R58, R56, R58 ;  /* 0x0000003a383a723e */ /* 0x010fe400000000ff */
[----:B---3--:R-:W-:Y:S01]  /*2c780*/  F2FP.F16.F32.PACK_AB R56, R57, R59 ;  /* 0x0000003b3938723e */ /* 0x008fe200000000ff */
[----:B------:R0:W-:Y:S01]  /*2c790*/  STL [R1+0x1c8], R33 ;  /* 0x0001c82101007387 */ /* 0x0001e20000100800 */
[----:B------:R-:W-:Y:S02]  /*2c7a0*/  F2FP.F16.F32.PACK_AB R20, R61, R20 ;  /* 0x000000143d14723e */ /* 0x000fe400000000ff */
[----:B------:R-:W-:Y:S01]  /*2c7b0*/  F2FP.F16.F32.PACK_AB R24, R21, R24 ;  /* 0x000000181518723e */ /* 0x000fe200000000ff */
[----:B0-----:R-:W3:Y:S01]  /*2c7c0*/  LDL.LU R33, [R1+0x1654] ;  /* 0x0016540001217983 */ /* 0x001ee20000300800 */
[----:B------:R-:W-:Y:S02]  /*2c7d0*/  F2FP.F16.F32.PACK_AB R21, R25, R28 ;  /* 0x0000001c1915723e */ /* 0x000fe400000000ff */
[----:B--2---:R-:W-:-:S02]  /*2c7e0*/  F2FP.F16.F32.PACK_AB R29, R32, R29 ;  /* 0x0000001d201d723e */ /* 0x004fc400000000ff */
[----:B------:R-:W2:Y:S04]  /*2c7f0*/  LDL.LU R32, [R1+0x1650] ;  /* 0x0016500001207983 */ /* 0x000ea80000300800 */
[----:B------:R0:W-:Y:S04]  /*2c800*/  STL [R1+0x1c4], R29 ;  /* 0x0001c41d01007387 */ /* 0x0001e80000100800 */
[----:B0-----:R-:W4:Y:S04]  /*2c810*/  LDL.LU R29, [R1+0x164c] ;  /* 0x00164c00011d7983 */ /* 0x001f280000300800 */
[----:B------:R-:W-:Y:S04]  /*2c820*/  STL [R1+0x1c0], R58 ;  /* 0x0001c03a01007387 */ /* 0x000fe80000100800 */
[----:B------:R-:W-:Y:S04]  /*2c830*/  STL [R1+0x1dc], R56 ;  /* 0x0001dc3801007387 */ /* 0x000fe80000100800 */
[----:B------:R0:W-:Y:S04]  /*2c840*/  STL [R1+0x1d8], R20 ;  /* 0x0001d81401007387 */ /* 0x0001e80000100800 */
[----:B------:R-:W-:Y:S01]  /*2c850*/  STL [R1+0x1d4], R24 ;  /* 0x0001d41801007387 */ /* 0x000fe20000100800 */
[----:B0-----:R-:W-:-:S02]  /*2c860*/  F2FP.F16.F32.PACK_AB R20, R60, R2 ;  /* 0x000000023c14723e */ /* 0x001fc400000000ff */
[----:B------:R-:W-:Y:S01]  /*2c870*/  F2FP.F16.F32.PACK_AB R2, R0, R3 ;  /* 0x000000030002723e */ /* 0x000fe200000000ff */
[----:B------:R-:W-:Y:S01]  /*2c880*/  STL [R1+0x1d0], R21 ;  /* 0x0001d01501007387 */ /* 0x000fe20000100800 */
[----:B------:R-:W-:Y:S02]  /*2c890*/  F2FP.F16.F32.PACK_AB R0, R12, R7 ;  /* 0x000000070c00723e */ /* 0x000fe400000000ff */
[----:B------:R-:W-:Y:S01]  /*2c8a0*/  F2FP.F16.F32.PACK_AB R3, R9, R6 ;  /* 0x000000060903723e */ /* 0x000fe200000000ff */
[----:B------:R-:W-:Y:S04]  /*2c8b0*/  STL [R1+0x1ec], R20 ;  /* 0x0001ec1401007387 */ /* 0x000fe80000100800 */
[----:B------:R0:W-:Y:S04]  /*2c8c0*/  STL [R1+0x1e8], R2 ;  /* 0x0001e80201007387 */ /* 0x0001e80000100800 */
[----:B------:R1:W-:Y:S01]  /*2c8d0*/  STL [R1+0x1e4], R0 ;  /* 0x0001e40001007387 */ /* 0x0003e20000100800 */
[----:B0-----:R-:W-:-:S03]  /*2c8e0*/  F2FP.F16.F32.PACK_AB R2, R8, R5 ;  /* 0x000000050802723e */ /* 0x001fc600000000ff */
[----:B------:R0:W-:Y:S01]  /*2c8f0*/  STL [R1+0x1e0], R3 ;  /* 0x0001e00301007387 */ /* 0x0001e20000100800 */
[----:B-1----:R-:W-:-:S03]  /*2c900*/  F2FP.F16.F32.PACK_AB R0, R19, R4 ;  /* 0x000000041300723e */ /* 0x002fc600000000ff */
        /* <DEDUP_REMOVED lines=34> */
[----:B------:R-:W-:Y:S01]  /*2cb30*/  STL [R1+0xd8], R3 ;  /* 0x0000d80301007387 */ /* 0x000fe20000100800 */
[----:B-1----:R-:W-:-:S03]  /*2cb40*/  F2FP.F16.F32.PACK_AB R0, R54, R55 ;  /* 0x000000373600723e */ /* 0x002fc600000000ff */
[----:B------:R-:W2:Y:S04]  /*2cb50*/  LDL.LU R28, [R1+0xac] ;  /* 0x0000ac00011c7983 */ /* 0x000ea80000300800 */
[----:B------:R0:W-:Y:S04]  /*2cb60*/  STL [R1+0xd4], R2 ;  /* 0x0000d40201007387 */ /* 0x0001e80000100800 */
[----:B------:R-:W2:Y:S04]  /*2cb70*/  LDL.LU R59, [R1+0x57c] ;  /* 0x00057c00013b7983 */ /* 0x000ea80000300800 */
[----:B------:R1:W-:Y:S04]  /*2cb80*/  STL [R1+0xd0], R0 ;  /* 0x0000d00001007387 */ /* 0x0003e80000100800 */
        /* <DEDUP_REMOVED lines=56> */
[----:B--2---:R-:W-:-:S03]  /*2cf10*/  F2FP.F16.F32.PACK_AB R59, R28, R59 ;  /* 0x0000003b1c3b723e */ /* 0x004fc600000000ff */
[----:B------:R-:W2:Y:S04]  /*2cf20*/  LDL.LU R28, [R1+0x1648] ;  /* 0x00164800011c7983 */ /* 0x000ea80000300800 */
[----:B------:R0:W-:Y:S01]  /*2cf30*/  STL [R1+0x1570], R59 ;  /* 0x0015703b01007387 */ /* 0x0001e20000100800 */
[----:B---3--:R-:W-:-:S03]  /*2cf40*/  F2FP.F16.F32.PACK_AB R58, R25, R58 ;  /* 0x0000003a193a723e */ /* 0x008fc600000000ff */
[----:B0-----:R-:W3:Y:S01]  /*2cf50*/  LDL.LU R59, [R1+0x214] ;  /* 0x00021400013b7983 */ /* 0x001ee20000300800 */
[----:B----4-:R-:W-:-:S03]  /*2cf60*/  F2FP.F16.F32.PACK_AB R57, R24, R57 ;  /* 0x000000391839723e */ /* 0x010fc600000000ff */
[----:B------:R-:W4:Y:S04]  /*2cf70*/  LDL.LU R25, [R1+0x1644] ;  /* 0x0016440001197983 */ /* 0x000f280000300800 */
[----:B------:R0:W-:Y:S04]  /*2cf80*/  STL [R1+0x1574], R58 ;  /* 0x0015743a01007387 */ /* 0x0001e80000100800 */
[----:B0-----:R-:W2:Y:S04]  /*2cf90*/  LDL.LU R58, [R1+0x21c] ;  /* 0x00021c00013a7983 */ /* 0x001ea80000300800 */
[----:B------:R-:W4:Y:S04]  /*2cfa0*/  LDL.LU R24, [R1+0x1640] ;  /* 0x0016400001187983 */ /* 0x000f280000300800 */
[----:B------:R0:W-:Y:S04]  /*2cfb0*/  STL [R1+0x1578], R57 ;  /* 0x0015783901007387 */ /* 0x0001e80000100800 */
[----:B0-----:R-:W4:Y:S01]  /*2cfc0*/  LDL.LU R57, [R1+0x704] ;  /* 0x0007040001397983 */ /* 0x001f220000300800 */
[----:B------:R-:W-:-:S02]  /*2cfd0*/  F2FP.F16.F32.PACK_AB R53, R61, R53 ;  /* 0x000000353d35723e */ /* 0x000fc400000000ff */
[----:B------:R-:W-:Y:S02]  /*2cfe0*/  F2FP.F16.F32.PACK_AB R52, R20, R52 ;  /* 0x000000341434723e */ /* 0x000fe400000000ff */
[----:B------:R-:W-:Y:S02]  /*2cff0*/  F2FP.F16.F32.PACK_AB R51, R21, R51 ;  /* 0x000000331533723e */ /* 0x000fe400000000ff */
[----:B------:R-:W-:Y:S02]  /*2d000*/  F2FP.F16.F32.PACK_AB R50, R60, R50 ;  /* 0x000000323c32723e */ /* 0x000fe400000000ff */
[----:B------:R-:W-:Y:S02]  /*2d010*/  F2FP.F16.F32.PACK_AB R49, R2, R49 ;  /* 0x000000310231723e */ /* 0x000fe400000000ff */
[----:B------:R-:W-:Y:S02]  /*2d020*/  F2FP.F16.F32.PACK_AB R48, R0, R48 ;  /* 0x000000300030723e */ /* 0x000fe400000000ff */
[----:B------:R-:W-:-:S02]  /*2d030*/  F2FP.F16.F32.PACK_AB R0, R3, R12 ;  /* 0x0000000c0300723e */ /* 0x000fc400000000ff */
[----:B------:R-:W-:Y:S02]  /*2d040*/  F2FP.F16.F32.PACK_AB R3, R7, R9 ;  /* 0x000000090703723e */ /* 0x000fe400000000ff */
[----:B---3--:R-:W-:Y:S02]  /*2d050*/  F2FP.F16.F32.PACK_AB R54, R59, R54 ;  /* 0x000000363b36723e */ /* 0x008fe400000000ff */
[----:B--2---:R-:W-:Y:S02]  /*2d060*/  F2FP.F16.F32.PACK_AB R55, R58, R55 ;  /* 0x000000373a37723e */ /* 0x004fe400000000ff */
[----:B----4-:R-:W-:-:S05]  /*2d070*/  F2FP.F16.F32.PACK_AB R56, R57, R56 ;  /* 0x000000383938723e */ /* 0x010fca00000000ff */
        /* <DEDUP_REMOVED lines=10> */
[----:B------:R-:W-:Y:S01]  /*2d120*/  STL [R1+0x98], R3 ;  /* 0x0000980301007387 */ /* 0x000fe20000100800 */
[----:B0-----:R-:W-:-:S03]  /*2d130*/  F2FP.F16.F32.PACK_AB R0, R5, R31 ;  /* 0x0000001f0500723e */ /* 0x001fc600000000ff */
[----:B------:R-:W2:Y:S01]  /*2d140*/  LDL.LU R31, [R1+0x4e0] ;  /* 0x0004e000011f7983 */ /* 0x000ea20000300800 */
[----:B------:R-:W-:Y:S02]  /*2d150*/  F2FP.F16.F32.PACK_AB R2, R6, R8 ;  /* 0x000000080602723e */ /* 0x000fe400000000ff */
[----:B------:R-:W-:Y:S02]  /*2d160*/  F2FP.F16.F32.PACK_AB R47, R19, R47 ;  /* 0x0000002f132f723e */ /* 0x000fe400000000ff */
[----:B------:R-:W-:Y:S01]  /*2d170*/  F2FP.F16.F32.PACK_AB R46, R4, R46 ;  /* 0x0000002e042e723e */ /* 0x000fe200000000ff */
[----:B------:R-:W-:Y:S01]  /*2d180*/  STL [R1+0x94], R2 ;  /* 0x0000940201007387 */ /* 0x000fe20000100800 */
[----:B------:R-:W-:Y:S02]  /*2d190*/  F2FP.F16.F32.PACK_AB R45, R18, R45 ;  /* 0x0000002d122d723e */ /* 0x000fe400000000ff */
[----:B------:R-:W-:Y:S01]  /*2d1a0*/  F2FP.F16.F32.PACK_AB R44, R15, R44 ;  /* 0x0000002c0f2c723e */ /* 0x000fe200000000ff */
[----:B------:R-:W-:Y:S01]  /*2d1b0*/  STL [R1+0x90], R0 ;  /* 0x0000900001007387 */ /* 0x000fe20000100800 */
[----:B------:R-:W-:-:S02]  /*2d1c0*/  F2FP.F16.F32.PACK_AB R43, R17, R43 ;  /* 0x0000002b112b723e */ /* 0x000fc400000000ff */
[----:B------:R-:W-:Y:S01]  /*2d1d0*/  F2FP.F16.F32.PACK_AB R42, R14, R42 ;  /* 0x0000002a0e2a723e */ /* 0x000fe200000000ff */
[----:B------:R-:W-:Y:S01]  /*2d1e0*/  STL [R1+0x15a0], R47 ;  /* 0x0015a02f01007387 */ /* 0x000fe20000100800 */
[----:B------:R-:W-:Y:S02]  /*2d1f0*/  F2FP.F16.F32.PACK_AB R41, R16, R41 ;  /* 0x000000291029723e */ /* 0x000fe400000000ff */
[----:B------:R-:W-:Y:S01]  /*2d200*/  F2FP.F16.F32.PACK_AB R40, R13, R40 ;  /* 0x000000280d28723e */ /* 0x000fe200000000ff */
[----:B------:R-:W-:Y:S01]  /*2d210*/  STL [R1+0x15a4], R46 ;  /* 0x0015a42e01007387 */ /* 0x000fe20000100800 */
[----:B------:R-:W-:-:S03]  /*2d220*/  F2FP.F16.F32.PACK_AB R39, R36, R39 ;  /* 0x000000272427723e */ /* 0x000fc600000000ff */
        /* <DEDUP_REMOVED lines=12> */
[----:B------:R-:W-:Y:S04]  /*2d2f0*/  STL [R1+0x15c0], R39 ;  /* 0x0015c02701007387 */ /* 0x000fe80000100800 */
[----:B------:R-:W-:Y:S04]  /*2d300*/  STL [R1+0x15c4], R38 ;  /* 0x0015c42601007387 */ /* 0x000fe80000100800 */
[----:B------:R-:W-:Y:S04]  /*2d310*/  STL [R1+0x15c8], R37 ;  /* 0x0015c82501007387 */ /* 0x000fe80000100800 */
[----:B------:R-:W-:Y:S04]  /*2d320*/  STL [R1+0x15cc], R36 ;  /* 0x0015cc2401007387 */ /* 0x000fe80000100800 */
[----:B------:R-:W-:Y:S04]  /*2d330*/  STL [R1+0x15d0], R35 ;  /* 0x0015d02301007387 */ /* 0x000fe80000100800 */
[----:B------:R-:W-:Y:S04]  /*2d340*/  STL [R1+0x15d4], R34 ;  /* 0x0015d42201007387 */ /* 0x000fe80000100800 */
[----:B------:R0:W-:Y:S04]  /*2d350*/  STL [R1+0x15d8], R33 ;  /* 0x0015d82101007387 */ /* 0x0001e80000100800 */
[----:B------:R-:W3:Y:S01]  /*2d360*/  LDL.LU R21, [R1+0xbc] ;  /* 0x0000bc0001157983 */ /* 0x000ee20000300800 */
[----:B--2---:R-:W-:-:S03]  /*2d370*/  F2FP.F16.F32.PACK_AB R32, R31, R32 ;  /* 0x000000201f20723e */ /* 0x004fc600000000ff */
[----:B------:R-:W3:Y:S04]  /*2d380*/  LDL.LU R31, [R1+0x58c] ;  /* 0x00058c00011f7983 */ /* 0x000ee80000300800 */
[----:B------:R-:W2:Y:S04]  /*2d390*/  LDL.LU R20, [R1+0xb4] ;  /* 0x0000b40001147983 */ /* 0x000ea80000300800 */
[----:B------:R-:W2:Y:S04]  /*2d3a0*/  LDL.LU R30, [R1+0x584] ;  /* 0x00058400011e7983 */ /* 0x000ea80000300800 */
        /* <DEDUP_REMOVED lines=53> */
[----:B0-----:R-:W4:Y:S01]  /*2d700*/  LDL.LU R32, [R1+0x714] ;  /* 0x0007140001207983 */ /* 0x001f220000300800 */
[----:B---3--:R-:W-:-:S03]  /*2d710*/  F2FP.F16.F32.PACK_AB R31, R21, R31 ;  /* 0x0000001f151f723e */ /* 0x008fc600000000ff */
[----:B------:R-:W3:Y:S04]  /*2d720*/  LDL.LU R21, [R1+0x163c] ;  /* 0x00163c0001157983 */ /* 0x000ee80000300800 */
[----:B------:R0:W-:Y:S01]  /*2d730*/  STL [R1+0x15e0], R31 ;  /* 0x0015e01f01007387 */ /* 0x0001e20000100800 */
[----:B--2---:R-:W-:-:S03]  /*2d740*/  F2FP.F16.F32.PACK_AB R30, R20, R30 ;  /* 0x0000001e141e723e */ /* 0x004fc600000000ff */
[----:B0-----:R-:W2:Y:S04]  /*2d750*/  LDL.LU R31, [R1+0x71c] ;  /* 0x00071c00011f7983 */ /* 0x001ea80000300800 */
[----:B------:R-:W2:Y:S01]  /*2d760*/  LDL.LU R20, [R1+0x1638] ;  /* 0x0016380001147983 */ /* 0x000ea20000300800 */
[----:B----4-:R-:W-:Y:S02]  /*2d770*/  F2FP.F16.F32.PACK_AB R27, R33, R27 ;  /* 0x0000001b211b723e */ /* 0x010fe400000000ff */
[----:B------:R-:W-:Y:S01]  /*2d780*/  F2FP.F16.F32.PACK_AB R26, R34, R26 ;  /* 0x0000001a221a723e */ /* 0x000fe200000000ff */
[----:B------:R-:W-:Y:S01]  /*2d790*/  STL [R1+0x15e4], R30 ;  /* 0x0015e41e01007387 */ /* 0x000fe20000100800 */
[----:B------:R-:W-:Y:S02]  /*2d7a0*/  F2FP.F16.F32.PACK_AB R25, R35, R25 ;  /* 0x000000192319723e */ /* 0x000fe400000000ff */
        /* <DEDUP_REMOVED lines=8> */
[----:B------:R-:W-:Y:S02]  /*2d830*/  F2FP.F16.F32.PACK_AB R14, R46, R14 ;  /* 0x0000000e2e0e723e */ /* 0x000fe400000000ff */
[----:B------:R-:W-:Y:S02]  /*2d840*/  F2FP.F16.F32.PACK_AB R13, R47, R13 ;  /* 0x0000000d2f0d723e */ /* 0x000fe400000000ff */
[----:B------:R-:W-:Y:S02]  /*2d850*/  F2FP.F16.F32.PACK_AB R12, R48, R12 ;  /* 0x0000000c300c723e */ /* 0x000fe400000000ff */
[----:B------:R-:W-:Y:S02]  /*2d860*/  F2FP.F16.F32.PACK_AB R28, R32, R28 ;  /* 0x0000001c201c723e */ /* 0x000fe400000000ff */
[----:B---3--:R-:W-:-:S02]  /*2d870*/  F2FP.F16.F32.PACK_AB R21, R39, R21 ;  /* 0x000000152715723e */ /* 0x008fc400000000ff */
[----:B--2---:R-:W-:-:S05]  /*2d880*/  F2FP.F16.F32.PACK_AB R29, R31, R29 ;  /* 0x0000001d1f1d723e */ /* 0x004fca00000000ff */
        /* <DEDUP_REMOVED lines=18> */
[----:B------:R1:W-:Y:S01]  /*2d9b0*/  STL [R1+0x162c], R12 ;  /* 0x00162c0c01007387 */ /* 0x0003e20000100800 */
[----:B0-----:R-:W-:-:S02]  /*2d9c0*/  F2FP.F16.F32.PACK_AB R14, R51, R52 ;  /* 0x00000034330e723e */ /* 0x001fc400000000ff */
[----:B-1----:R-:W-:Y:S02]  /*2d9d0*/  F2FP.F16.F32.PACK_AB R12, R49, R50 ;  /* 0x00000032310c723e */ /* 0x002fe400000000ff */
[----:B------:R-:W-:-:S03]  /*2d9e0*/  F2FP.F16.F32.PACK_AB R13, R53, R54 ;  /* 0x00000036350d723e */ /* 0x000fc600000000ff */
[----:B------:R0:W-:Y:S04]  /*2d9f0*/  STL [R1+0x6c], R12 ;  /* 0x00006c0c01007387 */ /* 0x0001e80000100800 */
[----:B------:R1:W-:Y:S01]  /*2da00*/  STL [R1+0x68], R14 ;  /* 0x0000680e01007387 */ /* 0x0003e20000100800 */
[----:B0-----:R-:W-:-:S03]  /*2da10*/  F2FP.F16.F32.PACK_AB R12, R55, R56 ;  /* 0x00000038370c723e */ /* 0x001fc600000000ff */
[----:B------:R0:W-:Y:S01]  /*2da20*/  STL [R1+0x64], R13 ;  /* 0x0000640d01007387 */ /* 0x0001e20000100800 */
[----:B-1----:R-:W-:-:S03]  /*2da30*/  F2FP.F16.F32.PACK_AB R14, R57, R58 ;  /* 0x0000003a390e723e */ /* 0x002fc600000000ff */
[----:B------:R1:W-:Y:S01]  /*2da40*/  STL [R1+0x60], R12 ;  /* 0x0000600c01007387 */ /* 0x0003e20000100800 */
[----:B0-----:R-:W-:-:S03]  /*2da50*/  F2FP.F16.F32.PACK_AB R13, R59, R61 ;  /* 0x0000003d3b0d723e */ /* 0x001fc600000000ff */
[----:B------:R-:W-:Y:S01]  /*2da60*/  STL [R1+0x7c], R14 ;  /* 0x00007c0e01007387 */ /* 0x000fe20000100800 */
[----:B-1----:R-:W-:Y:S02]  /*2da70*/  F2FP.F16.F32.PACK_AB R12, R60, R2 ;  /* 0x000000023c0c723e */ /* 0x002fe400000000ff */
        /* <DEDUP_REMOVED lines=8> */
[----:B------:R-:W-:Y:S01]  /*2db00*/  STL [R1+0x88], R3 ;  /* 0x0000880301007387 */ /* 0x000fe20000100800 */
[----:B-1----:R-:W-:-:S03]  /*2db10*/  F2FP.F16.F32.PACK_AB R0, R10, R11 ;  /* 0x0000000b0a00723e */ /* 0x002fc600000000ff */
[----:B------:R-:W2:Y:S04]  /*2db20*/  LDL.LU R11, [R1+0x59c] ;  /* 0x00059c00010b7983 */ /* 0x000ea80000300800 */
[----:B------:R-:W-:Y:S04]  /*2db30*/  STL [R1+0x84], R2 ;  /* 0x0000840201007387 */ /* 0x000fe80000100800 */
[----:B------:R-:W3:Y:S04]  /*2db40*/  LDL.LU R10, [R1+0x594] ;  /* 0x00059400010a7983 */ /* 0x000ee80000300800 */
[----:B------:R-:W-:Y:S04]  /*2db50*/  STL [R1+0x80], R0 ;  /* 0x0000800001007387 */ /* 0x000fe80000100800 */
[----:B---3--:R0:W-:Y:S04]  /*2db60*/  STL [R1+0x1634], R10 ;  /* 0x0016340a01007387 */ /* 0x0081e80000100800 */
[----:B0-----:R-:W2:Y:S04]  /*2db70*/  LDL.LU R10, [R1+0xcc] ;  /* 0x0000cc00010a7983 */ /* 0x001ea80000300800 */
[----:B------:R-:W3:Y:S04]  /*2db80*/  LDL.LU R12, [R1+0x72c] ;  /* 0x00072c00010c7983 */ /* 0x000ee80000300800 */
[----:B---3--:R0:W-:Y:S04]  /*2db90*/  STL [R1+0x1630], R12 ;  /* 0x0016300c01007387 */ /* 0x0081e80000100800 */
[----:B0-----:R-:W3:Y:S04]  /*2dba0*/  LDL.LU R12, [R1+0xc4] ;  /* 0x0000c400010c7983 */ /* 0x001ee80000300800 */
        /* <DEDUP_REMOVED lines=56> */
[----:B------:R-:W2:Y:S04]  /*2df30*/  LDL.LU R2, [R1+0x508] ;  /* 0x0005080001027983 */ /* 0x000ea80000300800 */
[----:B------:R-:W2:Y:S04]  /*2df40*/  LDL.LU R0, [R1+0x1b8] ;  /* 0x0001b80001007983 */ /* 0x000ea80000300800 */
[----:B------:R-:W2:Y:S04]  /*2df50*/  LDL.LU R3, [R1+0x500] ;  /* 0x0005000001037983 */ /* 0x000ea80000300800 */
[----:B------:R-:W3:Y:S02]  /*2df60*/  LDL.LU R10, [R1+0x1634] ;  /* 0x00163400010a7983 */ /* 0x000ee40000300800 */
[----:B---3--:R-:W-:-:S02]  /*2df70*/  F2FP.F16.F32.PACK_AB R10, R12, R10 ;  /* 0x0000000a0c0a723e */ /* 0x008fc400000000ff */
[----:B------:R-:W4:Y:S01]  /*2df80*/  LDL.LU R12, [R1+0x1630] ;  /* 0x00163000010c7983 */ /* 0x000f220000300800 */
        /* <DEDUP_REMOVED lines=26> */
[----:B--2---:R-:W-:Y:S02]  /*2e130*/  F2FP.F16.F32.PACK_AB R60, R61, R60 ;  /* 0x0000003c3d3c723e */ /* 0x004fe400000000ff */
[----:B----4-:R-:W-:Y:S02]  /*2e140*/  F2FP.F16.F32.PACK_AB R9, R12, R9 ;  /* 0x000000090c09723e */ /* 0x010fe400000000ff */
[----:B------:R0:W5:Y:S04]  /*2e150*/  LDL.LU R12, [R1+0x162c] ;  /* 0x00162c00010c7983 */ /* 0x0001680000300800 */
[----:B------:R0:W5:Y:S04]  /*2e160*/  LDL.LU R13, [R1+0x1628] ;  /* 0x00162800010d7983 */ /* 0x0001680000300800 */
[----:B------:R0:W5:Y:S04]  /*2e170*/  LDL.LU R14, [R1+0x1624] ;  /* 0x00162400010e7983 */ /* 0x0001680000300800 */
[----:B------:R0:W5:Y:S04]  /*2e180*/  LDL.LU R15, [R1+0x1620] ;  /* 0x00162000010f7983 */ /* 0x0001680000300800 */
[----:B------:R0:W5:Y:S04]  /*2e190*/  LDL.LU R16, [R1+0x161c] ;  /* 0x00161c0001107983 */ /* 0x0001680000300800 */
[----:B------:R0:W5:Y:S04]  /*2e1a0*/  LDL.LU R17, [R1+0x1618] ;  /* 0x0016180001117983 */ /* 0x0001680000300800 */
[----:B------:R0:W5:Y:S04]  /*2e1b0*/  LDL.LU R18, [R1+0x1614] ;  /* 0x0016140001127983 */ /* 0x0001680000300800 */
[----:B------:R1:W-:Y:S04]  /*2e1c0*/  STL [R1+0xc], R19 ;  /* 0x00000c1301007387 */ /* 0x0003e80000100800 */
[----:B-1----:R0:W5:Y:S04]  /*2e1d0*/  LDL.LU R19, [R1+0x1610] ;  /* 0x0016100001137983 */ /* 0x0021680000300800 */
[----:B------:R0:W5:Y:S04]  /*2e1e0*/  LDL.LU R20, [R1+0x160c] ;  /* 0x00160c0001147983 */ /* 0x0001680000300800 */
[----:B------:R1:W-:Y:S04]  /*2e1f0*/  STL [R1+0x8], R21 ;  /* 0x0000081501007387 */ /* 0x0003e80000100800 */
[----:B-1----:R0:W5:Y:S04]  /*2e200*/  LDL.LU R21, [R1+0x1608] ;  /* 0x0016080001157983 */ /* 0x0021680000300800 */
[----:B------:R0:W5:Y:S04]  /*2e210*/  LDL.LU R22, [R1+0x1604] ;  /* 0x0016040001167983 */ /* 0x0001680000300800 */
[----:B------:R1:W-:Y:S04]  /*2e220*/  STL [R1+0x4], R23 ;  /* 0x0000041701007387 */ /* 0x0003e80000100800 */
[----:B-1----:R0:W5:Y:S04]  /*2e230*/  LDL.LU R23, [R1+0x1600] ;  /* 0x0016000001177983 */ /* 0x0021680000300800 */
[----:B------:R0:W5:Y:S04]  /*2e240*/  LDL.LU R24, [R1+0x15fc] ;  /* 0x0015fc0001187983 */ /* 0x0001680000300800 */
[----:B------:R1:W-:Y:S04]  /*2e250*/  STL [R1], R25 ;  /* 0x0000001901007387 */ /* 0x0003e80000100800 */
        /* <DEDUP_REMOVED lines=52> */
[----:B------:R-:W2:Y:S01]  /*2e5a0*/  LDL.LU R61, [R1+0x156c] ;  /* 0x00156c00013d7983 */ /* 0x000ea20000300800 */
[----:B------:R-:W-:-:S03]  /*2e5b0*/  F2FP.F16.F32.PACK_AB R2, R2, R0 ;  /* 0x000000000202723e */ /* 0x000fc600000000ff */
[----:B------:R0:W-:Y:S01]  /*2e5c0*/  STL [R1+0x58], R60 ;  /* 0x0000583c01007387 */ /* 0x0001e20000100800 */
[----:B--2---:R-:W-:-:S05]  /*2e5d0*/  F2FP.F16.F32.PACK_AB R0, R3, R61 ;  /* 0x0000003d0300723e */ /* 0x004fca00000000ff */
[----:B------:R0:W-:Y:S04]  /*2e5e0*/  STL [R1+0x50], R0 ;  /* 0x0000500001007387 */ /* 0x0001e80000100800 */
[----:B------:R0:W-:Y:S02]  /*2e5f0*/  STL [R1+0x54], R2 ;  /* 0x0000540201007387 */ /* 0x0001e40000100800 */
.L_x_0:
[----:B-----5:R-:W-:Y:S01]  /*2e600*/  STL.64 [R1+0x15f0], R38 ;  /* 0x0015f02601007387 */ /* 0x020fe20000100a00 */
[----:B0-----:R-:W0:Y:S01]  /*2e610*/  S2R R0, SR_TID.X ;  /* 0x0000000000007919 */ /* 0x001e220000002100 */
[----:B------:R-:W2:Y:S01]  /*2e620*/  S2UR UR5, SR_CgaCtaId ;  /* 0x00000000000579c3 */ /* 0x000ea20000008800 */
[----:B------:R-:W-:Y:S01]  /*2e630*/  UMOV UR4, 0x400 ;  /* 0x0000040000047882 */ /* 0x000fe20000000000 */
[----:B------:R-:W3:Y:S01]  /*2e640*/  LDCU.64 UR6, c[0x0][0x390] ;  /* 0x00007200ff0677ac */ /* 0x000ee20008000a00 */
[----:B------:R4:W-:Y:S01]  /*2e650*/  STL.64 [R1+0x15e8], R36 ;  /* 0x0015e82401007387 */ /* 0x0009e20000100a00 */
[----:B------:R-:W1:Y:S01]  /*2e660*/  LDCU.64 UR30, c[0x0][0x398] ;  /* 0x00007300ff1e77ac */ /* 0x000e620008000a00 */
[----:B------:R-:W0:Y:S01]  /*2e670*/  LDCU UR26, c[0x0][0x3b8] ;  /* 0x00007700ff1a77ac */ /* 0x000e220008000800 */
[----:B------:R-:W0:Y:S01]  /*2e680*/  LDCU.64 UR24, c[0x0][0x398] ;  /* 0x00007300ff1877ac */ /* 0x000e220008000a00 */
[----:B----4-:R-:W4:Y:S01]  /*2e690*/  LDL.LU R36, [R1+0x30] ;  /* 0x0000300001247983 */ /* 0x010f220000300800 */
[----:B------:R-:W0:Y:S03]  /*2e6a0*/  LDCU.64 UR22, c[0x0][0x398] ;  /* 0x00007300ff1677ac */ /* 0x000e260008000a00 */
[----:B------:R-:W4:Y:S01]  /*2e6b0*/  LDL.LU R37, [R1+0x34] ;  /* 0x0000340001257983 */ /* 0x000f220000300800 */
[----:B------:R-:W0:Y:S03]  /*2e6c0*/  LDCU.64 UR20, c[0x0][0x398] ;  /* 0x00007300ff1477ac */ /* 0x000e260008000a00 */
[----:B------:R-:W4:Y:S01]  /*2e6d0*/  LDL.LU R38, [R1+0x38] ;  /* 0x0000380001267983 */ /* 0x000f220000300800 */
[----:B------:R-:W0:Y:S03]  /*2e6e0*/  LDCU.64 UR18, c[0x0][0x398] ;  /* 0x00007300ff1277ac */ /* 0x000e260008000a00 */
[----:B------:R-:W4:Y:S01]  /*2e6f0*/  LDL.LU R39, [R1+0x3c] ;  /* 0x00003c0001277983 */ /* 0x000f220000300800 */
[----:B------:R-:W0:Y:S03]  /*2e700*/  LDCU.64 UR28, c[0x0][0x398] ;  /* 0x00007300ff1c77ac */ /* 0x000e260008000a00 */
[----:B------:R-:W3:Y:S01]  /*2e710*/  LDL.LU R60, [R1+0x54] ;  /* 0x00005400013c7983 */ /* 0x000ee20000300800 */
[----:B------:R-:W0:Y:S03]  /*2e720*/  LDCU.64 UR16, c[0x0][0x398] ;  /* 0x00007300ff1077ac */ /* 0x000e260008000a00 */
[----:B------:R-:W4:Y:S01]  /*2e730*/  LDL.LU R3, [R1+0x58] ;  /* 0x0000580001037983 */ /* 0x000f220000300800 */
[----:B------:R-:W0:Y:S03]  /*2e740*/  LDCU.64 UR14, c[0x0][0x398] ;  /* 0x00007300ff0e77ac */ /* 0x000e260008000a00 */
[----:B------:R-:W4:Y:S01]  /*2e750*/  LDL.LU R2, [R1+0x5c] ;  /* 0x00005c0001027983 */ /* 0x000f220000300800 */
[----:B------:R-:W0:Y:S03]  /*2e760*/  LDCU.64 UR12, c[0x0][0x398] ;  /* 0x00007300ff0c77ac */ /* 0x000e260008000a00 */
[----:B------:R-:W-:Y:S01]  /*2e770*/  STL.64 [R1+0x15e0], R42 ;  /* 0x0015e02a01007387 */ /* 0x000fe20000100a00 */
[----:B------:R-:W0:Y:S03]  /*2e780*/  LDCU.64 UR10, c[0x0][0x398] ;  /* 0x00007300ff0a77ac */ /* 0x000e260008000a00 */
[----:B------:R-:W-:Y:S01]  /*2e790*/  STL.64 [R1+0x15d8], R40 ;  /* 0x0015d82801007387 */ /* 0x000fe20000100a00 */
[----:B------:R-:W0:Y:S03]  /*2e7a0*/  LDCU UR45, c[0x0][0x398] ;  /* 0x00007300ff2d77ac */ /* 0x000e260008000800 */
[----:B------:R-:W-:Y:S01]  /*2e7b0*/  STL.64 [R1+0x15d0], R46 ;  /* 0x0015d02e01007387 */ /* 0x000fe20000100a00 */
[----:B------:R-:W0:Y:S03]  /*2e7c0*/  LDCU UR52, c[0x0][0x398] ;  /* 0x00007300ff3477ac */ /* 0x000e260008000800 */
[----:B------:R-:W-:Y:S01]  /*2e7d0*/  STL.64 [R1+0x15c8], R44 ;  /* 0x0015c82c01007387 */ /* 0x000fe20000100a00 */
[----:B------:R-:W0:Y:S03]  /*2e7e0*/  LDCU UR53, c[0x0][0x39c] ;  /* 0x00007380ff3577ac */ /* 0x000e260008000800 */
[----:B------:R-:W-:Y:S01]  /*2e7f0*/  STL.64 [R1+0x15c0], R50 ;  /* 0x0015c03201007387 */ /* 0x000fe20000100a00 */
[----:B------:R-:W0:Y:S03]  /*2e800*/  LDCU UR74, c[0x0][0x398] ;  /* 0x00007300ff4a77ac */ /* 0x000e260008000800 */
[----:B------:R1:W-:Y:S01]  /*2e810*/  STL.64 [R1+0x15b8], R48 ;  /* 0x0015b83001007387 */ /* 0x0003e20000100a00 */
[----:B------:R-:W0:Y:S01]  /*2e820*/  LDCU UR36, c[0x0][0x398] ;  /* 0x00007300ff2477ac */ /* 0x000e220008000800 */
[----:B------:R-:W0:Y:S01]  /*2e830*/  LDCU UR27, c[0x0][0x398] ;  /* 0x00007300ff1b77ac */ /* 0x000e220008000800 */
[----:B------:R-:W0:Y:S01]  /*2e840*/  LDCU UR75, c[0x0][0x398] ;  /* 0x00007300ff4b77ac */ /* 0x000e220008000800 */
[----:B-1----:R-:W4:Y:S01]  /*2e850*/  LDL.LU R48, [R1] ;  /* 0x0000000001307983 */ /* 0x002f220000300800 */
[----:B------:R-:W1:Y:S03]  /*2e860*/  LDCU UR35, c[0x0][0x398] ;  /* 0x00007300ff2377ac */ /* 0x000e660008000800 */
[----:B------:R-:W4:Y:S01]  /*2e870*/  LDL.LU R49, [R1+0x4] ;  /* 0x0000040001317983 */ /* 0x000f220000300800 */
[----:B------:R-:W0:Y:S03]  /*2e880*/  LDCU UR73, c[0x0][0x39c] ;  /* 0x00007380ff4977ac */ /* 0x000e260008000800 */
        /* <DEDUP_REMOVED lines=20> */
[----:B------:R-:W-:Y:S01]  /*2e9d0*/  STL.64 [R1+0x15b0], R54 ;  /* 0x0015b03601007387 */ /* 0x000fe20000100a00 */
[----:B------:R-:W0:Y:S03]  /*2e9e0*/  LDCU UR69, c[0x0][0x398] ;  /* 0x00007300ff4577ac */ /* 0x000e260008000800 */
[----:B------:R1:W-:Y:S01]  /*2e9f0*/  STL.64 [R1+0x15a8], R52 ;  /* 0x0015a83401007387 */ /* 0x0003e20000100a00 */
[----:B------:R-:W0:Y:S01]  /*2ea00*/  LDCU UR42, c[0x0][0x398] ;  /* 0x00007300ff2a77ac */ /* 0x000e220008000800 */
[----:B------:R-:W0:Y:S01]  /*2ea10*/  LDCU UR34, c[0x0][0x398] ;  /* 0x00007300ff2277ac */ /* 0x000e220008000800 */
[----:B------:R-:W0:Y:S01]  /*2ea20*/  LDCU UR77, c[0x0][0x39c] ;  /* 0x00007380ff4d77ac */ /* 0x000e220008000800 */
[----:B-1----:R-:W4:Y:S01]  /*2ea30*/  LDL.LU R52, [R1+0x40] ;  /* 0x0000400001347983 */ /* 0x002f220000300800 */
[----:B------:R-:W1:Y:S03]  /*2ea40*/  LDCU UR67, c[0x0][0x398] ;  /* 0x00007300ff4377ac */ /* 0x000e660008000800 */
[----:B------:R-:W4:Y:S01]  /*2ea50*/  LDL.LU R53, [R1+0x44] ;  /* 0x0000440001357983 */ /* 0x000f220000300800 */
[----:B------:R-:W0:Y:S03]  /*2ea60*/  LDCU UR32, c[0x0][0x398] ;  /* 0x00007300ff2077ac */ /* 0x000e260008000800 */
[----:B------:R-:W4:Y:S01]  /*2ea70*/  LDL.LU R54, [R1+0x48] ;  /* 0x0000480001367983 */ /* 0x000f220000300800 */
[----:B------:R-:W0:Y:S03]  /*2ea80*/  LDCU UR47, c[0x0][0x398] ;  /* 0x00007300ff2f77ac */ /* 0x000e260008000800 */
[----:B------:R-:W4:Y:S01]  /*2ea90*/  LDL.LU R55, [R1+0x4c] ;  /* 0x00004c0001377983 */ /* 0x000f220000300800 */
[----:B------:R-:W0:Y:S03]  /*2eaa0*/  LDCU UR63, c[0x0][0x398] ;  /* 0x00007300ff3f77ac */ /* 0x000e260008000800 */
[----:B------:R-:W-:Y:S01]  /*2eab0*/  STL.64 [R1+0x15a0], R58 ;  /* 0x0015a03a01007387 */ /* 0x000fe20000100a00 */
[----:B------:R-:W1:Y:S03]  /*2eac0*/  LDCU UR66, c[0x0][0x398] ;  /* 0x00007300ff4277ac */ /* 0x000e660008000800 */
[----:B------:R0:W-:Y:S01]  /*2ead0*/  STL.64 [R1+0x1598], R56 ;  /* 0x0015983801007387 */ /* 0x0001e20000100a00 */
[----:B------:R-:W1:Y:S01]  /*2eae0*/  LDCU UR65, c[0x0][0x398] ;  /* 0x00007300ff4177ac */ /* 0x000e620008000800 */
[----:B------:R-:W1:Y:S01]  /*2eaf0*/  LDCU UR64, c[0x0][0x398] ;  /* 0x00007300ff4077ac */ /* 0x000e620008000800 */
[----:B------:R-:W1:Y:S01]  /*2eb00*/  LDCU UR39, c[0x0][0x398] ;  /* 0x00007300ff2777ac */ /* 0x000e620008000800 */
[----:B0-----:R-:W4:Y:S01]  /*2eb10*/  LDL.LU R56, [R1+0x50] ;  /* 0x0000500001387983 */ /* 0x001f220000300800 */
[----:B------:R-:W-:Y:S01]  /*2eb20*/  LOP3.LUT R0, R0, 0x1f, RZ, 0xc0, !PT ;  /* 0x0000001f00007812 */ /* 0x000fe200078ec0ff */
[----:B--2---:R-:W-:Y:S01]  /*2eb30*/  ULEA UR4, UR5, UR4, 0x18 ;  /* 0x0000000405047291 */ /* 0x004fe2000f8ec0ff */
[----:B------:R-:W0:Y:S05]  /*2eb40*/  LDCU UR46, c[0x0][0x398] ;  /* 0x00007300ff2e77ac */ /* 0x000e2a0008000800 */
[----:B------:R-:W-:Y:S01]  /*2eb50*/  LEA R0, R0, UR4, 0x4 ;  /* 0x0000000400007c11 */ /* 0x000fe2000f8e20ff */
[----:B------:R-:W-:Y:S06]  /*2eb60*/  BAR.SYNC.DEFER_BLOCKING 0x0 ;  /* 0x0000000000007b1d */ /* 0x000fec0000010000 */
[----:B------:R-:W2:Y:S01]  /*2eb70*/  LDCU.64 UR4, c[0x0][0x398] ;  /* 0x00007300ff0477ac */ /* 0x000ea20008000a00 */
[----:B------:R-:W0:Y:S01]  /*2eb80*/  LDCU UR62, c[0x0][0x398] ;  /* 0x00007300ff3e77ac */ /* 0x000e220008000800 */
        /* <DEDUP_REMOVED lines=14> */
[----:B---3--:R-:W-:-:S02]  /*2ec70*/  IMAD.MOV.U32 R57, RZ, RZ, R60 ;  /* 0x000000ffff397224 */ /* 0x008fc400078e003c */
[----:B----4-:R-:W-:Y:S02]  /*2ec80*/  IMAD.MOV.U32 R58, RZ, RZ, R3 ;  /* 0x000000ffff3a7224 */ /* 0x010fe400078e0003 */
[----:B------:R-:W-:-:S05]  /*2ec90*/  IMAD.MOV.U32 R59, RZ, RZ, R2 ;  /* 0x000000ffff3b7224 */ /* 0x000fca00078e0002 */
[----:B------:R-:W-:Y:S01]  /*2eca0*/  STSM.16.M88.4 [R0], R56 ;  /* 0x0000003800007844 */ /* 0x000fe20000000200 */
[----:B------:R-:W-:-:S03]  /*2ecb0*/  NOP ;  /* 0x0000000000007918 */ /* 0x000fc60000000000 */
[----:B------:R-:W3:Y:S01]  /*2ecc0*/  LDS.128 R56, [R0] ;  /* 0x0000000000387984 */ /* 0x000ee20000000c00 */
[----:B------:R-:W-:-:S03]  /*2ecd0*/  NOP ;  /* 0x0000000000007918 */ /* 0x000fc60000000000 */
[----:B------:R-:W-:Y:S01]  /*2ece0*/  STSM.16.M88.4 [R0], R52 ;  /* 0x0000003400007844 */ /* 0x000fe20000000200 */
[----:B------:R-:W-:-:S03]  /*2ecf0*/  NOP ;  /* 0x0000000000007918 */ /* 0x000fc60000000000 */
[----:B------:R-:W4:Y:S01]  /*2ed00*/  LDS.128 R52, [R0] ;  /* 0x0000000000347984 */ /* 0x000f220000000c00 */
[----:B------:R-:W-:-:S03]  /*2ed10*/  NOP ;  /* 0x0000000000007918 */ /* 0x000fc60000000000 */
[----:B------:R-:W-:Y:S01]  /*2ed20*/  STSM.16.M88.4 [R0], R36 ;  /* 0x0000002400007844 */ /* 0x000fe20000000200 */
[----:B------:R-:W-:-:S03]  /*2ed30*/  NOP ;  /* 0x0000000000007918 */ /* 0x000fc60000000000 */
[----:B------:R-:W0:Y:S01]  /*2ed40*/  LDS.128 R36, [R0] ;  /* 0x0000000000247984 */ /* 0x000e220000000c00 */
        /* <DEDUP_REMOVED lines=17> */
[----:B---3--:R-:W-:Y:S04]  /*2ee60*/  STL.64 [R1+0x50], R56 ;  /* 0x0000503801007387 */ /* 0x008fe80000100a00 */
[----:B------:R-:W-:Y:S04]  /*2ee70*/  STL.64 [R1+0x58], R58 ;  /* 0x0000583a01007387 */ /* 0x000fe80000100a00 */
[----:B----4-:R3:W-:Y:S04]  /*2ee80*/  STL.64 [R1+0x40], R52 ;  /* 0x0000403401007387 */ /* 0x0107e80000100a00 */
[----:B------:R4:W-:Y:S04]  /*2ee90*/  STL.64 [R1+0x48], R54 ;  /* 0x0000483601007387 */ /* 0x0009e80000100a00 */
[----:B---3--:R-:W3:Y:S04]  /*2eea0*/  LDL.LU R52, [R1+0x80] ;  /* 0x0000800001347983 */ /* 0x008ee80000300800 */
[----:B------:R-:W3:Y:S04]  /*2eeb0*/  LDL.LU R53, [R1+0x84] ;  /* 0x0000840001357983 */ /* 0x000ee80000300800 */
[----:B----4-:R-:W3:Y:S04]  /*2eec0*/  LDL.LU R54, [R1+0x88] ;  /* 0x0000880001367983 */ /* 0x010ee80000300800 */
[----:B------:R-:W3:Y:S04]  /*2eed0*/  LDL.LU R55, [R1+0x8c] ;  /* 0x00008c0001377983 */ /* 0x000ee80000300800 */
[----:B------:R-:W4:Y:S04]  /*2eee0*/  LDL.LU R56, [R1+0x70] ;  /* 0x0000700001387983 */ /* 0x000f280000300800 */
[----:B------:R-:W4:Y:S04]  /*2eef0*/  LDL.LU R57, [R1+0x74] ;  /* 0x0000740001397983 */ /* 0x000f280000300800 */
[----:B------:R-:W4:Y:S04]  /*2ef00*/  LDL.LU R58, [R1+0x78] ;  /* 0x00007800013a7983 */ /* 0x000f280000300800 */
[----:B------:R-:W4:Y:S04]  /*2ef10*/  LDL.LU R59, [R1+0x7c] ;  /* 0x00007c00013b7983 */ /* 0x000f280000300800 */
[----:B0-----:R-:W-:Y:S04]  /*2ef20*/  STL.64 [R1+0x30], R36 ;  /* 0x0000302401007387 */ /* 0x001fe80000100a00 */
        /* <DEDUP_REMOVED lines=9> */
[----:B------:R-:W-:Y:S04]  /*2efc0*/  STSM.16.M88.4 [R0], R8 ;  /* 0x0000000800007844 */ /* 0x000fe80000000200 */
[----:B0-----:R-:W2:Y:S04]  /*2efd0*/  LDL.LU.64 R46, [R1+0x15d0] ;  /* 0x0015d000012e7983 */ /* 0x001ea80000300a00 */
[----:B------:R-:W2:Y:S01]  /*2efe0*/  LDL.LU.64 R44, [R1+0x15c8] ;  /* 0x0015c800012c7983 */ /* 0x000ea20000300a00 */
[----:B------:R-:W-:-:S03]  /*2eff0*/  NOP ;  /* 0x0000000000007918 */ /* 0x000fc60000000000 */
[----:B------:R-:W-:Y:S04]  /*2f000*/  STL.64 [R1], R48 ;  /* 0x0000003001007387 */ /* 0x000fe80000100a00 */
[----:B------:R0:W-:Y:S04]  /*2f010*/  STL.64 [R1+0x8], R50 ;  /* 0x0000083201007387 */ /* 0x0001e80000100a00 */
[----:B0-----:R-:W2:Y:S04]  /*2f020*/  LDL.LU.64 R50, [R1+0x15c0] ;  /* 0x0015c00001327983 */ /* 0x001ea80000300a00 */
[----:B------:R-:W2:Y:S04]  /*2f030*/  LDL.LU.64 R48, [R1+0x15b8] ;  /* 0x0015b80001307983 */ /* 0x000ea80000300a00 */
[----:B------:R-:W-:Y:S04]  /*2f040*/  STL.64 [R1+0xa0], R4 ;  /* 0x0000a00401007387 */ /* 0x000fe80000100a00 */
[----:B------:R-:W-:Y:S04]  /*2f050*/  STL.64 [R1+0xa8], R6 ;  /* 0x0000a80601007387 */ /* 0x000fe80000100a00 */
[----:B------:R-:W2:Y:S04]  /*2f060*/  LDL.LU R8, [R1+0x60] ;  /* 0x0000600001087983 */ /* 0x000ea80000300800 */
[----:B------:R-:W2:Y:S04]  /*2f070*/  LDL.LU R9, [R1+0x64] ;  /* 0x0000640001097983 */ /* 0x000ea80000300800 */
[----:B------:R-:W2:Y:S04]  /*2f080*/  LDL.LU R10, [R1+0x68] ;  /* 0x00006800010a7983 */ /* 0x000ea80000300800 */
[----:B------:R-:W2:Y:S04]  /*2f090*/  LDL.LU R11, [R1+0x6c] ;  /* 0x00006c00010b7983 */ /* 0x000ea80000300800 */
[----:B------:R-:W-:Y:S01]  /*2f0a0*/  LDS.128 R4, [R0] ;  /* 0x0000000000047984 */ /* 0x000fe20000000c00 */
[----:B------:R-:W-:-:S03]  /*2f0b0*/  NOP ;  /* 0x0000000000007918 */ /* 0x000fc60000000000 */
[----:B---3--:R-:W-:Y:S01]  /*2f0c0*/  STSM.16.M88.4 [R0], R52 ;  /* 0x0000003400007844 */ /* 0x008fe20000000200 */
[----:B------:R-:W-:-:S03]  /*2f0d0*/  NOP ;  /* 0x0000000000007918 */ /* 0x000fc60000000000 */
[----:B------:R-:W0:Y:S01]  /*2f0e0*/  LDS.128 R52, [R0] ;  /* 0x0000000000347984 */ /* 0x000e220000000c00 */
[----:B------:R-:W-:-:S03]  /*2f0f0*/  NOP ;  /* 0x0000000000007918 */ /* 0x000fc60000000000 */
[----:B----4-:R-:W-:Y:S01]  /*2f100*/  STSM.16.M88.4 [R0], R56 ;  /* 0x0000003800007844 */ /* 0x010fe20000000200 */
[----:B------:R-:W-:-:S03]  /*2f110*/  NOP ;  /* 0x0000000000007918 */ /* 0x000fc60000000000 */
[----:B------:R-:W3:Y:S01]  /*2f120*/  LDS.128 R56, [R0] ;  /* 0x0000000000387984 */ /* 0x000ee20000000c00 */
[----:B------:R-:W-:-:S03]  /*2f130*/  NOP ;  /* 0x0000000000007918 */ /* 0x000fc60000000000 */
[----:B0-----:R-:W-:Y:S04]  /*2f140*/  STL.64 [R1+0x80], R52 ;  /* 0x0000803401007387 */ /* 0x001fe80000100a00 */
[----:B------:R0:W-:Y:S04]  /*2f150*/  STL.64 [R1+0x88], R54 ;  /* 0x0000883601007387 */ /* 0x0001e80000100a00 */
[----:B0-----:R-:W4:Y:S04]  /*2f160*/  LDL.LU.64 R54, [R1+0x15b0] ;  /* 0x0015b00001367983 */ /* 0x001f280000300a00 */
[----:B------:R-:W4:Y:S04]  /*2f170*/  LDL.LU.64 R52, [R1+0x15a8] ;  /* 0x0015a80001347983 */ /* 0x000f280000300a00 */
[----:B---3--:R-:W-:Y:S04]  /*2f180*/  STL.64 [R1+0x70], R56 ;  /* 0x0000703801007387 */ /* 0x008fe80000100a00 */
[----:B------:R0:W-:Y:S04]  /*2f190*/  STL.64 [R1+0x78], R58 ;  /* 0x0000783a01007387 */ /* 0x0001e80000100a00 */
[----:B0-----:R-:W3:Y:S04]  /*2f1a0*/  LDL.LU.64 R58, [R1+0x15a0] ;  /* 0x0015a000013a7983 */ /* 0x001ee80000300a00 */
[----:B------:R-:W3:Y:S04]  /*2f1b0*/  LDL.LU.64 R56, [R1+0x1598] ;  /* 0x0015980001387983 */ /* 0x000ee80000300a00 */
[----:B--2---:R-:W-:Y:S01]  /*2f1c0*/  STSM.16.M88.4 [R0], R8 ;  /* 0x0000000800007844 */ /* 0x004fe20000000200 */
[----:B------:R-:W-:-:S03]  /*2f1d0*/  NOP ;  /* 0x0000000000007918 */ /* 0x000fc60000000000 */
[----:B------:R-:W0:Y:S01]  /*2f1e0*/  LDS.128 R8, [R0] ;  /* 0x0000000000087984 */ /* 0x000e220000000c00 */
[----:B------:R-:W-:-:S03]  /*2f1f0*/  NOP ;  /* 0x0000000000007918 */ /* 0x000fc60000000000 */
[----:B------:R-:W-:Y:S01]  /*2f200*/  STSM.16.M88.4 [R0], R12 ;  /* 0x0000000c00007844 */ /* 0x000fe20000000200 */
[----:B------:R-:W-:-:S03]  /*2f210*/  NOP ;  /* 0x0000000000007918 */ /* 0x000fc60000000000 */
[----:B------:R-:W2:Y:S01]  /*2f220*/  LDS.128 R12, [R0] ;  /* 0x00000000000c7984 */ /* 0x000ea20000000c00 */
[----:B------:R-:W-:-:S03]  /*2f230*/  NOP ;  /* 0x0000000000007918 */ /* 0x000fc60000000000 */
[----:B------:R-:W-:Y:S01]  /*2f240*/  STSM.16.M88.4 [R0], R16 ;  /* 0x0000001000007844 */ /* 0x000fe20000000200 */
[----:B------:R-:W-:-:S03]  /*2f250*/  NOP ;  /* 0x0000000000007918 */ /* 0x000fc60000000000 */
[----:B0-----:R0:W-:Y:S04]  /*2f260*/  STL.64 [R1+0xb0], R8 ;  /* 0x0000b00801007387 */ /* 0x0011e80000100a00 */
[----:B------:R1:W-:Y:S04]  /*2f270*/  STL.64 [R1+0xb8], R10 ;  /* 0x0000b80a01007387 */ /* 0x0003e80000100a00 */
[----:B0-----:R-:W3:Y:S04]  /*2f280*/  LDL.LU R8, [R1+0x90] ;  /* 0x0000900001087983 */ /* 0x001ee80000300800 */
[----:B--2---:R-:W-:Y:S04]  /*2f290*/  STL.64 [R1+0xc0], R12 ;  /* 0x0000c00c01007387 */ /* 0x004fe80000100a00 */
[----:B------:R-:W-:Y:S04]  /*2f2a0*/  STL.64 [R1+0xc8], R14 ;  /* 0x0000c80e01007387 */ /* 0x000fe80000100a00 */
[----:B------:R-:W0:Y:S01]  /*2f2b0*/  LDS.128 R12, [R0] ;  /* 0x00000000000c7984 */ /* 0x000e220000000c00 */
[----:B------:R-:W-:-:S03]  /*2f2c0*/  NOP ;  /* 0x0000000000007918 */ /* 0x000fc60000000000 */
[----:B------:R-:W3:Y:S04]  /*2f2d0*/  LDL.LU R9, [R1+0x94] ;  /* 0x0000940001097983 */ /* 0x000ee80000300800 */
[----:B-1----:R-:W3:Y:S04]  /*2f2e0*/  LDL.LU R10, [R1+0x98] ;  /* 0x00009800010a7983 */ /* 0x002ee80000300800 */
[----:B------:R-:W3:Y:S04]  /*2f2f0*/  LDL.LU R11, [R1+0x9c] ;  /* 0x00009c00010b7983 */ /* 0x000ee80000300800 */
[----:B------:R-:W-:Y:S01]  /*2f300*/  STSM.16.M88.4 [R0], R20 ;  /* 0x0000001400007844 */ /* 0x000fe20000000200 */
[----:B------:R-:W-:-:S03]  /*2f310*/  NOP ;  /* 0x0000000000007918 */ /* 0x000fc60000000000 */
[----:B0-----:R-:W-:Y:S04]  /*2f320*/  STL.64 [R1+0xf0], R12 ;  /* 0x0000f00c01007387 */ /* 0x001fe80000100a00 */
[----:B------:R-:W-:Y:S04]  /*2f330*/  STL.64 [R1+0xf8], R14 ;  /* 0x0000f80e01007387 */ /* 0x000fe80000100a00 */
[----:B------:R-:W0:Y:S01]  /*2f340*/  LDS.128 R12, [R0] ;  /* 0x00000000000c7984 */ /* 0x000e220000000c00 */
[----:B------:R-:W-:-:S03]  /*2f350*/  NOP ;  /* 0x0000000000007918 */ /* 0x000fc60000000000 */
[----:B------:R-:W-:Y:S04]  /*2f360*/  STSM.16.M88.4 [R0], R24 ;  /* 0x0000001800007844 */ /* 0x000fe80000000200 */
[----:B0-----:R-:W-:Y:S04]  /*2f370*/  STL.64 [R1+0x60], R12 ;  /* 0x0000600c01007387 */ /* 0x001fe80000100a00 */
[----:B------:R-:W-:Y:S01]  /*2f380*/  STL.64 [R1+0x68], R14 ;  /* 0x0000680e01007387 */ /* 0x000fe20000100a00 */
[----:B------:R-:W-:-:S03]  /*2f390*/  NOP ;  /* 0x0000000000007918 */ /* 0x000fc60000000000 */
        /* <DEDUP_REMOVED lines=32> */
[----:B---3--:R-:W-:Y:S01]  /*2f5a0*/  STSM.16.M88.4 [R0], R8 ;  /* 0x0000000800007844 */ /* 0x008fe20000000200 */
[----:B------:R-:W-:-:S03]  /*2f5b0*/  NOP ;  /* 0x0000000000007918 */ /* 0x000fc60000000000 */
[----:B------:R-:W1:Y:S01]  /*2f5c0*/  LDS.128 R8, [R0] ;  /* 0x0000000000087984 */ /* 0x000e620000000c00 */
[----:B------:R-:W-:-:S03]  /*2f5d0*/  NOP ;  /* 0x0000000000007918 */ /* 0x000fc60000000000 */
[----:B0-----:R-:W-:Y:S04]  /*2f5e0*/  STL.64 [R1+0x130], R12 ;  /* 0x0001300c01007387 */ /* 0x001fe80000100a00 */
[----:B------:R-:W-:Y:S04]  /*2f5f0*/  STL.64 [R1+0x138], R14 ;  /* 0x0001380e01007387 */ /* 0x000fe80000100a00 */
[----:B------:R-:W2:Y:S04]  /*2f600*/  LDL.LU R32, [R1+0x1e0] ;  /* 0x0001e00001207983 */ /* 0x000ea80000300800 */
        /* <DEDUP_REMOVED lines=19> */
[----:B-1----:R0:W-:Y:S04]  /*2f740*/  STL [R1+0x158c], R8 ;  /* 0x00158c0801007387 */ /* 0x0021e80000100800 */
[----:B------:R1:W-:Y:S04]  /*2f750*/  STL [R1+0x1588], R9 ;  /* 0x0015880901007387 */ /* 0x0003e80000100800 */
[----:B------:R1:W-:Y:S04]  /*2f760*/  STL [R1+0x1584], R10 ;  /* 0x0015840a01007387 */ /* 0x0003e80000100800 */
[----:B------:R4:W-:Y:S04]  /*2f770*/  STL [R1+0x1580], R11 ;  /* 0x0015800b01007387 */ /* 0x0009e80000100800 */
[----:B0-----:R-:W3:Y:S04]  /*2f780*/  LDL.LU R8, [R1+0x120] ;  /* 0x0001200001087983 */ /* 0x001ee80000300800 */
[----:B-1----:R-:W3:Y:S04]  /*2f790*/  LDL.LU R9, [R1+0x124] ;  /* 0x0001240001097983 */ /* 0x002ee80000300800 */
[----:B------:R-:W3:Y:S04]  /*2f7a0*/  LDL.LU R10, [R1+0x128] ;  /* 0x00012800010a7983 */ /* 0x000ee80000300800 */
[----:B----4-:R-:W4:Y:S04]  /*2f7b0*/  LDL.LU R11, [R1+0x12c] ;  /* 0x00012c00010b7983 */ /* 0x010f280000300800 */
[----:B------:R-:W-:Y:S01]  /*2f7c0*/  STSM.16.M88.4 [R0], R48 ;  /* 0x0000003000007844 */ /* 0x000fe20000000200 */
[----:B------:R-:W-:-:S03]  /*2f7d0*/  NOP ;  /* 0x0000000000007918 */ /* 0x000fc60000000000 */
[----:B------:R-:W0:Y:S01]  /*2f7e0*/  LDS.128 R12, [R0] ;  /* 0x00000000000c7984 */ /* 0x000e220000000c00 */
[----:B------:R-:W-:-:S03]  /*2f7f0*/  NOP ;  /* 0x0000000000007918 */ /* 0x000fc60000000000 */
[----:B------:R-:W-:Y:S01]  /*2f800*/  STSM.16.M88.4 [R0], R52 ;  /* 0x0000003400007844 */ /* 0x000fe20000000200 */
[----:B------:R-:W-:-:S03]  /*2f810*/  NOP ;  /* 0x0000000000007918 */ /* 0x000fc60000000000 */
[----:B------:R-:W-:Y:S01]  /*2f820*/  LDS.128 R16, [R0] ;  /* 0x0000000000107984 */ /* 0x000fe20000000c00 */
[----:B------:R-:W-:-:S03]  /*2f830*/  NOP ;  /* 0x0000000000007918 */ /* 0x000fc60000000000 */
[----:B------:R-:W-:Y:S01]  /*2f840*/  STSM.16.M88.4 [R0], R56 ;  /* 0x0000003800007844 */ /* 0x000fe20000000200 */
[----:B------:R-:W-:-:S03]  /*2f850*/  NOP ;  /* 0x0000000000007918 */ /* 0x000fc60000000000 */
[----:B------:R-:W-:Y:S01]  /*2f860*/  LDS.128 R20, [R0] ;  /* 0x0000000000147984 */ /* 0x000fe20000000c00 */
[----:B------:R-:W-:-:S03]  /*2f870*/  NOP ;  /* 0x0000000000007918 */ /* 0x000fc60000000000 */
[----:B0-----:R-:W-:Y:S04]  /*2f880*/  STL [R1+0x1590], R15 ;  /* 0x0015900f01007387 */ /* 0x001fe80000100800 */
[----:B--2---:R0:W-:Y:S01]  /*2f890*/  STSM.16.M88.4 [R0], R24 ;  /* 0x0000001800007844 */ /* 0x0041e20000000200 */
[----:B------:R-:W-:-:S03]  /*2f8a0*/  NOP ;  /* 0x0000000000007918 */ /* 0x000fc60000000000 */
[----:B------:R-:W1:Y:S01]  /*2f8b0*/  LDS.128 R48, [R0] ;  /* 0x0000000000307984 */ /* 0x000e620000000c00 */
[----:B------:R-:W-:-:S03]  /*2f8c0*/  NOP ;  /* 0x0000000000007918 */ /* 0x000fc60000000000 */
[----:B0-----:R-:W2:Y:S04]  /*2f8d0*/  LDL.LU R24, [R1+0x1d0] ;  /* 0x0001d00001187983 */ /* 0x001ea80000300800 */
[----:B------:R-:W2:Y:S04]  /*2f8e0*/  LDL.LU R25, [R1+0x1d4] ;  /* 0x0001d40001197983 */ /* 0x000ea80000300800 */
[----:B------:R-:W2:Y:S04]  /*2f8f0*/  LDL.LU R26, [R1+0x1d8] ;  /* 0x0001d800011a7983 */ /* 0x000ea80000300800 */
[----:B------:R-:W2:Y:S04]  /*2f900*/  LDL.LU R27, [R1+0x1dc] ;  /* 0x0001dc00011b7983 */ /* 0x000ea80000300800 */
[----:B---3--:R0:W-:Y:S04]  /*2f910*/  STSM.16.M88.4 [R0], R28 ;  /* 0x0000001c00007844 */ /* 0x0081e80000000200 */
[----:B-1----:R-:W-:Y:S04]  /*2f920*/  STL.64 [R1+0xd0], R48 ;  /* 0x0000d03001007387 */ /* 0x002fe80000100a00 */
[----:B------:R-:W-:Y:S01]  /*2f930*/  STL.64 [R1+0xd8], R50 ;  /* 0x0000d83201007387 */ /* 0x000fe20000100a00 */
[----:B------:R-:W-:-:S03]  /*2f940*/  NOP ;  /* 0x0000000000007918 */ /* 0x000fc60000000000 */
[----:B------:R-:W1:Y:S01]  /*2f950*/  LDS.128 R48, [R0] ;  /* 0x0000000000307984 */ /* 0x000e620000000c00 */
[----:B------:R-:W-:-:S03]  /*2f960*/  NOP ;  /* 0x0000000000007918 */ /* 0x000fc60000000000 */
[----:B----4-:R-:W-:Y:S01]  /*2f970*/  STSM.16.M88.4 [R0], R8 ;  /* 0x0000000800007844 */ /* 0x010fe20000000200 */
[----:B------:R-:W-:-:S03]  /*2f980*/  NOP ;  /* 0x0000000000007918 */ /* 0x000fc60000000000 */
[----:B------:R-:W3:Y:S01]  /*2f990*/  LDS.128 R8, [R0] ;  /* 0x0000000000087984 */ /* 0x000ee20000000c00 */
[----:B------:R-:W-:-:S03]  /*2f9a0*/  NOP ;  /* 0x0000000000007918 */ /* 0x000fc60000000000 */
[----:B0-----:R-:W4:Y:S04]  /*2f9b0*/  LDL.LU R28, [R1+0x1c0] ;  /* 0x0001c000011c7983 */ /* 0x001f280000300800 */
[----:B------:R-:W4:Y:S04]  /*2f9c0*/  LDL.LU R29, [R1+0x1c4] ;  /* 0x0001c400011d7983 */ /* 0x000f280000300800 */
[----:B------:R-:W4:Y:S04]  /*2f9d0*/  LDL.LU R30, [R1+0x1c8] ;  /* 0x0001c800011e7983 */ /* 0x000f280000300800 */
[----:B------:R-:W4:Y:S04]  /*2f9e0*/  LDL.LU R31, [R1+0x1cc] ;  /* 0x0001cc00011f7983 */ /* 0x000f280000300800 */
[----:B------:R-:W-:Y:S04]  /*2f9f0*/  STSM.16.M88.4 [R0], R40 ;  /* 0x0000002800007844 */ /* 0x000fe80000000200 */
[----:B-1----:R-:W-:Y:S04]  /*2fa00*/  STL.64 [R1+0x180], R48 ;  /* 0x0001803001007387 */ /* 0x002fe80000100a00 */
[----:B------:R-:W-:Y:S01]  /*2fa10*/  STL.64 [R1+0x188], R50 ;  /* 0x0001883201007387 */ /* 0x000fe20000100a00 */
[----:B------:R-:W-:-:S03]  /*2fa20*/  NOP ;  /* 0x0000000000007918 */ /* 0x000fc60000000000 */
[----:B---3--:R-:W-:Y:S04]  /*2fa30*/  STL.64 [R1+0x120], R8 ;  /* 0x0001200801007387 */ /* 0x008fe80000100a00 */
        /* <DEDUP_REMOVED lines=9> */
[----:B------:R1:W-:Y:S04]  /*2fad0*/  STSM.16.M88.4 [R0], R32 ;  /* 0x0000002000007844 */ /* 0x0003e80000000200 */
[----:B0-----:R-:W-:Y:S04]  /*2fae0*/  STL.64 [R1+0x170], R8 ;  /* 0x0001700801007387 */ /* 0x001fe80000100a00 */
[----:B------:R-:W-:Y:S01]  /*2faf0*/  STL.64 [R1+0x178], R10 ;  /* 0x0001780a01007387 */ /* 0x000fe20000100a00 */
[----:B------:R-:W-:-:S03]  /*2fb00*/  NOP ;  /* 0x0000000000007918 */ /* 0x000fc60000000000 */
[----:B-1----:R-:W3:Y:S04]  /*2fb10*/  LDL.LU R32, [R1+0x240] ;  /* 0x0002400001207983 */ /* 0x002ee80000300800 */
[----:B------:R-:W0:Y:S01]  /*2fb20*/  LDS.128 R8, [R0] ;  /* 0x0000000000087984 */ /* 0x000e220000000c00 */
[----:B------:R-:W-:-:S03]  /*2fb30*/  NOP ;  /* 0x0000000000007918 */ /* 0x000fc60000000000 */
[----:B------:R-:W3:Y:S04]  /*2fb40*/  LDL.LU R33, [R1+0x244] ;  /* 0x0002440001217983 */ /* 0x000ee80000300800 */
[----:B------:R-:W3:Y:S04]  /*2fb50*/  LDL.LU R34, [R1+0x248] ;  /* 0x0002480001227983 */ /* 0x000ee80000300800 */
[----:B------:R-:W3:Y:S04]  /*2fb60*/  LDL.LU R35, [R1+0x24c] ;  /* 0x00024c0001237983 */ /* 0x000ee80000300800 */
[----:B0-----:R-:W-:Y:S04]  /*2fb70*/  STL.64 [R1+0x190], R8 ;  /* 0x0001900801007387 */ /* 0x001fe80000100a00 */
[----:B------:R-:W-:Y:S04]  /*2fb80*/  STL.64 [R1+0x198], R10 ;  /* 0x0001980a01007387 */ /* 0x000fe80000100a00 */
        /* <DEDUP_REMOVED lines=8> */
[----:B-1----:R0:W-:Y:S04]  /*2fc10*/  STL.64 [R1+0x1a0], R8 ;  /* 0x0001a00801007387 */ /* 0x0021e80000100a00 */
[----:B------:R1:W-:Y:S04]  /*2fc20*/  STL.64 [R1+0x1a8], R10 ;  /* 0x0001a80a01007387 */ /* 0x0003e80000100a00 */
[----:B0-----:R-:W2:Y:S04]  /*2fc30*/  LDL.LU R8, [R1+0x260] ;  /* 0x0002600001087983 */ /* 0x001ea80000300800 */
[----:B------:R-:W2:Y:S04]  /*2fc40*/  LDL.LU R9, [R1+0x264] ;  /* 0x0002640001097983 */ /* 0x000ea80000300800 */
[----:B-1----:R-:W2:Y:S04]  /*2fc50*/  LDL.LU R10, [R1+0x268] ;  /* 0x00026800010a7983 */ /* 0x002ea80000300800 */
        /* <DEDUP_REMOVED lines=9> */
[----:B----4-:R0:W-:Y:S01]  /*2fcf0*/  STSM.16.M88.4 [R0], R28 ;  /* 0x0000001c00007844 */ /* 0x0101e20000000200 */
[----:B------:R-:W-:-:S03]  /*2fd00*/  NOP ;  /* 0x0000000000007918 */ /* 0x000fc60000000000 */
[----:B------:R-:W1:Y:S01]  /*2fd10*/  LDS.128 R48, [R0] ;  /* 0x0000000000307984 */ /* 0x000e620000000c00 */
[----:B------:R-:W-:-:S03]  /*2fd20*/  NOP ;  /* 0x0000000000007918 */ /* 0x000fc60000000000 */
[----:B0-----:R-:W4:Y:S04]  /*2fd30*/  LDL.LU R28, [R1+0x300] ;  /* 0x00030000011c7983 */ /* 0x001f280000300800 */
[----:B------:R-:W4:Y:S04]  /*2fd40*/  LDL.LU R29, [R1+0x304] ;  /* 0x00030400011d7983 */ /* 0x000f280000300800 */
[----:B------:R-:W4:Y:S04]  /*2fd50*/  LDL.LU R30, [R1+0x308] ;  /* 0x00030800011e7983 */ /* 0x000f280000300800 */
[----:B------:R-:W4:Y:S04]  /*2fd60*/  LDL.LU R31, [R1+0x30c] ;  /* 0x00030c00011f7983 */ /* 0x000f280000300800 */
[----:B-1----:R-:W-:Y:S04]  /*2fd70*/  STL.64 [R1+0x90], R48 ;  /* 0x0000903001007387 */ /* 0x002fe80000100a00 */
[----:B------:R-:W-:Y:S04]  /*2fd80*/  STL.64 [R1+0x98], R50 ;  /* 0x0000983201007387 */ /* 0x000fe80000100a00 */
[----:B---3--:R0:W-:Y:S01]  /*2fd90*/  STSM.16.M88.4 [R0], R32 ;  /* 0x0000002000007844 */ /* 0x0081e20000000200 */
[----:B------:R-:W-:-:S03]  /*2fda0*/  NOP ;  /* 0x0000000000007918 */ /* 0x000fc60000000000 */
[----:B------:R-:W1:Y:S01]  /*2fdb0*/  LDS.128 R48, [R0] ;  /* 0x0000000000307984 */ /* 0x000e620000000c00 */
[----:B------:R-:W-:-:S03]  /*2fdc0*/  NOP ;  /* 0x0000000000007918 */ /* 0x000fc60000000000 */
[----:B0-----:R-:W3:Y:S04]  /*2fdd0*/  LDL.LU R32, [R1+0x2f0] ;  /* 0x0002f00001207983 */ /* 0x001ee80000300800 */
[----:B------:R-:W3:Y:S04]  /*2fde0*/  LDL.LU R33, [R1+0x2f4] ;  /* 0x0002f40001217983 */ /* 0x000ee80000300800 */
[----:B------:R-:W3:Y:S04]  /*2fdf0*/  LDL.LU R34, [R1+0x2f8] ;  /* 0x0002f80001227983 */ /* 0x000ee80000300800 */
[----:B------:R-:W3:Y:S04]  /*2fe00*/  LDL.LU R35, [R1+0x2fc] ;  /* 0x0002fc0001237983 */ /* 0x000ee80000300800 */
[----:B-1----:R-:W-:Y:S04]  /*2fe10*/  STL.64 [R1+0x1c0], R48 ;  /* 0x0001c03001007387 */ /* 0x002fe80000100a00 */
        /* <DEDUP_REMOVED lines=9> */
[----:B------:R-:W-:Y:S01]  /*2feb0*/  STSM.16.M88.4 [R0], R8 ;  /* 0x0000000800007844 */ /* 0x000fe20000000200 */
[----:B------:R-:W-:-:S03]  /*2fec0*/  NOP ;  /* 0x0000000000007918 */ /* 0x000fc60000000000 */
[----:B------:R-:W0:Y:S01]  /*2fed0*/  LDS.128 R8, [R0] ;  /* 0x0000000000087984 */ /* 0x000e220000000c00 */
[----:B------:R-:W-:-:S03]  /*2fee0*/  NOP ;  /* 0x0000000000007918 */ /* 0x000fc60000000000 */
[----:B-1----:R-:W-:Y:S04]  /*2fef0*/  STL.64 [R1+0x1e0], R48 ;  /* 0x0001e03001007387 */ /* 0x002fe80000100a00 */
[----:B------:R-:W-:Y:S04]  /*2ff00*/  STL.64 [R1+0x1e8], R50 ;  /* 0x0001e83201007387 */ /* 0x000fe80000100a00 */
        /* <DEDUP_REMOVED lines=12> */
[----:B----4-:R1:W-:Y:S04]  /*2ffd0*/  STSM.16.M88.4 [R0], R28 ;  /* 0x0000001c00007844 */ /* 0x0103e80000000200 */
[----:B0-----:R-:W-:Y:S04]  /*2ffe0*/  STL.64 [R1+0x200], R8 ;  /* 0x0002000801007387 */ /* 0x001fe80000100a00 */
[----:B------:R-:W-:Y:S01]  /*2fff0*/  STL.64 [R1+0x208], R10 ;  /* 0x0002080a01007387 */ /* 0x000fe20000100a00 */
[----:B------:R-:W-:-:S03]  /*30000*/  NOP ;  /* 0x0000000000007918 */ /* 0x000fc60000000000 */
[----:B-1----:R-:W4:Y:S04]  /*30010*/  LDL.LU R28, [R1+0x380] ;  /* 0x00038000011c7983 */ /* 0x002f280000300800 */
[----:B------:R-:W4:Y:S04]  /*30020*/  LDL.LU R29, [R1+0x384] ;  /* 0x00038400011d7983 */ /* 0x000f280000300800 */
[----:B------:R-:W4:Y:S04]  /*30030*/  LDL.LU R30, [R1+0x388] ;  /* 0x00038800011e7983 */ /* 0x000f280000300800 */
[----:B------:R-:W4:Y:S04]  /*30040*/  LDL.LU R31, [R1+0x38c] ;  /* 0x00038c00011f7983 */ /* 0x000f280000300800 */
[----:B------:R-:W0:Y:S01]  /*30050*/  LDS.128 R8, [R0] ;  /* 0x0000000000087984 */ /* 0x000e220000000c00 */
[----:B------:R-:W-:-:S03]  /*30060*/  NOP ;  /* 0x0000000000007918 */ /* 0x000fc60000000000 */
[----:B---3--:R1:W-:Y:S04]  /*30070*/  STSM.16.M88.4 [R0], R32 ;  /* 0x0000002000007844 */ /* 0x0083e80000000200 */
[----:B0-----:R-:W-:Y:S04]  /*30080*/  STL.64 [R1+0x210], R8 ;  /* 0x0002100801007387 */ /* 0x001fe80000100a00 */
[----:B------:R-:W-:Y:S01]  /*30090*/  STL.64 [R1+0x218], R10 ;  /* 0x0002180a01007387 */ /* 0x000fe20000100a00 */
[----:B------:R-:W-:-:S03]  /*300a0*/  NOP ;  /* 0x0000000000007918 */ /* 0x000fc60000000000 */
[----:B------:R-:W0:Y:S01]  /*300b0*/  LDS.128 R8, [R0] ;  /* 0x0000000000087984 */ /* 0x000e220000000c00 */
[----:B------:R-:W-:-:S03]  /*300c0*/  NOP ;  /* 0x0000000000007918 */ /* 0x000fc60000000000 */
[----:B-1----:R-:W3:Y:S04]  /*300d0*/  LDL.LU R32, [R1+0x390] ;  /* 0x0003900001207983 */ /* 0x002ee80000300800 */
[----:B------:R-:W3:Y:S04]  /*300e0*/  LDL.LU R33, [R1+0x394] ;  /* 0x0003940001217983 */ /* 0x000ee80000300800 */
[----:B------:R-:W3:Y:S04]  /*300f0*/  LDL.LU R34, [R1+0x398] ;  /* 0x0003980001227983 */ /* 0x000ee80000300800 */
[----:B------:R-:W3:Y:S04]  /*30100*/  LDL.LU R35, [R1+0x39c] ;  /* 0x00039c0001237983 */ /* 0x000ee80000300800 */
[----:B0-----:R0:W-:Y:S04]  /*30110*/  STL.64 [R1+0x220], R8 ;  /* 0x0002200801007387 */ /* 0x0011e80000100a00 */
[----:B------:R1:W-:Y:S04]  /*30120*/  STL.64 [R1+0x228], R10 ;  /* 0x0002280a01007387 */ /* 0x0003e80000100a00 */
[----:B0-----:R-:W3:Y:S04]  /*30130*/  LDL.LU R8, [R1+0x400] ;  /* 0x0004000001087983 */ /* 0x001ee80000300800 */
[----:B------:R-:W3:Y:S04]  /*30140*/  LDL.LU R9, [R1+0x404] ;  /* 0x0004040001097983 */ /* 0x000ee80000300800 */
[----:B-1----:R-:W3:Y:S04]  /*30150*/  LDL.LU R10, [R1+0x408] ;  /* 0x00040800010a7983 */ /* 0x002ee80000300800 */
        /* <DEDUP_REMOVED lines=17> */
[----:B-1----:R-:W-:Y:S04]  /*30270*/  STL.64 [R1+0x1b0], R48 ;  /* 0x0001b03001007387 */ /* 0x002fe80000100a00 */
[----:B------:R-:W-:Y:S04]  /*30280*/  STL.64 [R1+0x1b8], R50 ;  /* 0x0001b83201007387 */ /* 0x000fe80000100a00 */
        /* <DEDUP_REMOVED lines=36> */
[----:B--2---:R1:W-:Y:S04]  /*304d0*/  STSM.16.M88.4 [R0], R24 ;  /* 0x0000001800007844 */ /* 0x0043e80000000200 */
[----:B0-----:R-:W-:Y:S04]  /*304e0*/  STL.64 [R1+0x290], R8 ;  /* 0x0002900801007387 */ /* 0x001fe80000100a00 */
[----:B------:R-:W-:Y:S01]  /*304f0*/  STL.64 [R1+0x298], R10 ;  /* 0x0002980a01007387 */ /* 0x000fe20000100a00 */
[----:B------:R-:W-:-:S03]  /*30500*/  NOP ;  /* 0x0000000000007918 */ /* 0x000fc60000000000 */
[----:B------:R-:W0:Y:S01]  /*30510*/  LDS.128 R8, [R0] ;  /* 0x0000000000087984 */ /* 0x000e220000000c00 */
[----:B------:R-:W-:-:S03]  /*30520*/  NOP ;  /* 0x0000000000007918 */ /* 0x000fc60000000000 */
[----:B-1----:R-:W2:Y:S04]  /*30530*/  LDL.LU R24, [R1+0x5a0] ;  /* 0x0005a00001187983 */ /* 0x002ea80000300800 */
[----:B------:R-:W2:Y:S04]  /*30540*/  LDL.LU R25, [R1+0x5a4] ;  /* 0x0005a40001197983 */ /* 0x000ea80000300800 */
[----:B------:R-:W2:Y:S04]  /*30550*/  LDL.LU R26, [R1+0x5a8] ;  /* 0x0005a800011a7983 */ /* 0x000ea80000300800 */
[----:B------:R-:W2:Y:S04]  /*30560*/  LDL.LU R27, [R1+0x5ac] ;  /* 0x0005ac00011b7983 */ /* 0x000ea80000300800 */
[----:B0-----:R-:W-:Y:S04]  /*30570*/  STL.64 [R1+0x280], R8 ;  /* 0x0002800801007387 */ /* 0x001fe80000100a00 */
        /* <DEDUP_REMOVED lines=9> */
[----:B-1----:R0:W-:Y:S04]  /*30610*/  STL.64 [R1+0x2a0], R8 ;  /* 0x0002a00801007387 */ /* 0x0021e80000100a00 */
[----:B------:R1:W-:Y:S04]  /*30620*/  STL.64 [R1+0x2a8], R10 ;  /* 0x0002a80a01007387 */ /* 0x0003e80000100a00 */
        /* <DEDUP_REMOVED lines=58> */
[----:B0-----:R-:W-:Y:S04]  /*309d0*/  STL.64 [R1+0x2d0], R8 ;  /* 0x0002d00801007387 */ /* 0x001fe80000100a00 */
[----:B------:R-:W-:Y:S04]  /*309e0*/  STL.64 [R1+0x2d8], R10 ;  /* 0x0002d80a01007387 */ /* 0x000fe80000100a00 */
[----:B------:R-:W4:Y:S04]  /*309f0*/  LDL.LU R40, [R1+0x840] ;  /* 0x0008400001287983 */ /* 0x000f280000300800 */
[----:B------:R-:W4:Y:S04]  /*30a00*/  LDL.LU R41, [R1+0x844] ;  /* 0x0008440001297983 */ /* 0x000f280000300800 */
[----:B------:R-:W4:Y:S04]  /*30a10*/  LDL.LU R42, [R1+0x848] ;  /* 0x00084800012a7983 */ /* 0x000f280000300800 */
[----:B------:R-:W4:Y:S04]  /*30a20*/  LDL.LU R43, [R1+0x84c] ;  /* 0x00084c00012b7983 */ /* 0x000f280000300800 */
[----:B---3--:R-:W-:Y:S01]  /*30a30*/  STSM.16.M88.4 [R0], R32 ;  /* 0x0000002000007844 */ /* 0x008fe20000000200 */
[----:B------:R-:W-:-:S03]  /*30a40*/  NOP ;  /* 0x0000000000007918 */ /* 0x000fc60000000000 */
[----:B------:R-:W0:Y:S01]  /*30a50*/  LDS.128 R8, [R0] ;  /* 0x0000000000087984 */ /* 0x000e220000000c00 */
[----:B------:R-:W-:-:S03]  /*30a60*/  NOP ;  /* 0x0000000000007918 */ /* 0x000fc60000000000 */
        /* <DEDUP_REMOVED lines=10> */
[----:B----4-:R-:W-:Y:S01]  /*30b10*/  STSM.16.M88.4 [R0], R28 ;  /* 0x0000001c00007844 */ /* 0x010fe20000000200 */
[----:B------:R-:W-:-:S03]  /*30b20*/  NOP ;  /* 0x0000000000007918 */ /* 0x000fc60000000000 */
[----:B------:R-:W0:Y:S01]  /*30b30*/  LDS.128 R28, [R0] ;  /* 0x00000000001c7984 */ /* 0x000e220000000c00 */
[----:B------:R-:W-:-:S03]  /*30b40*/  NOP ;  /* 0x0000000000007918 */ /* 0x000fc60000000000 */
[----:B-1----:R1:W-:Y:S04]  /*30b50*/  STL.64 [R1+0x320], R8 ;  /* 0x0003200801007387 */ /* 0x0023e80000100a00 */
[----:B------:R3:W-:Y:S04]  /*30b60*/  STL.64 [R1+0x328], R10 ;  /* 0x0003280a01007387 */ /* 0x0007e80000100a00 */
[----:B-1----:R-:W4:Y:S04]  /*30b70*/  LDL.LU R8, [R1+0x870] ;  /* 0x0008700001087983 */ /* 0x002f280000300800 */
[----:B------:R-:W4:Y:S04]  /*30b80*/  LDL.LU R9, [R1+0x874] ;  /* 0x0008740001097983 */ /* 0x000f280000300800 */
[----:B---3--:R-:W4:Y:S04]  /*30b90*/  LDL.LU R10, [R1+0x878] ;  /* 0x00087800010a7983 */ /* 0x008f280000300800 */
[----:B------:R-:W4:Y:S04]  /*30ba0*/  LDL.LU R11, [R1+0x87c] ;  /* 0x00087c00010b7983 */ /* 0x000f280000300800 */
[----:B------:R-:W3:Y:S04]  /*30bb0*/  LDL.LU R36, [R1+0x880] ;  /* 0x0008800001247983 */ /* 0x000ee80000300800 */
[----:B------:R-:W3:Y:S04]  /*30bc0*/  LDL.LU R37, [R1+0x884] ;  /* 0x0008840001257983 */ /* 0x000ee80000300800 */
[----:B------:R-:W3:Y:S04]  /*30bd0*/  LDL.LU R38, [R1+0x888] ;  /* 0x0008880001267983 */ /* 0x000ee80000300800 */
[----:B------:R-:W3:Y:S04]  /*30be0*/  LDL.LU R39, [R1+0x88c] ;  /* 0x00088c0001277983 */ /* 0x000ee80000300800 */
[----:B------:R-:W3:Y:S04]  /*30bf0*/  LDL.LU R32, [R1+0x890] ;  /* 0x0008900001207983 */ /* 0x000ee80000300800 */
[----:B0-----:R0:W-:Y:S04]  /*30c00*/  STL.64 [R1+0x310], R28 ;  /* 0x0003101c01007387 */ /* 0x0011e80000100a00 */
[----:B------:R1:W-:Y:S04]  /*30c10*/  STL.64 [R1+0x318], R30 ;  /* 0x0003181e01007387 */ /* 0x0003e80000100a00 */
[----:B------:R-:W3:Y:S04]  /*30c20*/  LDL.LU R33, [R1+0x894] ;  /* 0x0008940001217983 */ /* 0x000ee80000300800 */
[----:B------:R-:W3:Y:S04]  /*30c30*/  LDL.LU R34, [R1+0x898] ;  /* 0x0008980001227983 */ /* 0x000ee80000300800 */
[----:B------:R-:W3:Y:S04]  /*30c40*/  LDL.LU R35, [R1+0x89c] ;  /* 0x00089c0001237983 */ /* 0x000ee80000300800 */
[----:B0-----:R-:W3:Y:S04]  /*30c50*/  LDL.LU R28, [R1+0x8a0] ;  /* 0x0008a000011c7983 */ /* 0x001ee80000300800 */
[----:B------:R-:W3:Y:S04]  /*30c60*/  LDL.LU R29, [R1+0x8a4] ;  /* 0x0008a400011d7983 */ /* 0x000ee80000300800 */
[----:B-1----:R-:W3:Y:S04]  /*30c70*/  LDL.LU R30, [R1+0x8a8] ;  /* 0x0008a800011e7983 */ /* 0x002ee80000300800 */
[----:B------:R-:W3:Y:S04]  /*30c80*/  LDL.LU R31, [R1+0x8ac] ;  /* 0x0008ac00011f7983 */ /* 0x000ee80000300800 */
[----:B------:R0:W-:Y:S01]  /*30c90*/  STSM.16.M88.4 [R0], R40 ;  /* 0x0000002800007844 */ /* 0x0001e20000000200 */
        /* <DEDUP_REMOVED lines=21> */
[----:B---3--:R-:W-:Y:S01]  /*30df0*/  STSM.16.M88.4 [R0], R36 ;  /* 0x0000002400007844 */ /* 0x008fe20000000200 */
        /* <DEDUP_REMOVED lines=9> */
[----:B------:R-:W3:Y:S01]  /*30e90*/  LDS.128 R28, [R0] ;  /* 0x00000000001c7984 */ /* 0x000ee20000000c00 */
[----:B------:R-:W-:-:S03]  /*30ea0*/  NOP ;  /* 0x0000000000007918 */ /* 0x000fc60000000000 */
[----:B-1----:R-:W-:Y:S04]  /*30eb0*/  STL.64 [R1+0x340], R48 ;  /* 0x0003403001007387 */ /* 0x002fe80000100a00 */
[----:B------:R1:W-:Y:S04]  /*30ec0*/  STL.64 [R1+0x348], R50 ;  /* 0x0003483201007387 */ /* 0x0003e80000100a00 */
[----:B0-----:R-:W-:Y:S04]  /*30ed0*/  STL.64 [R1+0x330], R8 ;  /* 0x0003300801007387 */ /* 0x001fe80000100a00 */
[----:B------:R0:W-:Y:S04]  /*30ee0*/  STL.64 [R1+0x338], R10 ;  /* 0x0003380a01007387 */ /* 0x0001e80000100a00 */
[----:B---3--:R-:W-:Y:S01]  /*30ef0*/  STL [R1+0x1570], R39 ;  /* 0x0015702701007387 */ /* 0x008fe20000100800 */
[----:B-1----:R-:W1:Y:S03]  /*30f00*/  LDC R51, c[0x0][0x3b4] ;  /* 0x0000ed00ff337b82 */ /* 0x002e660000000800 */
[----:B----4-:R-:W-:Y:S04]  /*30f10*/  STL [R1+0x156c], R35 ;  /* 0x00156c2301007387 */ /* 0x010fe80000100800 */
[----:B------:R-:W-:Y:S04]  /*30f20*/  STL [R1+0x157c], R30 ;  /* 0x00157c1e01007387 */ /* 0x000fe80000100800 */
[----:B------:R-:W-:Y:S04]  /*30f30*/  STL [R1+0x1574], R31 ;  /* 0x0015741f01007387 */ /* 0x000fe80000100800 */
[----:B------:R-:W3:Y:S04]  /*30f40*/  LDL.LU R45, [R1+0x50] ;  /* 0x00005000012d7983 */ /* 0x000ee80000300800 */
[----:B0-----:R-:W1:Y:S04]  /*30f50*/  LDL R11, [R1+0xb6c] ;  /* 0x000b6c00010b7983 */ /* 0x001e680000100800 */
[----:B------:R-:W-:Y:S01]  /*30f60*/  STSM.16.M88.4 [R0], R40 ;  /* 0x0000002800007844 */ /* 0x000fe20000000200 */
[----:B------:R-:W-:-:S03]  /*30f70*/  NOP ;  /* 0x0000000000007918 */ /* 0x000fc60000000000 */
[----:B------:R-:W0:Y:S01]  /*30f80*/  LDS.128 R40, [R0] ;  /* 0x0000000000287984 */ /* 0x000e220000000c00 */
[----:B------:R-:W-:-:S03]  /*30f90*/  NOP ;  /* 0x0000000000007918 */ /* 0x000fc60000000000 */
[----:B0-----:R0:W-:Y:S04]  /*30fa0*/  STL [R1+0x1578], R43 ;  /* 0x0015782b01007387 */ /* 0x0011e80000100800 */
        /* <DEDUP_REMOVED lines=11> */
[----:B--2---:R1:W-:Y:S02]  /*31060*/  STSM.16.M88.4 [R0], R24 ;  /* 0x0000001800007844 */ /* 0x0043e40000000200 */
[C---:B-1----:R-:W-:Y:S01]  /*31070*/  IMAD R24, R11.reuse, R51, RZ ;  /* 0x000000330b187224 */ /* 0x042fe200078e02ff */
[----:B------:R-:W-:-:S04]  /*31080*/  ISETP.GE.AND P0, PT, R11, UR4, PT ;  /* 0x000000040b007c0c */ /* 0x000fc8000bf06270 */
[----:B------:R-:W-:-:S04]  /*31090*/  LEA R26, P1, R24, UR6, 0x1 ;  /* 0x00000006181a7c11 */ /* 0x000fc8000f8208ff */
[----:B------:R-:W-:Y:S01]  /*310a0*/  LEA.HI.X.SX32 R27, R24, UR7, 0x1, P1 ;  /* 0x00000007181b7c11 */ /* 0x000fe200088f0eff */
[----:B------:R-:W-:Y:S01]  /*310b0*/  IMAD R46, R51, 0x20, R24 ;  /* 0x00000020332e7824 */ /* 0x000fe200078e0218 */
[----:B---3--:R-:W-:Y:S02]  /*310c0*/  PRMT R44, R45, 0x7632, R44 ;  /* 0x000076322d2c7816 */ /* 0x008fe4000000002c */
[C---:B----4-:R-:W-:Y:S01]  /*310d0*/  ISETP.LT.AND P0, PT, R30.reuse, UR31, !P0 ;  /* 0x0000001f1e007c0c */ /* 0x050fe2000c701270 */
[C---:B------:R-:W-:Y:S01]  /*310e0*/  IMAD R56, R30.reuse, UR26, RZ ;  /* 0x0000001a1e387c24 */ /* 0x040fe2000f8e02ff */
[----:B------:R-:W-:Y:S01]  /*310f0*/  ISETP.GE.AND P1, PT, R30, UR5, PT ;  /* 0x000000051e007c0c */ /* 0x000fe2000bf26270 */
[----:B------:R-:W0:Y:S02]  /*31100*/  LDCU.64 UR4, c[0x0][0x398] ;  /* 0x00007300ff0477ac */ /* 0x000e240008000a00 */
[----:B------:R-:W-:Y:S01]  /*31110*/  IMAD.WIDE R2, R56, 0x2, R26 ;  /* 0x0000000238027825 */ /* 0x000fe200078e021a */
[----:B------:R-:W-:Y:S01]  /*31120*/  NOP ;  /* 0x0000000000007918 */ /* 0x000fe20000000000 */
[----:B------:R-:W-:-:S06]  /*31130*/  PRMT R47, R10, 0x7632, R47 ;  /* 0x000076320a2f7816 */ /* 0x000fcc000000002f */
[----:B------:R1:W-:Y:S01]  /*31140*/  @P0 STG.E.U16 desc[UR8][R2.64], R45 ;  /* 0x0000002d02000986 */ /* 0x0003e2000c101508 */
[C---:B------:R-:W-:Y:S01]  /*31150*/  LEA R24, P0, R46.reuse, UR6, 0x1 ;  /* 0x000000062e187c11 */ /* 0x040fe2000f8008ff */
[----:B------:R-:W2:Y:S01]  /*31160*/  LDCU UR31, c[0x0][0x3b8] ;  /* 0x00007700ff1f77ac */ /* 0x000ea20008000800 */
[----:B------:R-:W-:Y:S02]  /*31170*/  ISETP.LT.AND P2, PT, R43, UR24, !P1 ;  /* 0x000000182b007c0c */ /* 0x000fe4000cf41270 */
[----:B------:R-:W-:Y:S01]  /*31180*/  LEA.HI.X.SX32 R25, R46, UR7, 0x1, P0 ;  /* 0x000000072e197c11 */ /* 0x000fe200080f0eff */
[----:B------:R-:W-:Y:S01]  /*31190*/  IMAD R46, R51, 0x20, R46 ;  /* 0x00000020332e7824 */ /* 0x000fe200078e022e */
[----:B------:R-:W3:Y:S01]  /*311a0*/  LDCU UR24, c[0x0][0x398] ;  /* 0x00007300ff1877ac */ /* 0x000ee20008000800 */
[----:B-1----:R-:W-:-:S08]  /*311b0*/  IMAD.WIDE R2, R56, 0x2, R24 ;  /* 0x0000000238027825 */ /* 0x002fd000078e0218 */
[----:B------:R1:W-:Y:S01]  /*311c0*/  @P2 STG.E.U16 desc[UR8][R2.64], R44 ;  /* 0x0000002c02002986 */ /* 0x0003e2000c101508 */
[----:B------:R-:W-:Y:S01]  /*311d0*/  ISETP.LT.AND P2, PT, R31, UR22, !P1 ;  /* 0x000000161f007c0c */ /* 0x000fe2000cf41270 */
[----:B------:R-:W4:Y:S01]  /*311e0*/  LDCU UR22, c[0x0][0x398] ;  /* 0x00007300ff1677ac */ /* 0x000f220008000800 */
[----:B-1----:R-:W-:-:S04]  /*311f0*/  LEA R44, P0, R46, UR6, 0x1 ;  /* 0x000000062e2c7c11 */ /* 0x002fc8000f8008ff */
[----:B------:R-:W-:Y:S01]  /*31200*/  LEA.HI.X.SX32 R45, R46, UR7, 0x1, P0 ;  /* 0x000000072e2d7c11 */ /* 0x000fe200080f0eff */
[----:B------:R-:W-:Y:S02]  /*31210*/  IMAD R46, R51, 0x20, R46 ;  /* 0x00000020332e7824 */ /* 0x000fe400078e022e */
[----:B------:R-:W-:-:S03]  /*31220*/  IMAD.WIDE R2, R56, 0x2, R44 ;  /* 0x0000000238027825 */ /* 0x000fc600078e022c */
[C---:B------:R-:W-:Y:S02]  /*31230*/  LEA R54, P0, R46.reuse, UR6, 0x1 ;  /* 0x000000062e367c11 */ /* 0x040fe4000f8008ff */
[----:B------:R1:W-:Y:S01]  /*31240*/  @P2 STG.E.U16 desc[UR8][R2.64], R10 ;  /* 0x0000000a02002986 */ /* 0x0003e2000c101508 */
[----:B------:R-:W-:Y:S01]  /*31250*/  ISETP.LT.AND P2, PT, R39, UR20, !P1 ;  /* 0x0000001427007c0c */ /* 0x000fe2000cf41270 */
[----:B------:R-:W0:Y:S01]  /*31260*/  LDCU UR20, c[0x0][0x398] ;  /* 0x00007300ff1477ac */ /* 0x000e220008000800 */
[----:B------:R-:W-:Y:S01]  /*31270*/  LEA.HI.X.SX32 R55, R46, UR7, 0x1, P0 ;  /* 0x000000072e377c11 */ /* 0x000fe200080f0eff */
[----:B------:R-:W-:Y:S02]  /*31280*/  IMAD R46, R51, 0x20, R46 ;  /* 0x00000020332e7824 */ /* 0x000fe400078e022e */
[----:B-1----:R-:W-:-:S03]  /*31290*/  IMAD.WIDE R2, R56, 0x2, R54 ;  /* 0x0000000238027825 */ /* 0x002fc600078e0236 */
[C---:B------:R-:W-:Y:S01]  /*312a0*/  LEA R52, P0, R46.reuse, UR6, 0x1 ;  /* 0x000000062e347c11 */ /* 0x040fe2000f8008ff */
[----:B------:R-:W2:Y:S04]  /*312b0*/  LDL.LU R10, [R1+0x10] ;  /* 0x00001000010a7983 */ /* 0x000ea80000300800 */
[----:B------:R1:W-:Y:S01]  /*312c0*/  @P2 STG.E.U16 desc[UR8][R2.64], R47 ;  /* 0x0000002f02002986 */ /* 0x0003e2000c101508 */
[----:B------:R-:W-:Y:S01]  /*312d0*/  ISETP.LT.AND P2, PT, R35, UR18, !P1 ;  /* 0x0000001223007c0c */ /* 0x000fe2000cf41270 */
[----:B------:R-:W2:Y:S01]  /*312e0*/  LDCU UR18, c[0x0][0x398] ;  /* 0x00007300ff1277ac */ /* 0x000ea20008000800 */
[----:B------:R-:W-:Y:S01]  /*312f0*/  LEA.HI.X.SX32 R53, R46, UR7, 0x1, P0 ;  /* 0x000000072e357c11 */ /* 0x000fe200080f0eff */
[----:B------:R-:W-:Y:S02]  /*31300*/  IMAD R46, R51, 0x20, R46 ;  /* 0x00000020332e7824 */ /* 0x000fe400078e022e */
[----:B-1----:R-:W-:-:S05]  /*31310*/  VIADD R2, R30, 0x3f ;  /* 0x0000003f1e027836 */ /* 0x002fca0000000000 */
[----:B------:R-:W-:Y:S01]  /*31320*/  ISETP.GE.AND P0, PT, R2, UR29, PT ;  /* 0x0000001d02007c0c */ /* 0x000fe2000bf06270 */
[----:B------:R-:W-:Y:S01]  /*31330*/  IMAD.WIDE R2, R56, 0x2, R52 ;  /* 0x0000000238027825 */ /* 0x000fe200078e0234 */
[----:B0-----:R-:W-:Y:S01]  /*31340*/  ISETP.LT.AND P3, PT, R61, UR4, !P1 ;  /* 0x000000043d007c0c */ /* 0x001fe2000cf61270 */
[----:B------:R-:W0:Y:S03]  /*31350*/  LDCU UR4, c[0x0][0x39c] ;  /* 0x00007380ff0477ac */ /* 0x000e260008000800 */
[----:B------:R1:W-:Y:S01]  /*31360*/  @P2 STG.E.U16 desc[UR8][R2.64], R9 ;  /* 0x0000000902002986 */ /* 0x0003e2000c101508 */
[C---:B------:R-:W-:Y:S01]  /*31370*/  LEA R48, P2, R46.reuse, UR6, 0x1 ;  /* 0x000000062e307c11 */ /* 0x040fe2000f8408ff */
[----:B------:R-:W0:Y:S03]  /*31380*/  LDCU UR29, c[0x0][0x398] ;  /* 0x00007300ff1d77ac */ /* 0x000e260008000800 */
[----:B------:R-:W-:-:S02]  /*31390*/  LEA.HI.X.SX32 R49, R46, UR7, 0x1, P2 ;  /* 0x000000072e317c11 */ /* 0x000fc400090f0eff */
[----:B------:R-:W-:Y:S01]  /*313a0*/  PRMT R47, R9, 0x7632, R47 ;  /* 0x00007632092f7816 */ /* 0x000fe2000000002f */
[----:B-1----:R-:W-:Y:S01]  /*313b0*/  IMAD.WIDE R2, R56, 0x2, R48 ;  /* 0x0000000238027825 */ /* 0x002fe200078e0230 */
[----:B------:R-:W3:Y:S04]  /*313c0*/  LDL.LU R9, [R1] ;  /* 0x0000000001097983 */ /* 0x000ee80000300800 */
[----:B------:R1:W-:Y:S01]  /*313d0*/  @P3 STG.E.U16 desc[UR8][R2.64], R47 ;  /* 0x0000002f02003986 */ /* 0x0003e2000c101508 */
[----:B------:R-:W-:Y:S01]  /*313e0*/  ISETP.LT.AND P3, PT, R60, UR16, !P1 ;  /* 0x000000103c007c0c */ /* 0x000fe2000cf61270 */
[----:B------:R-:W0:Y:S01]  /*313f0*/  LDCU UR16, c[0x0][0x398] ;  /* 0x00007300ff1077ac */ /* 0x000e220008000800 */
[----:B-1----:R-:W-:-:S05]  /*31400*/  IMAD R2, R51, 0x20, R46 ;  /* 0x0000002033027824 */ /* 0x002fca00078e022e */
[----:B------:R-:W-:-:S04]  /*31410*/  LEA R46, P2, R2, UR6, 0x1 ;  /* 0x00000006022e7c11 */ /* 0x000fc8000f8408ff */
[----:B------:R-:W-:Y:S01]  /*31420*/  LEA.HI.X.SX32 R47, R2, UR7, 0x1, P2 ;  /* 0x00000007022f7c11 */ /* 0x000fe200090f0eff */
[----:B------:R-:W-:Y:S02]  /*31430*/  IMAD R51, R51, 0x20, R2 ;  /* 0x0000002033337824 */ /* 0x000fe400078e0202 */
[----:B------:R-:W-:Y:S01]  /*31440*/  IMAD.WIDE R2, R56, 0x2, R46 ;  /* 0x0000000238027825 */ /* 0x000fe200078e022e */
[----:B------:R-:W-:-:S04]  /*31450*/  PRMT R57, R8, 0x7632, R57 ;  /* 0x0000763208397816 */ /* 0x000fc80000000039 */
[----:B------:R1:W-:Y:S04]  /*31460*/  @P3 STG.E.U16 desc[UR8][R2.64], R8 ;  /* 0x0000000802003986 */ /* 0x0003e8000c101508 */
[----:B-1----:R-:W4:Y:S01]  /*31470*/  LDL.LU R8, [R1+0xa0] ;  /* 0x0000a00001087983 */ /* 0x002f220000300800 */
[----:B------:R-:W-:Y:S02]  /*31480*/  LEA R50, P2, R51, UR6, 0x1 ;  /* 0x0000000633327c11 */ /* 0x000fe4000f8408ff */
[----:B------:R-:W-:Y:S01]  /*31490*/  ISETP.LT.AND P1, PT, R59, UR14, !P1 ;  /* 0x0000000e3b007c0c */ /* 0x000fe2000cf21270 */
[----:B------:R-:W1:Y:S01]  /*314a0*/  LDCU UR14, c[0x0][0x39c] ;  /* 0x00007380ff0e77ac */ /* 0x000e620008000800 */
[----:B------:R-:W-:Y:S01]  /*314b0*/  LEA.HI.X.SX32 R51, R51, UR7, 0x1, P2 ;  /* 0x0000000733337c11 */ /* 0x000fe200090f0eff */
[----:B------:R-:W0:Y:S02]  /*314c0*/  LDCU.64 UR6, c[0x0][0x398] ;  /* 0x00007300ff0677ac */ /* 0x000e240008000a00 */
[----:B------:R-:W-:-:S08]  /*314d0*/  IMAD.WIDE R2, R56, 0x2, R50 ;  /* 0x0000000238027825 */ /* 0x000fd000078e0232 */
[----:B------:R0:W-:Y:S02]  /*314e0*/  @P1 STG.E.U16 desc[UR8][R2.64], R57 ;  /* 0x0000003902001986 */ /* 0x0001e4000c101508 */
[----:B0-----:R-:W-:-:S05]  /*314f0*/  VIADD R2, R30, 0x1 ;  /* 0x000000011e027836 */ /* 0x001fca0000000000 */
[----:B------:R-:W-:Y:S01]  /*31500*/  ISETP.GE.AND P1, PT, R2, UR4, PT ;  /* 0x0000000402007c0c */ /* 0x000fe2000bf26270 */
[----:B------:R-:W-:Y:S01]  /*31510*/  VIADD R56, R56, UR26 ;  /* 0x0000001a38387c36 */ /* 0x000fe20008000000 */
[----:B------:R-:W0:Y:S02]  /*31520*/  LDCU UR4, c[0x0][0x398] ;  /* 0x00007300ff0477ac */ /* 0x000e240008000800 */
[----:B------:R-:W-:Y:S01]  /*31530*/  ISETP.LT.AND P2, PT, R11, UR12, !P1 ;  /* 0x0000000c0b007c0c */ /* 0x000fe2000cf41270 */
[----:B------:R-:W-:Y:S01]  /*31540*/  IMAD.WIDE R2, R56, 0x2, R26 ;  /* 0x0000000238027825 */ /* 0x000fe200078e021a */
[----:B------:R-:W-:Y:S01]  /*31550*/  ISETP.LT.AND P3, PT, R39, UR28, !P1 ;  /* 0x0000001c27007c0c */ /* 0x000fe2000cf61270 */
[----:B------:R-:W0:Y:S01]  /*31560*/  LDCU UR12, c[0x0][0x398] ;  /* 0x00007300ff0c77ac */ /* 0x000e220008000800 */
[----:B------:R-:W0:Y:S09]  /*31570*/  LDCU UR28, c[0x0][0x39c] ;  /* 0x00007380ff1c77ac */ /* 0x000e320008000800 */
[----:B--2---:R2:W-:Y:S01]  /*31580*/  @P2 STG.E.U16 desc[UR8][R2.64], R10 ;  /* 0x0000000a02002986 */ /* 0x0045e2000c101508 */
[----:B------:R-:W-:Y:S01]  /*31590*/  ISETP.LT.AND P2, PT, R43, UR10, !P1 ;  /* 0x0000000a2b007c0c */ /* 0x000fe2000cf41270 */
[----:B------:R-:W0:Y:S01]  /*315a0*/  LDCU UR10, c[0x0][0x398] ;  /* 0x00007300ff0a77ac */ /* 0x000e220008000800 */
[----:B------:R-:W-:Y:S01]  /*315b0*/  PRMT R57, R10, 0x7632, R57 ;  /* 0x000076320a397816 */ /* 0x000fe20000000039 */
[C---:B--2---:R-:W-:Y:S01]  /*315c0*/  IMAD.WIDE R2, R56.reuse, 0x2, R24 ;  /* 0x0000000238027825 */ /* 0x044fe200078e0218 */
[----:B------:R-:W2:Y:S09]  /*315d0*/  LDL.LU R10, [R1+0x54] ;  /* 0x00005400010a7983 */ /* 0x000eb20000300800 */
[----:B------:R0:W-:Y:S01]  /*315e0*/  @P2 STG.E.U16 desc[UR8][R2.64], R57 ;  /* 0x0000003902002986 */ /* 0x0001e2000c101508 */
[----:B------:R-:W-:Y:S01]  /*315f0*/  ISETP.LT.AND P2, PT, R31, UR6, !P1 ;  /* 0x000000061f007c0c */ /* 0x000fe2000cf41270 */
[----:B------:R-:W1:Y:S01]  /*31600*/  LDCU UR6, c[0x0][0x398] ;  /* 0x00007300ff0677ac */ /* 0x000e620008000800 */
[----:B0-----:R-:W-:-:S11]  /*31610*/  IMAD.WIDE R2, R56, 0x2, R44 ;  /* 0x0000000238027825 */ /* 0x001fd600078e022c */
[----:B---3--:R0:W-:Y:S01]  /*31620*/  @P2 STG.E.U16 desc[UR8][R2.64], R9 ;  /* 0x0000000902002986 */ /* 0x0081e2000c101508 */
[----:B------:R-:W-:Y:S02]  /*31630*/  PRMT R57, R9, 0x7632, R57 ;  /* 0x0000763209397816 */ /* 0x000fe40000000039 */
[----:B------:R-:W-:Y:S01]  /*31640*/  ISETP.LT.AND P2, PT, R35, UR30, !P1 ;  /* 0x0000001e23007c0c */ /* 0x000fe2000cf41270 */
[----:B------:R-:W3:Y:S01]  /*31650*/  LDCU UR30, c[0x0][0x398] ;  /* 0x00007300ff1e77ac */ /* 0x000ee20008000800 */
[----:B0-----:R-:W3:Y:S01]  /*31660*/  LDL.LU R9, [R1+0x44] ;  /* 0x0000440001097983 */ /* 0x001ee20000300800 */
[----:B------:R-:W-:-:S05]  /*31670*/  IMAD.WIDE R2, R56, 0x2, R54 ;  /* 0x0000000238027825 */ /* 0x000fca00078e0236 */
[----:B------:R0:W-:Y:S02]  /*31680*/  @P3 STG.E.U16 desc[UR8][R2.64], R57 ;  /* 0x0000003902003986 */ /* 0x0001e4000c101508 */
[----:B0-----:R-:W-:-:S05]  /*31690*/  IMAD.WIDE R2, R56, 0x2, R52 ;  /* 0x0000000238027825 */ /* 0x001fca00078e0234 */
[----:B----4-:R0:W-:Y:S01]  /*316a0*/  @P2 STG.E.U16 desc[UR8][R2.64], R8 ;  /* 0x0000000802002986 */ /* 0x0101e2000c101508 */
[----:B------:R-:W-:-:S03]  /*316b0*/  PRMT R57, R8, 0x7632, R57 ;  /* 0x0000763208397816 */ /* 0x000fc60000000039 */
[----:B0-----:R-:W4:Y:S01]  /*316c0*/  LDL.LU R8, [R1+0x34] ;  /* 0x0000340001087983 */ /* 0x001f220000300800 */
[----:B------:R-:W-:Y:S01]  /*316d0*/  ISETP.LT.AND P2, PT, R61, UR4, !P1 ;  /* 0x000000043d007c0c */ /* 0x000fe2000cf41270 */
[----:B------:R-:W0:Y:S01]  /*316e0*/  LDCU UR4, c[0x0][0x398] ;  /* 0x00007300ff0477ac */ /* 0x000e220008000800 */
[----:B------:R-:W-:Y:S01]  /*316f0*/  IMAD.WIDE R2, R56, 0x2, R48 ;  /* 0x0000000238027825 */ /* 0x000fe200078e0230 */
[----:B------:R-:W4:Y:S10]  /*31700*/  LDL.LU R15, [R1+0x24] ;  /* 0x00002400010f7983 */ /* 0x000f340000300800 */
[----:B------:R0:W-:Y:S01]  /*31710*/  @P2 STG.E.U16 desc[UR8][R2.64], R57 ;  /* 0x0000003902002986 */ /* 0x0001e2000c101508 */
[----:B-1----:R-:W-:Y:S01]  /*31720*/  ISETP.LT.AND P2, PT, R60, UR6, !P1 ;  /* 0x000000063c007c0c */ /* 0x002fe2000cf41270 */
[----:B------:R-:W1:Y:S01]  /*31730*/  LDCU UR6, c[0x0][0x398] ;  /* 0x00007300ff0677ac */ /* 0x000e620008000800 */
[----:B0-----:R-:W-:Y:S01]  /*31740*/  ISETP.LT.AND P1, PT, R59, UR4, !P1 ;  /* 0x000000043b007c0c */ /* 0x001fe2000cf21270 */
[----:B------:R-:W0:Y:S01]  /*31750*/  LDCU UR4, c[0x0][0x39c] ;  /* 0x00007380ff0477ac */ /* 0x000e220008000800 */
[----:B------:R-:W-:-:S09]  /*31760*/  IMAD.WIDE R2, R56, 0x2, R46 ;  /* 0x0000000238027825 */ /* 0x000fd200078e022e */
[----:B------:R0:W-:Y:S02]  /*31770*/  @P2 STG.E.U16 desc[UR8][R2.64], R4 ;  /* 0x0000000402002986 */ /* 0x0001e4000c101508 */
[----:B0-----:R-:W-:Y:S01]  /*31780*/  PRMT R4, R4, 0x7632, R4 ;  /* 0x0000763204047816 */ /* 0x001fe20000000004 */
[----:B------:R-:W-:-:S05]  /*31790*/  IMAD.WIDE R2, R56, 0x2, R50 ;  /* 0x0000000238027825 */ /* 0x000fca00078e0232 */
[----:B------:R0:W-:Y:S02]  /*317a0*/  @P1 STG.E.U16 desc[UR8][R2.64], R4 ;  /* 0x0000000402001986 */ /* 0x0001e4000c101508 */
[----:B0-----:R-:W-:-:S05]  /*317b0*/  VIADD R2, R30, 0x2 ;  /* 0x000000021e027836 */ /* 0x001fca0000000000 */
[----:B------:R-:W-:Y:S01]  /*317c0*/  ISETP.GE.AND P1, PT, R2, UR4, PT ;  /* 0x0000000402007c0c */ /* 0x000fe2000bf26270 */
[----:B------:R-:W0:Y:S03]  /*317d0*/  LDCU UR4, c[0x0][0x398] ;  /* 0x00007300ff0477ac */ /* 0x000e260008000800 */
[----:B-1----:R-:W-:Y:S01]  /*317e0*/  ISETP.LT.AND P2, PT, R11, UR6, !P1 ;  /* 0x000000060b007c0c */ /* 0x002fe2000cf41270 */
[----:B------:R-:W-:Y:S01]  /*317f0*/  VIADD R2, R56, UR26 ;  /* 0x0000001a38027c36 */ /* 0x000fe20008000000 */
[----:B------:R-:W1:Y:S01]  /*31800*/  LDCU UR6, c[0x0][0x398] ;  /* 0x00007300ff0677ac */ /* 0x000e620008000800 */
[----:B------:R-:W-:Y:S02]  /*31810*/  ISETP.LT.AND P3, PT, R43, UR10, !P1 ;  /* 0x0000000a2b007c0c */ /* 0x000fe4000cf61270 */
[----:B------:R-:W-:Y:S01]  /*31820*/  IMAD.WIDE R56, R2, 0x2, R26 ;  /* 0x0000000202387825 */ /* 0x000fe200078e021a */
[----:B------:R-:W0:Y:S07]  /*31830*/  LDCU UR10, c[0x0][0x398] ;  /* 0x00007300ff0a77ac */ /* 0x000e2e0008000800 */
[----:B--2---:R2:W-:Y:S01]  /*31840*/  @P2 STG.E.U16 desc[UR8][R56.64], R10 ;  /* 0x0000000a38002986 */ /* 0x0045e2000c101508 */
[----:B------:R-:W-:-:S02]  /*31850*/  PRMT R3, R10, 0x7632, R3 ;  /* 0x000076320a037816 */ /* 0x000fc40000000003 */
[----:B0-----:R-:W-:Y:S01]  /*31860*/  ISETP.LT.AND P2, PT, R31, UR4, !P1 ;  /* 0x000000041f007c0c */ /* 0x001fe2000cf41270 */
[----:B------:R-:W0:Y:S01]  /*31870*/  LDCU UR4, c[0x0][0x398] ;  /* 0x00007300ff0477ac */ /* 0x000e220008000800 */
[----:B--2---:R-:W2:Y:S01]  /*31880*/  LDL.LU R10, [R1+0x14] ;  /* 0x00001400010a7983 */ /* 0x004ea20000300800 */
[----:B------:R-:W-:-:S05]  /*31890*/  IMAD.WIDE R56, R2, 0x2, R24 ;  /* 0x0000000202387825 */ /* 0x000fca00078e0218 */
[----:B------:R0:W-:Y:S01]  /*318a0*/  @P3 STG.E.U16 desc[UR8][R56.64], R3 ;  /* 0x0000000338003986 */ /* 0x0001e2000c101508 */
[----:B-1----:R-:W-:Y:S01]  /*318b0*/  ISETP.LT.AND P3, PT, R39, UR6, !P1 ;  /* 0x0000000627007c0c */ /* 0x002fe2000cf61270 */
[----:B------:R-:W1:Y:S01]  /*318c0*/  LDCU UR6, c[0x0][0x398] ;  /* 0x00007300ff0677ac */ /* 0x000e620008000800 */
[----:B0-----:R-:W-:-:S05]  /*318d0*/  IMAD.WIDE R56, R2, 0x2, R44 ;  /* 0x0000000202387825 */ /* 0x001fca00078e022c */
[----:B---3--:R0:W-:Y:S01]  /*318e0*/  @P2 STG.E.U16 desc[UR8][R56.64], R9 ;  /* 0x0000000938002986 */ /* 0x0081e2000c101508 */
[----:B------:R-:W-:Y:S02]  /*318f0*/  PRMT R3, R9, 0x7632, R3 ;  /* 0x0000763209037816 */ /* 0x000fe40000000003 */
[----:B------:R-:W-:Y:S01]  /*31900*/  ISETP.LT.AND P2, PT, R35, UR10, !P1 ;  /* 0x0000000a23007c0c */ /* 0x000fe2000cf41270 */
[----:B------:R-:W3:Y:S01]  /*31910*/  LDCU UR10, c[0x0][0x398] ;  /* 0x00007300ff0a77ac */ /* 0x000ee20008000800 */
[----:B0-----:R-:W2:Y:S01]  /*31920*/  LDL.LU R9, [R1+0x4] ;  /* 0x0000040001097983 */ /* 0x001ea20000300800 */
        /* <DEDUP_REMOVED lines=8> */
[----:B------:R-:W-:-:S11]  /*319b0*/  IMAD.WIDE R56, R2, 0x2, R48 ;  /* 0x0000000202387825 */ /* 0x000fd600078e0230 */
[----:B------:R3:W-:Y:S01]  /*319c0*/  @P2 STG.E.U16 desc[UR8][R56.64], R3 ;  /* 0x0000000338002986 */ /* 0x0007e2000c101508 */
[----:B-1----:R-:W-:Y:S01]  /*319d0*/  ISETP.LT.AND P2, PT, R60, UR6, !P1 ;  /* 0x000000063c007c0c */ /* 0x002fe2000cf41270 */
[----:B------:R-:W1:Y:S01]  /*319e0*/  LDCU UR6, c[0x0][0x398] ;  /* 0x00007300ff0677ac */ /* 0x000e620008000800 */
[----:B0-----:R-:W-:Y:S01]  /*319f0*/  ISETP.LT.AND P1, PT, R59, UR4, !P1 ;  /* 0x000000043b007c0c */ /* 0x001fe2000cf21270 */
[----:B------:R-:W0:Y:S01]  /*31a00*/  LDCU UR4, c[0x0][0x39c] ;  /* 0x00007380ff0477ac */ /* 0x000e220008000800 */
[----:B---3--:R-:W-:Y:S01]  /*31a10*/  IMAD.WIDE R56, R2, 0x2, R46 ;  /* 0x0000000202387825 */ /* 0x008fe200078e022e */
[----:B------:R-:W-:-:S08]  /*31a20*/  PRMT R3, R15, 0x7632, R3 ;  /* 0x000076320f037816 */ /* 0x000fd00000000003 */
[----:B------:R3:W-:Y:S02]  /*31a30*/  @P2 STG.E.U16 desc[UR8][R56.64], R15 ;  /* 0x0000000f38002986 */ /* 0x0007e4000c101508 */
[----:B---3--:R-:W-:-:S05]  /*31a40*/  IMAD.WIDE R56, R2, 0x2, R50 ;  /* 0x0000000202387825 */ /* 0x008fca00078e0232 */
[----:B------:R3:W-:Y:S02]  /*31a50*/  @P1 STG.E.U16 desc[UR8][R56.64], R3 ;  /* 0x0000000338001986 */ /* 0x0007e4000c101508 */
[----:B---3--:R-:W-:-:S05]  /*31a60*/  VIADD R3, R30, 0x3 ;  /* 0x000000031e037836 */ /* 0x008fca0000000000 */
[----:B0-----:R-:W-:Y:S01]  /*31a70*/  ISETP.GE.AND P1, PT, R3, UR4, PT ;  /* 0x0000000403007c0c */ /* 0x001fe2000bf26270 */
[----:B------:R-:W0:Y:S03]  /*31a80*/  LDCU UR4, c[0x0][0x398] ;  /* 0x00007300ff0477ac */ /* 0x000e260008000800 */
[----:B-1----:R-:W-:Y:S01]  /*31a90*/  ISETP.LT.AND P2, PT, R11, UR6, !P1 ;  /* 0x000000060b007c0c */ /* 0x002fe2000cf41270 */
[----:B------:R-:W-:Y:S01]  /*31aa0*/  VIADD R2, R2, UR26 ;  /* 0x0000001a02027c36 */ /* 0x000fe20008000000 */
[----:B------:R-:W1:Y:S01]  /*31ab0*/  LDCU UR6, c[0x0][0x398] ;  /* 0x00007300ff0677ac */ /* 0x000e620008000800 */
[----:B------:R-:W-:Y:S02]  /*31ac0*/  ISETP.LT.AND P3, PT, R43, UR10, !P1 ;  /* 0x0000000a2b007c0c */ /* 0x000fe4000cf61270 */
[----:B------:R-:W-:Y:S01]  /*31ad0*/  IMAD.WIDE R56, R2, 0x2, R26 ;  /* 0x0000000202387825 */ /* 0x000fe200078e021a */
[----:B------:R-:W3:Y:S07]  /*31ae0*/  LDCU UR10, c[0x0][0x398] ;  /* 0x00007300ff0a77ac */ /* 0x000eee0008000800 */
        /* <DEDUP_REMOVED lines=10> */
[----:B------:R0:W-:Y:S01]  /*31b90*/  @P2 STG.E.U16 desc[UR8][R56.64], R9 ;  /* 0x0000000938002986 */ /* 0x0001e2000c101508 */
[----:B------:R-:W-:Y:S02]  /*31ba0*/  PRMT R3, R9, 0x7632, R3 ;  /* 0x0000763209037816 */ /* 0x000fe40000000003 */
[----:B---3--:R-:W-:Y:S01]  /*31bb0*/  ISETP.LT.AND P2, PT, R35, UR10, !P1 ;  /* 0x0000000a23007c0c */ /* 0x008fe2000cf41270 */
        /* <DEDUP_REMOVED lines=75> */
[----:B0-----:R-:W-:Y:S01]  /*32070*/  ISETP.LT.AND P2, PT, R31, UR4, !P1 ;  /* 0x000000041f007c0c */ /* 0x001fe2000cf41270 */
[----:B------:R-:W0:Y:S01]  /*32080*/  LDCU UR4, c[0x0][0x398] ;  /* 0x00007300ff0477ac */ /* 0x000e220008000800 */
[----:B------:R-:W-:Y:S01]  /*32090*/  PRMT R3, R10, 0x7632, R3 ;  /* 0x000076320a037816 */ /* 0x000fe20000000003 */
[----:B--2---:R-:W-:-:S05]  /*320a0*/  IMAD.WIDE R4, R2, 0x2, R24 ;  /* 0x0000000202047825 */ /* 0x004fca00078e0218 */
[----:B------:R2:W-:Y:S01]  /*320b0*/  @P3 STG.E.U16 desc[UR8][R4.64], R3 ;  /* 0x0000000304003986 */ /* 0x0005e2000c101508 */
[----:B-1----:R-:W-:Y:S01]  /*320c0*/  ISETP.LT.AND P3, PT, R39, UR6, !P1 ;  /* 0x0000000627007c0c */ /* 0x002fe2000cf61270 */
[----:B------:R-:W1:Y:S01]  /*320d0*/  LDCU UR6, c[0x0][0x398] ;  /* 0x00007300ff0677ac */ /* 0x000e620008000800 */
[----:B--2---:R-:W-:-:S05]  /*320e0*/  IMAD.WIDE R4, R2, 0x2, R44 ;  /* 0x0000000202047825 */ /* 0x004fca00078e022c */
[----:B------:R2:W-:Y:S01]  /*320f0*/  @P2 STG.E.U16 desc[UR8][R4.64], R9 ;  /* 0x0000000904002986 */ /* 0x0005e2000c101508 */
[----:B------:R-:W-:Y:S02]  /*32100*/  PRMT R3, R9, 0x7632, R3 ;  /* 0x0000763209037816 */ /* 0x000fe40000000003 */
[----:B---3--:R-:W-:Y:S01]  /*32110*/  ISETP.LT.AND P2, PT, R35, UR10, !P1 ;  /* 0x0000000a23007c0c */ /* 0x008fe2000cf41270 */
[----:B------:R-:W3:Y:S01]  /*32120*/  LDCU UR10, c[0x0][0x398] ;  /* 0x00007300ff0a77ac */ /* 0x000ee20008000800 */
[----:B--2---:R-:W2:Y:S01]  /*32130*/  LDL.LU R9, [R1+0x5c] ;  /* 0x00005c0001097983 */ /* 0x004ea20000300800 */
[----:B------:R-:W-:-:S05]  /*32140*/  IMAD.WIDE R4, R2, 0x2, R54 ;  /* 0x0000000202047825 */ /* 0x000fca00078e0236 */
[----:B------:R0:W-:Y:S02]  /*32150*/  @P3 STG.E.U16 desc[UR8][R4.64], R3 ;  /* 0x0000000304003986 */ /* 0x0001e4000c101508 */
[----:B0-----:R-:W-:-:S05]  /*32160*/  IMAD.WIDE R4, R2, 0x2, R52 ;  /* 0x0000000202047825 */ /* 0x001fca00078e0234 */
[----:B----4-:R0:W-:Y:S01]  /*32170*/  @P2 STG.E.U16 desc[UR8][R4.64], R8 ;  /* 0x0000000804002986 */ /* 0x0101e2000c101508 */
[----:B------:R-:W-:-:S03]  /*32180*/  PRMT R3, R8, 0x7632, R3 ;  /* 0x0000763208037816 */ /* 0x000fc60000000003 */
[----:B0-----:R-:W4:Y:S01]  /*32190*/  LDL.LU R8, [R1+0x4c] ;  /* 0x00004c0001087983 */ /* 0x001f220000300800 */
[----:B------:R-:W-:Y:S01]  /*321a0*/  ISETP.LT.AND P3, PT, R61, UR4, !P1 ;  /* 0x000000043d007c0c */ /* 0x000fe2000cf61270 */
[----:B------:R-:W-:Y:S01]  /*321b0*/  IMAD.WIDE R4, R2, 0x2, R48 ;  /* 0x0000000202047825 */ /* 0x000fe200078e0230 */
[----:B------:R-:W0:Y:S01]  /*321c0*/  LDCU UR4, c[0x0][0x398] ;  /* 0x00007300ff0477ac */ /* 0x000e220008000800 */
[----:B------:R-:W3:Y:S10]  /*321d0*/  LDL.LU R10, [R1+0x3c] ;  /* 0x00003c00010a7983 */ /* 0x000ef40000300800 */
[----:B------:R1:W-:Y:S01]  /*321e0*/  @P3 STG.E.U16 desc[UR8][R4.64], R3 ;  /* 0x0000000304003986 */ /* 0x0003e2000c101508 */
[----:B------:R-:W-:Y:S01]  /*321f0*/  ISETP.LT.AND P3, PT, R60, UR45, !P1 ;  /* 0x0000002d3c007c0c */ /* 0x000fe2000cf61270 */
[----:B------:R-:W0:Y:S01]  /*32200*/  LDCU UR45, c[0x0][0x39c] ;  /* 0x00007380ff2d77ac */ /* 0x000e220008000800 */
[----:B------:R-:W-:Y:S01]  /*32210*/  ISETP.LT.AND P1, PT, R59, UR52, !P1 ;  /* 0x000000343b007c0c */ /* 0x000fe2000cf21270 */
[----:B------:R-:W0:Y:S01]  /*32220*/  LDCU UR52, c[0x0][0x398] ;  /* 0x00007300ff3477ac */ /* 0x000e220008000800 */
[----:B-1----:R-:W-:-:S02]  /*32230*/  VIADD R3, R30, 0x6 ;  /* 0x000000061e037836 */ /* 0x002fc40000000000 */
[----:B------:R-:W-:-:S03]  /*32240*/  IMAD.WIDE R4, R2, 0x2, R46 ;  /* 0x0000000202047825 */ /* 0x000fc600078e022e */
[----:B------:R-:W-:Y:S01]  /*32250*/  ISETP.GE.AND P2, PT, R3, UR53, PT ;  /* 0x0000003503007c0c */ /* 0x000fe2000bf46270 */
[----:B------:R-:W1:Y:S03]  /*32260*/  LDCU UR53, c[0x0][0x398] ;  /* 0x00007300ff3577ac */ /* 0x000e660008000800 */
[----:B------:R0:W-:Y:S01]  /*32270*/  @P3 STG.E.U16 desc[UR8][R4.64], R6 ;  /* 0x0000000604003986 */ /* 0x0001e2000c101508 */
[----:B------:R-:W-:Y:S01]  /*32280*/  ISETP.LT.AND P3, PT, R11, UR74, !P2 ;  /* 0x0000004a0b007c0c */ /* 0x000fe2000d761270 */
[----:B------:R-:W1:Y:S01]  /*32290*/  LDCU UR74, c[0x0][0x398] ;  /* 0x00007300ff4a77ac */ /* 0x000e620008000800 */
[----:B------:R-:W-:Y:S01]  /*322a0*/  PRMT R3, R6, 0x7632, R3 ;  /* 0x0000763206037816 */ /* 0x000fe20000000003 */
[----:B0-----:R-:W-:-:S04]  /*322b0*/  IMAD.WIDE R4, R2, 0x2, R50 ;  /* 0x0000000202047825 */ /* 0x001fc800078e0232 */
[----:B------:R-:W-:Y:S01]  /*322c0*/  VIADD R6, R2, UR26 ;  /* 0x0000001a02067c36 */ /* 0x000fe20008000000 */
[----:B------:R0:W-:Y:S01]  /*322d0*/  @P1 STG.E.U16 desc[UR8][R4.64], R3 ;  /* 0x0000000304001986 */ /* 0x0001e2000c101508 */
[----:B------:R-:W-:Y:S01]  /*322e0*/  ISETP.LT.AND P4, PT, R43, UR36, !P2 ;  /* 0x000000242b007c0c */ /* 0x000fe2000d781270 */
[----:B------:R-:W1:Y:S01]  /*322f0*/  LDCU UR36, c[0x0][0x398] ;  /* 0x00007300ff2477ac */ /* 0x000e620008000800 */
[----:B------:R-:W-:Y:S01]  /*32300*/  ISETP.LT.AND P5, PT, R31, UR12, !P2 ;  /* 0x0000000c1f007c0c */ /* 0x000fe2000d7a1270 */
[----:B0-----:R-:W-:Y:S01]  /*32310*/  IMAD.WIDE R2, R6, 0x2, R26 ;  /* 0x0000000206027825 */ /* 0x001fe200078e021a */
[----:B--2---:R-:W-:-:S04]  /*32320*/  PRMT R4, R9, 0x7632, R4 ;  /* 0x0000763209047816 */ /* 0x004fc80000000004 */
[----:B------:R0:W-:Y:S01]  /*32330*/  @P3 STG.E.U16 desc[UR8][R2.64], R9 ;  /* 0x0000000902003986 */ /* 0x0001e2000c101508 */
[----:B----4-:R-:W-:-:S03]  /*32340*/  PRMT R5, R8, 0x7632, R5 ;  /* 0x0000763208057816 */ /* 0x010fc60000000005 */
[----:B0-----:R-:W2:Y:S01]  /*32350*/  LDL.LU R9, [R1+0x2c] ;  /* 0x00002c0001097983 */ /* 0x001ea20000300800 */
[C---:B------:R-:W-:Y:S01]  /*32360*/  IMAD.WIDE R2, R6.reuse, 0x2, R24 ;  /* 0x0000000206027825 */ /* 0x040fe200078e0218 */
[----:B------:R-:W-:Y:S01]  /*32370*/  ISETP.LT.AND P6, PT, R39, UR27, !P2 ;  /* 0x0000001b27007c0c */ /* 0x000fe2000d7c1270 */
[----:B------:R-:W0:Y:S03]  /*32380*/  LDCU UR12, c[0x0][0x398] ;  /* 0x00007300ff0c77ac */ /* 0x000e260008000800 */
[----:B------:R4:W-:Y:S01]  /*32390*/  @P4 STG.E.U16 desc[UR8][R2.64], R4 ;  /* 0x0000000402004986 */ /* 0x0009e2000c101508 */
[----:B------:R-:W-:Y:S01]  /*323a0*/  ISETP.LT.AND P1, PT, R35, UR75, !P2 ;  /* 0x0000004b23007c0c */ /* 0x000fe2000d721270 */
[----:B------:R-:W0:Y:S01]  /*323b0*/  LDCU UR27, c[0x0][0x398] ;  /* 0x00007300ff1b77ac */ /* 0x000e220008000800 */
[----:B----4-:R-:W-:Y:S01]  /*323c0*/  IMAD.WIDE R2, R6, 0x2, R44 ;  /* 0x0000000206027825 */ /* 0x010fe200078e022c */
[----:B------:R-:W-:Y:S01]  /*323d0*/  ISETP.LT.AND P3, PT, R61, UR6, !P2 ;  /* 0x000000063d007c0c */ /* 0x000fe2000d761270 */
[----:B------:R-:W4:Y:S03]  /*323e0*/  LDCU UR75, c[0x0][0x398] ;  /* 0x00007300ff4b77ac */ /* 0x000f260008000800 */
[----:B------:R0:W-:Y:S01]  /*323f0*/  @P5 STG.E.U16 desc[UR8][R2.64], R8 ;  /* 0x0000000802005986 */ /* 0x0001e2000c101508 */
[----:B------:R-:W-:Y:S01]  /*32400*/  ISETP.LT.AND P4, PT, R60, UR35, !P2 ;  /* 0x000000233c007c0c */ /* 0x000fe2000d781270 */
[----:B------:R-:W-:Y:S01]  /*32410*/  VIADD R4, R30, 0x7 ;  /* 0x000000071e047836 */ /* 0x000fe20000000000 */
[----:B---3--:R-:W-:Y:S01]  /*32420*/  PRMT R56, R10, 0x7632, R56 ;  /* 0x000076320a387816 */ /* 0x008fe20000000038 */
[----:B------:R-:W3:Y:S01]  /*32430*/  LDCU UR35, c[0x0][0x39c] ;  /* 0x00007380ff2377ac */ /* 0x000ee20008000800 */
[----:B------:R-:W1:Y:S01]  /*32440*/  LDCU UR6, c[0x0][0x3b8] ;  /* 0x00007700ff0677ac */ /* 0x000e620008000800 */
[----:B0-----:R-:W3:Y:S01]  /*32450*/  LDL.LU R8, [R1+0x1c] ;  /* 0x00001c0001087983 */ /* 0x001ee20000300800 */
[----:B------:R-:W-:-:S05]  /*32460*/  IMAD.WIDE R2, R6, 0x2, R54 ;  /* 0x0000000206027825 */ /* 0x000fca00078e0236 */
[----:B------:R0:W-:Y:S01]  /*32470*/  @P6 STG.E.U16 desc[UR8][R2.64], R5 ;  /* 0x0000000502006986 */ /* 0x0001e2000c101508 */
[----:B------:R-:W-:Y:S01]  /*32480*/  ISETP.GE.AND P5, PT, R4, UR73, PT ;  /* 0x0000004904007c0c */ /* 0x000fe2000bfa6270 */
[----:B------:R-:W1:Y:S01]  /*32490*/  LDCU UR73, c[0x0][0x398] ;  /* 0x00007300ff4977ac */ /* 0x000e620008000800 */
[----:B0-----:R-:W-:-:S04]  /*324a0*/  IMAD.WIDE R2, R6, 0x2, R52 ;  /* 0x0000000206027825 */ /* 0x001fc800078e0234 */
[C---:B------:R-:W-:Y:S01]  /*324b0*/  IMAD.WIDE R4, R6.reuse, 0x2, R48 ;  /* 0x0000000206047825 */ /* 0x040fe200078e0230 */
[----:B------:R0:W-:Y:S04]  /*324c0*/  @P1 STG.E.U16 desc[UR8][R2.64], R10 ;  /* 0x0000000a02001986 */ /* 0x0001e8000c101508 */
[----:B------:R1:W-:Y:S04]  /*324d0*/  @P3 STG.E.U16 desc[UR8][R4.64], R56 ;  /* 0x0000003804003986 */ /* 0x0003e8000c101508 */
[----:B0-----:R-:W4:Y:S01]  /*324e0*/  LDL.LU R10, [R1+0xc] ;  /* 0x00000c00010a7983 */ /* 0x001f220000300800 */
[C---:B------:R-:W-:Y:S01]  /*324f0*/  IMAD.WIDE R2, R6.reuse, 0x2, R46 ;  /* 0x0000000206027825 */ /* 0x040fe200078e022e */
[----:B------:R-:W-:Y:S01]  /*32500*/  ISETP.LT.AND P2, PT, R59, UR54, !P2 ;  /* 0x000000363b007c0c */ /* 0x000fe2000d741270 */
[----:B------:R-:W0:Y:S01]  /*32510*/  LDCU UR54, c[0x0][0x398] ;  /* 0x00007300ff3677ac */ /* 0x000e220008000800 */
[----:B------:R-:W-:Y:S01]  /*32520*/  ISETP.LT.AND P6, PT, R11, UR40, !P5 ;  /* 0x000000280b007c0c */ /* 0x000fe2000efc1270 */
[C---:B-1----:R-:W-:Y:S01]  /*32530*/  IMAD.WIDE R4, R6.reuse, 0x2, R50 ;  /* 0x0000000206047825 */ /* 0x042fe200078e0232 */
[----:B--2---:R-:W-:Y:S01]  /*32540*/  PRMT R56, R9, 0x7632, R56 ;  /* 0x0000763209387816 */ /* 0x004fe20000000038 */
[----:B------:R1:W-:Y:S02]  /*32550*/  @P4 STG.E.U16 desc[UR8][R2.64], R9 ;  /* 0x0000000902004986 */ /* 0x0003e4000c101508 */
[----:B------:R-:W-:Y:S01]  /*32560*/  VIADD R6, R6, UR26 ;  /* 0x0000001a06067c36 */ /* 0x000fe20008000000 */
[----:B------:R-:W-:Y:S01]  /*32570*/  ISETP.LT.AND P1, PT, R43, UR70, !P5 ;  /* 0x000000462b007c0c */ /* 0x000fe2000ef21270 */
[----:B------:R-:W2:Y:S01]  /*32580*/  LDCU UR40, c[0x0][0x398] ;  /* 0x00007300ff2877ac */ /* 0x000ea20008000800 */
[----:B-1----:R-:W2:Y:S01]  /*32590*/  LDL.LU R9, [R1+0xac] ;  /* 0x0000ac0001097983 */ /* 0x002ea20000300800 */
[----:B------:R-:W-:Y:S01]  /*325a0*/  IMAD.WIDE R2, R6, 0x2, R26 ;  /* 0x0000000206027825 */ /* 0x000fe200078e021a */
[----:B------:R-:W-:Y:S01]  /*325b0*/  ISETP.LT.AND P3, PT, R31, UR72, !P5 ;  /* 0x000000481f007c0c */ /* 0x000fe2000ef61270 */
[----:B------:R-:W1:Y:S01]  /*325c0*/  LDCU UR70, c[0x0][0x398] ;  /* 0x00007300ff4677ac */ /* 0x000e620008000800 */
[----:B------:R3:W-:Y:S01]  /*325d0*/  @P2 STG.E.U16 desc[UR8][R4.64], R56 ;  /* 0x0000003804002986 */ /* 0x0007e2000c101508 */
[----:B------:R-:W-:Y:S01]  /*325e0*/  ISETP.LT.AND P4, PT, R39, UR20, !P5 ;  /* 0x0000001427007c0c */ /* 0x000fe2000ef81270 */
[----:B------:R-:W0:Y:S01]  /*325f0*/  LDCU UR72, c[0x0][0x398] ;  /* 0x00007300ff4877ac */ /* 0x000e220008000800 */
[----:B---3--:R-:W-:Y:S01]  /*32600*/  PRMT R56, R8, 0x7632, R56 ;  /* 0x0000763208387816 */ /* 0x008fe20000000038 */
[----:B------:R3:W-:Y:S01]  /*32610*/  @P6 STG.E.U16 desc[UR8][R2.64], R8 ;  /* 0x0000000802006986 */ /* 0x0007e2000c101508 */
[----:B------:R-:W-:Y:S01]  /*32620*/  ISETP.LT.AND P2, PT, R35, UR41, !P5 ;  /* 0x0000002923007c0c */ /* 0x000fe2000ef41270 */
[C---:B------:R-:W-:Y:S01]  /*32630*/  IMAD.WIDE R4, R6.reuse, 0x2, R24 ;  /* 0x0000000206047825 */ /* 0x040fe200078e0218 */
[----:B------:R-:W0:Y:S01]  /*32640*/  LDCU UR20, c[0x0][0x398] ;  /* 0x00007300ff1477ac */ /* 0x000e220008000800 */
[----:B---3--:R-:W3:Y:S02]  /*32650*/  LDL.LU R8, [R1+0x80] ;  /* 0x0000800001087983 */ /* 0x008ee40000300800 */
[----:B------:R-:W-:Y:S01]  /*32660*/  IMAD.WIDE R2, R6, 0x2, R44 ;  /* 0x0000000206027825 */ /* 0x000fe200078e022c */
[----:B------:R-:W-:Y:S01]  /*32670*/  ISETP.LT.AND P6, PT, R61, UR71, !P5 ;  /* 0x000000473d007c0c */ /* 0x000fe2000efc1270 */
[----:B------:R-:W0:Y:S01]  /*32680*/  LDCU UR41, c[0x0][0x398] ;  /* 0x00007300ff2977ac */ /* 0x000e220008000800 */
[----:B------:R1:W-:Y:S01]  /*32690*/  @P1 STG.E.U16 desc[UR8][R4.64], R56 ;  /* 0x0000003804001986 */ /* 0x0003e2000c101508 */
[----:B------:R-:W-:-:S03]  /*326a0*/  ISETP.LT.AND P1, PT, R60, UR49, !P5 ;  /* 0x000000313c007c0c */ /* 0x000fc6000ef21270 */
[----:B------:R-:W3:Y:S01]  /*326b0*/  LDL.LU R15, [R1+0x70] ;  /* 0x00007000010f7983 */ /* 0x000ee20000300800 */
[----:B------:R-:W-:Y:S01]  /*326c0*/  ISETP.LT.AND P5, PT, R59, UR29, !P5 ;  /* 0x0000001d3b007c0c */ /* 0x000fe2000efa1270 */
[----:B------:R-:W0:Y:S01]  /*326d0*/  LDCU UR29, c[0x0][0x39c] ;  /* 0x00007380ff1d77ac */ /* 0x000e220008000800 */
[----:B------:R-:W0:Y:S01]  /*326e0*/  LDCU UR71, c[0x0][0x398] ;  /* 0x00007300ff4777ac */ /* 0x000e220008000800 */
[----:B-1----:R-:W-:Y:S02]  /*326f0*/  VIADD R56, R30, 0x8 ;  /* 0x000000081e387836 */ /* 0x002fe40000000000 */
[----:B------:R-:W-:Y:S01]  /*32700*/  IMAD.WIDE R4, R6, 0x2, R54 ;  /* 0x0000000206047825 */ /* 0x000fe200078e0236 */
[----:B------:R-:W1:Y:S01]  /*32710*/  LDCU UR49, c[0x0][0x3b8] ;  /* 0x00007700ff3177ac */ /* 0x000e620008000800 */
[----:B----4-:R-:W-:Y:S01]  /*32720*/  PRMT R57, R10, 0x7632, R57 ;  /* 0x000076320a397816 */ /* 0x010fe20000000039 */
[----:B------:R4:W-:Y:S01]  /*32730*/  @P3 STG.E.U16 desc[UR8][R2.64], R10 ;  /* 0x0000000a02003986 */ /* 0x0009e2000c101508 */
[----:B------:R-:W-:Y:S01]  /*32740*/  ISETP.GE.AND P3, PT, R56, UR50, PT ;  /* 0x0000003238007c0c */ /* 0x000fe2000bf66270 */
[----:B------:R-:W0:Y:S02]  /*32750*/  LDCU UR50, c[0x0][0x398] ;  /* 0x00007300ff3277ac */ /* 0x000e240008000800 */
[----:B------:R1:W-:Y:S01]  /*32760*/  @P4 STG.E.U16 desc[UR8][R4.64], R57 ;  /* 0x0000003904004986 */ /* 0x0003e2000c101508 */
[----:B----4-:R-:W-:-:S03]  /*32770*/  IMAD.WIDE R2, R6, 0x2, R52 ;  /* 0x0000000206027825 */ /* 0x010fc600078e0234 */
[----:B------:R-:W4:Y:S01]  /*32780*/  LDL.LU R10, [R1+0xb0] ;  /* 0x0000b000010a7983 */ /* 0x000f220000300800 */
[C---:B-1----:R-:W-:Y:S01]  /*32790*/  IMAD.WIDE R4, R6.reuse, 0x2, R48 ;  /* 0x0000000206047825 */ /* 0x042fe200078e0230 */
[----:B------:R-:W-:Y:S01]  /*327a0*/  ISETP.LT.AND P4, PT, R11, UR68, !P3 ;  /* 0x000000440b007c0c */ /* 0x000fe2000df81270 */
[----:B------:R-:W1:Y:S01]  /*327b0*/  LDCU UR68, c[0x0][0x398] ;  /* 0x00007300ff4477ac */ /* 0x000e620008000800 */
[----:B--2---:R-:W-:Y:S01]  /*327c0*/  PRMT R56, R9, 0x7632, R56 ;  /* 0x0000763209387816 */ /* 0x004fe20000000038 */
[----:B------:R2:W-:Y:S04]  /*327d0*/  @P2 STG.E.U16 desc[UR8][R2.64], R9 ;  /* 0x0000000902002986 */ /* 0x0005e8000c101508 */
[----:B------:R0:W-:Y:S01]  /*327e0*/  @P6 STG.E.U16 desc[UR8][R4.64], R56 ;  /* 0x0000003804006986 */ /* 0x0001e2000c101508 */
[----:B--2---:R-:W-:-:S03]  /*327f0*/  IMAD.WIDE R2, R6, 0x2, R46 ;  /* 0x0000000206027825 */ /* 0x004fc600078e022e */
[----:B------:R-:W2:Y:S01]  /*32800*/  LDL.LU R9, [R1+0xc0] ;  /* 0x0000c00001097983 */ /* 0x000ea20000300800 */
[C---:B0-----:R-:W-:Y:S01]  /*32810*/  IMAD.WIDE R4, R6.reuse, 0x2, R50 ;  /* 0x0000000206047825 */ /* 0x041fe200078e0232 */
[----:B------:R-:W-:Y:S02]  /*32820*/  PRMT R56, R7, 0x7632, R56 ;  /* 0x0000763207387816 */ /* 0x000fe40000000038 */
[----:B------:R0:W-:Y:S04]  /*32830*/  @P1 STG.E.U16 desc[UR8][R2.64], R7 ;  /* 0x0000000702001986 */ /* 0x0001e8000c101508 */
[----:B------:R1:W-:Y:S01]  /*32840*/  @P5 STG.E.U16 desc[UR8][R4.64], R56 ;  /* 0x0000003804005986 */ /* 0x0003e2000c101508 */
[----:B0-----:R-:W-:-:S04]  /*32850*/  VIADD R3, R6, UR26 ;  /* 0x0000001a06037c36 */ /* 0x001fc80008000000 */
[----:B-1----:R-:W-:Y:S01]  /*32860*/  IMAD.WIDE R4, R3, 0x2, R26 ;  /* 0x0000000203047825 */ /* 0x002fe200078e021a */
[----:B---3--:R-:W-:-:S04]  /*32870*/  PRMT R2, R8, 0x7632, R2 ;  /* 0x0000763208027816 */ /* 0x008fc80000000002 */
[----:B------:R0:W-:Y:S04]  /*32880*/  @P4 STG.E.U16 desc[UR8][R4.64], R8 ;  /* 0x0000000804004986 */ /* 0x0001e8000c101508 */
[----:B0-----:R-:W3:Y:S01]  /*32890*/  LDL.LU R8, [R1+0xf0] ;  /* 0x0000f00001087983 */ /* 0x001ee20000300800 */
[----:B------:R-:W-:Y:S02]  /*328a0*/  ISETP.LT.AND P2, PT, R43, UR30, !P3 ;  /* 0x0000001e2b007c0c */ /* 0x000fe4000df41270 */
[----:B------:R-:W-:Y:S02]  /*328b0*/  ISETP.LT.AND P6, PT, R31, UR51, !P3 ;  /* 0x000000331f007c0c */ /* 0x000fe4000dfc1270 */
[----:B------:R-:W-:Y:S01]  /*328c0*/  ISETP.LT.AND P1, PT, R39, UR69, !P3 ;  /* 0x0000004527007c0c */ /* 0x000fe2000df21270 */
[----:B------:R-:W-:Y:S01]  /*328d0*/  IMAD.WIDE R6, R3, 0x2, R24 ;  /* 0x0000000203067825 */ /* 0x000fe200078e0218 */
[----:B------:R-:W-:Y:S01]  /*328e0*/  ISETP.LT.AND P5, PT, R35, UR18, !P3 ;  /* 0x0000001223007c0c */ /* 0x000fe2000dfa1270 */
[----:B------:R-:W0:Y:S01]  /*328f0*/  LDCU UR30, c[0x0][0x398] ;  /* 0x00007300ff1e77ac */ /* 0x000e220008000800 */
[----:B------:R-:W-:Y:S01]  /*32900*/  PRMT R58, R15, 0x7632, R58 ;  /* 0x000076320f3a7816 */ /* 0x000fe2000000003a */
[----:B------:R-:W-:Y:S01]  /*32910*/  IMAD.WIDE R4, R3, 0x2, R44 ;  /* 0x0000000203047825 */ /* 0x000fe200078e022c */
[----:B------:R-:W-:Y:S01]  /*32920*/  ISETP.LT.AND P4, PT, R61, UR42, !P3 ;  /* 0x0000002a3d007c0c */ /* 0x000fe2000df81270 */
[----:B------:R-:W1:Y:S02]  /*32930*/  LDCU UR51, c[0x0][0x398] ;  /* 0x00007300ff3377ac */ /* 0x000e640008000800 */
[----:B------:R0:W-:Y:S01]  /*32940*/  @P2 STG.E.U16 desc[UR8][R6.64], R2 ;  /* 0x0000000206002986 */ /* 0x0001e2000c101508 */
[----:B------:R-:W-:Y:S01]  /*32950*/  VIADD R57, R30, 0x9 ;  /* 0x000000091e397836 */ /* 0x000fe20000000000 */
[----:B------:R-:W-:Y:S01]  /*32960*/  ISETP.LT.AND P2, PT, R60, UR34, !P3 ;  /* 0x000000223c007c0c */ /* 0x000fe2000df41270 */
[C---:B------:R-:W-:Y:S01]  /*32970*/  VIADD R56, R3.reuse, UR26 ;  /* 0x0000001a03387c36 */ /* 0x040fe20008000000 */
[----:B------:R1:W-:Y:S01]  /*32980*/  @P6 STG.E.U16 desc[UR8][R4.64], R15 ;  /* 0x0000000f04006986 */ /* 0x0003e2000c101508 */
[----:B------:R-:W2:Y:S01]  /*32990*/  LDCU UR69, c[0x0][0x398] ;  /* 0x00007300ff4577ac */ /* 0x000ea20008000800 */
[----:B------:R-:W2:Y:S01]  /*329a0*/  LDCU UR18, c[0x0][0x398] ;  /* 0x00007300ff1277ac */ /* 0x000ea20008000800 */
[----:B0-----:R-:W-:Y:S01]  /*329b0*/  IMAD.WIDE R6, R3, 0x2, R54 ;  /* 0x0000000203067825 */ /* 0x001fe200078e0236 */
[----:B------:R-:W-:Y:S01]  /*329c0*/  ISETP.GE.AND P6, PT, R57, UR77, PT ;  /* 0x0000004d39007c0c */ /* 0x000fe2000bfc6270 */
[----:B------:R-:W0:Y:S01]  /*329d0*/  LDCU UR42, c[0x0][0x398] ;  /* 0x00007300ff2a77ac */ /* 0x000e220008000800 */
[----:B-1----:R-:W3:Y:S01]  /*329e0*/  LDL.LU R15, [R1+0x1590] ;  /* 0x00159000010f7983 */ /* 0x002ee20000300800 */
[----:B------:R-:W-:Y:S01]  /*329f0*/  IMAD.WIDE R4, R3, 0x2, R52 ;  /* 0x0000000203047825 */ /* 0x000fe200078e0234 */
[----:B------:R-:W1:Y:S02]  /*32a00*/  LDCU UR34, c[0x0][0x398] ;  /* 0x00007300ff2277ac */ /* 0x000e640008000800 */
[----:B------:R0:W-:Y:S01]  /*32a10*/  @P1 STG.E.U16 desc[UR8][R6.64], R58 ;  /* 0x0000003a06001986 */ /* 0x0001e2000c101508 */
[----:B------:R-:W-:Y:S01]  /*32a20*/  ISETP.LT.AND P3, PT, R59, UR67, !P3 ;  /* 0x000000433b007c0c */ /* 0x000fe2000df61270 */
[----:B------:R-:W-:Y:S01]  /*32a30*/  VIADD R2, R56, UR26 ;  /* 0x0000001a38027c36 */ /* 0x000fe20008000000 */
[----:B------:R-:W-:Y:S01]  /*32a40*/  ISETP.LT.AND P1, PT, R11, UR32, !P6 ;  /* 0x000000200b007c0c */ /* 0x000fe2000f721270 */
[----:B----4-:R4:W-:Y:S01]  /*32a50*/  @P5 STG.E.U16 desc[UR8][R4.64], R10 ;  /* 0x0000000a04005986 */ /* 0x0109e2000c101508 */
[----:B------:R-:W-:Y:S01]  /*32a60*/  PRMT R57, R10, 0x7632, R57 ;  /* 0x000076320a397816 */ /* 0x000fe20000000039 */
[----:B------:R-:W1:Y:S01]  /*32a70*/  LDCU UR26, c[0x0][0x39c] ;  /* 0x00007380ff1a77ac */ /* 0x000e620008000800 */
[----:B------:R-:W1:Y:S01]  /*32a80*/  LDCU UR67, c[0x0][0x3b8] ;  /* 0x00007700ff4377ac */ /* 0x000e620008000800 */
[----:B0-----:R-:W3:Y:S01]  /*32a90*/  LDL.LU R58, [R1+0x60] ;  /* 0x00006000013a7983 */ /* 0x001ee20000300800 */
[C---:B------:R-:W-:Y:S01]  /*32aa0*/  IMAD.WIDE R6, R3.reuse, 0x2, R48 ;  /* 0x0000000203067825 */ /* 0x040fe200078e0230 */
[----:B------:R-:W0:Y:S02]  /*32ab0*/  LDCU UR77, c[0x0][0x398] ;  /* 0x00007300ff4d77ac */ /* 0x000e240008000800 */
[----:B----4-:R-:W4:Y:S01]  /*32ac0*/  LDL.LU R10, [R1+0x100] ;  /* 0x00010000010a7983 */ /* 0x010f220000300800 */
[C---:B------:R-:W-:Y:S01]  /*32ad0*/  IMAD.WIDE R4, R3.reuse, 0x2, R46 ;  /* 0x0000000203047825 */ /* 0x040fe200078e022e */
[----:B------:R-:W0:Y:S02]  /*32ae0*/  LDCU UR32, c[0x0][0x398] ;  /* 0x00007300ff2077ac */ /* 0x000e240008000800 */
[----:B------:R1:W-:Y:S02]  /*32af0*/  @P4 STG.E.U16 desc[UR8][R6.64], R57 ;  /* 0x0000003906004986 */ /* 0x0003e4000c101508 */
[----:B-1----:R-:W-:Y:S01]  /*32b00*/  IMAD.WIDE R6, R3, 0x2, R50 ;  /* 0x0000000203067825 */ /* 0x002fe200078e0232 */
[----:B--2---:R-:W-:Y:S01]  /*32b10*/  PRMT R3, R9, 0x7632, R3 ;  /* 0x0000763209037816 */ /* 0x004fe20000000003 */
[----:B------:R1:W-:Y:S04]  /*32b20*/  @P2 STG.E.U16 desc[UR8][R4.64], R9 ;  /* 0x0000000904002986 */ /* 0x0003e8000c101508 */
[----:B------:R3:W-:Y:S01]  /*32b30*/  @P3 STG.E.U16 desc[UR8][R6.64], R3 ;  /* 0x0000000306003986 */ /* 0x0007e2000c101508 */
[----:B-1----:R-:W-:-:S03]  /*32b40*/  IMAD.WIDE R4, R56, 0x2, R26 ;  /* 0x0000000238047825 */ /* 0x002fc600078e021a */
[----:B------:R-:W2:Y:S01]  /*32b50*/  LDL.LU R9, [R1+0x110] ;  /* 0x0001100001097983 */ /* 0x000ea20000300800 */
[----:B---3--:R-:W-:-:S03]  /*32b60*/  PRMT R3, R8, 0x7632, R3 ;  /* 0x0000763208037816 */ /* 0x008fc60000000003 */
[----:B------:R1:W-:Y:S04]  /*32b70*/  @P1 STG.E.U16 desc[UR8][R4.64], R8 ;  /* 0x0000000804001986 */ /* 0x0003e8000c101508 */
[----:B-1----:R-:W3:Y:S01]  /*32b80*/  LDL.LU R8, [R1+0x84] ;  /* 0x0000840001087983 */ /* 0x002ee20000300800 */
[----:B------:R-:W-:Y:S02]  /*32b90*/  ISETP.LT.AND P5, PT, R43, UR47, !P6 ;  /* 0x0000002f2b007c0c */ /* 0x000fe4000f7a1270 */
[----:B------:R-:W-:Y:S01]  /*32ba0*/  ISETP.LT.AND P4, PT, R31, UR16, !P6 ;  /* 0x000000101f007c0c */ /* 0x000fe2000f781270 */
[C---:B------:R-:W-:Y:S01]  /*32bb0*/  IMAD.WIDE R6, R56.reuse, 0x2, R24 ;  /* 0x0000000238067825 */ /* 0x040fe200078e0218 */
[----:B------:R-:W-:Y:S01]  /*32bc0*/  ISETP.LT.AND P2, PT, R39, UR63, !P6 ;  /* 0x0000003f27007c0c */ /* 0x000fe2000f741270 */
[----:B------:R-:W1:Y:S01]  /*32bd0*/  LDCU UR47, c[0x0][0x398] ;  /* 0x00007300ff2f77ac */ /* 0x000e620008000800 */
[----:B------:R-:W-:Y:S01]  /*32be0*/  ISETP.LT.AND P3, PT, R35, UR66, !P6 ;  /* 0x0000004223007c0c */ /* 0x000fe2000f761270 */
[----:B------:R-:W-:Y:S01]  /*32bf0*/  IMAD.WIDE R4, R56, 0x2, R44 ;  /* 0x0000000238047825 */ /* 0x000fe200078e022c */
[----:B------:R-:W-:Y:S01]  /*32c00*/  ISETP.LT.AND P1, PT, R61, UR65, !P6 ;  /* 0x000000413d007c0c */ /* 0x000fe2000f721270 */
[----:B------:R-:W0:Y:S04]  /*32c10*/  LDCU UR16, c[0x0][0x398] ;  /* 0x00007300ff1077ac */ /* 0x000e280008000800 */
[----:B------:R1:W-:Y:S01]  /*32c20*/  @P5 STG.E.U16 desc[UR8][R6.64], R3 ;  /* 0x0000000306005986 */ /* 0x0003e2000c101508 */
[----:B------:R-:W-:Y:S01]  /*32c30*/  ISETP.LT.AND P5, PT, R60, UR64, !P6 ;  /* 0x000000403c007c0c */ /* 0x000fe2000f7a1270 */
[----:B------:R-:W0:Y:S01]  /*32c40*/  LDCU UR63, c[0x0][0x398] ;  /* 0x00007300ff3f77ac */ /* 0x000e220008000800 */
[----:B------:R-:W-:Y:S01]  /*32c50*/  ISETP.LT.AND P6, PT, R59, UR39, !P6 ;  /* 0x000000273b007c0c */ /* 0x000fe2000f7c1270 */
[----:B------:R-:W0:Y:S01]  /*32c60*/  LDCU UR66, c[0x0][0x398] ;  /* 0x00007300ff4277ac */ /* 0x000e220008000800 */
[----:B------:R-:W0:Y:S01]  /*32c70*/  LDCU UR65, c[0x0][0x398] ;  /* 0x00007300ff4177ac */ /* 0x000e220008000800 */
[----:B-1----:R-:W-:-:S02]  /*32c80*/  VIADD R3, R30, 0xa ;  /* 0x0000000a1e037836 */ /* 0x002fc40000000000 */
[----:B------:R-:W-:Y:S01]  /*32c90*/  IMAD.WIDE R6, R56, 0x2, R54 ;  /* 0x0000000238067825 */ /* 0x000fe200078e0236 */
[----:B------:R-:W1:Y:S01]  /*32ca0*/  LDCU UR64, c[0x0][0x398] ;  /* 0x00007300ff4077ac */ /* 0x000e620008000800 */
[----:B------:R-:W-:Y:S01]  /*32cb0*/  PRMT R57, R58, 0x7632, R57 ;  /* 0x000076323a397816 */ /* 0x000fe20000000039 */
[----:B------:R0:W-:Y:S01]  /*32cc0*/  @P4 STG.E.U16 desc[UR8][R4.64], R58 ;  /* 0x0000003a04004986 */ /* 0x0001e2000c101508 */
[----:B------:R-:W-:Y:S01]  /*32cd0*/  ISETP.GE.AND P4, PT, R3, UR14, PT ;  /* 0x0000000e03007c0c */ /* 0x000fe2000bf86270 */
[----:B------:R-:W1:Y:S01]  /*32ce0*/  LDCU UR14, c[0x0][0x39c] ;  /* 0x00007380ff0e77ac */ /* 0x000e620008000800 */
[----:B----4-:R-:W-:Y:S01]  /*32cf0*/  PRMT R3, R10, 0x7632, R3 ;  /* 0x000076320a037816 */ /* 0x010fe20000000003 */
[----:B------:R4:W-:Y:S01]  /*32d00*/  @P2 STG.E.U16 desc[UR8][R6.64], R57 ;  /* 0x0000003906002986 */ /* 0x0009e2000c101508 */
[----:B------:R-:W-:Y:S01]  /*32d10*/  ISETP.LT.AND P2, PT, R11, UR46, !P4 ;  /* 0x0000002e0b007c0c */ /* 0x000fe2000e741270 */
[----:B------:R-:W1:Y:S01]  /*32d20*/  LDCU UR46, c[0x0][0x398] ;  /* 0x00007300ff2e77ac */ /* 0x000e620008000800 */
[----:B------:R-:W1:Y:S01]  /*32d30*/  LDCU UR39, c[0x0][0x3b8] ;  /* 0x00007700ff2777ac */ /* 0x000e620008000800 */
[C---:B0-----:R-:W-:Y:S01]  /*32d40*/  IMAD.WIDE R4, R56.reuse, 0x2, R52 ;  /* 0x0000000238047825 */ /* 0x041fe200078e0234 */
[----:B------:R-:W3:Y:S03]  /*32d50*/  LDL.LU R58, [R1+0x74] ;  /* 0x00007400013a7983 */ /* 0x000ee60000300800 */
[C---:B----4-:R-:W-:Y:S01]  /*32d60*/  IMAD.WIDE R6, R56.reuse, 0x2, R48 ;  /* 0x0000000238067825 */ /* 0x050fe200078e0230 */
[----:B------:R0:W-:Y:S04]  /*32d70*/  @P3 STG.E.U16 desc[UR8][R4.64], R10 ;  /* 0x0000000a04003986 */ /* 0x0001e8000c101508 */
[----:B------:R4:W-:Y:S04]  /*32d80*/  @P1 STG.E.U16 desc[UR8][R6.64], R3 ;  /* 0x0000000306001986 */ /* 0x0009e8000c101508 */
[----:B0-----:R-:W3:Y:S01]  /*32d90*/  LDL.LU R10, [R1+0xb4] ;  /* 0x0000b400010a7983 */ /* 0x001ee20000300800 */
[----:B------:R-:W-:-:S04]  /*32da0*/  IMAD.WIDE R4, R56, 0x2, R46 ;  /* 0x0000000238047825 */ /* 0x000fc800078e022e */
[----:B----4-:R-:W-:Y:S01]  /*32db0*/  IMAD.WIDE R6, R56, 0x2, R50 ;  /* 0x0000000238067825 */ /* 0x010fe200078e0232 */
[----:B--2---:R-:W-:Y:S01]  /*32dc0*/  PRMT R3, R9, 0x7632, R3 ;  /* 0x0000763209037816 */ /* 0x004fe20000000003 */
[----:B------:R0:W-:Y:S04]  /*32dd0*/  @P5 STG.E.U16 desc[UR8][R4.64], R9 ;  /* 0x0000000904005986 */ /* 0x0001e8000c101508 */
[----:B------:R3:W-:Y:S01]  /*32de0*/  @P6 STG.E.U16 desc[UR8][R6.64], R3 ;  /* 0x0000000306006986 */ /* 0x0007e2000c101508 */
[----:B0-----:R-:W-:-:S03]  /*32df0*/  IMAD.WIDE R4, R2, 0x2, R26 ;  /* 0x0000000202047825 */ /* 0x001fc600078e021a */
[----:B------:R-:W2:Y:S01]  /*32e00*/  LDL.LU R9, [R1+0xc4] ;  /* 0x0000c40001097983 */ /* 0x000ea20000300800 */
[----:B---3--:R-:W-:-:S03]  /*32e10*/  PRMT R3, R8, 0x7632, R3 ;  /* 0x0000763208037816 */ /* 0x008fc60000000003 */
[----:B------:R0:W-:Y:S04]  /*32e20*/  @P2 STG.E.U16 desc[UR8][R4.64], R8 ;  /* 0x0000000804002986 */ /* 0x0001e8000c101508 */
[----:B0-----:R-:W3:Y:S01]  /*32e30*/  LDL.LU R8, [R1+0xf4] ;  /* 0x0000f40001087983 */ /* 0x001ee20000300800 */
[----:B------:R-:W-:Y:S02]  /*32e40*/  ISETP.LT.AND P3, PT, R43, UR62, !P4 ;  /* 0x0000003e2b007c0c */ /* 0x000fe4000e761270 */
[----:B------:R-:W-:Y:S02]  /*32e50*/  ISETP.LT.AND P1, PT, R31, UR38, !P4 ;  /* 0x000000261f007c0c */ /* 0x000fe4000e721270 */
[----:B------:R-:W-:Y:S01]  /*32e60*/  ISETP.LT.AND P5, PT, R39, UR24, !P4 ;  /* 0x0000001827007c0c */ /* 0x000fe2000e7a1270 */
[C---:B------:R-:W-:Y:S01]  /*32e70*/  IMAD.WIDE R6, R2.reuse, 0x2, R24 ;  /* 0x0000000202067825 */ /* 0x040fe200078e0218 */
[----:B------:R-:W-:Y:S01]  /*32e80*/  ISETP.LT.AND P6, PT, R35, UR59, !P4 ;  /* 0x0000003b23007c0c */ /* 0x000fe2000e7c1270 */
[----:B------:R-:W0:Y:S02]  /*32e90*/  LDCU UR62, c[0x0][0x398] ;  /* 0x00007300ff3e77ac */ /* 0x000e240008000800 */
[----:B------:R-:W-:Y:S01]  /*32ea0*/  IMAD.WIDE R4, R2, 0x2, R44 ;  /* 0x0000000202047825 */ /* 0x000fe200078e022c */
[----:B------:R-:W-:Y:S01]  /*32eb0*/  ISETP.LT.AND P2, PT, R61, UR61, !P4 ;  /* 0x0000003d3d007c0c */ /* 0x000fe2000e741270 */
[----:B------:R-:W4:Y:S02]  /*32ec0*/  LDCU UR38, c[0x0][0x398] ;  /* 0x00007300ff2677ac */ /* 0x000f240008000800 */
[----:B------:R-:W-:Y:S01]  /*32ed0*/  VIADD R56, R30, 0xb ;  /* 0x0000000b1e387836 */ /* 0x000fe20000000000 */
[----:B------:R0:W-:Y:S01]  /*32ee0*/  @P3 STG.E.U16 desc[UR8][R6.64], R3 ;  /* 0x0000000306003986 */ /* 0x0001e2000c101508 */
[----:B------:R-:W-:Y:S01]  /*32ef0*/  ISETP.LT.AND P3, PT, R60, UR48, !P4 ;  /* 0x000000303c007c0c */ /* 0x000fe2000e761270 */
[----:B------:R-:W1:Y:S01]  /*32f00*/  LDCU UR24, c[0x0][0x398] ;  /* 0x00007300ff1877ac */ /* 0x000e620008000800 */
[----:B------:R-:W-:Y:S01]  /*32f10*/  ISETP.LT.AND P4, PT, R59, UR60, !P4 ;  /* 0x0000003c3b007c0c */ /* 0x000fe2000e781270 */
[----:B------:R-:W1:Y:S01]  /*32f20*/  LDCU UR59, c[0x0][0x398] ;  /* 0x00007300ff3b77ac */ /* 0x000e620008000800 */
[----:B------:R-:W1:Y:S01]  /*32f30*/  LDCU UR61, c[0x0][0x398] ;  /* 0x00007300ff3d77ac */ /* 0x000e620008000800 */
[----:B0-----:R-:W-:Y:S01]  /*32f40*/  IMAD.WIDE R6, R2, 0x2, R54 ;  /* 0x0000000202067825 */ /* 0x001fe200078e0236 */
[----:B------:R-:W0:Y:S01]  /*32f50*/  LDCU UR48, c[0x0][0x398] ;  /* 0x00007300ff3077ac */ /* 0x000e220008000800 */
[----:B------:R-:W-:Y:S01]  /*32f60*/  PRMT R57, R58, 0x7632, R57 ;  /* 0x000076323a397816 */ /* 0x000fe20000000039 */
[----:B------:R1:W-:Y:S01]  /*32f70*/  @P1 STG.E.U16 desc[UR8][R4.64], R58 ;  /* 0x0000003a04001986 */ /* 0x0003e2000c101508 */
[----:B------:R-:W-:Y:S01]  /*32f80*/  ISETP.GE.AND P1, PT, R56, UR28, PT ;  /* 0x0000001c38007c0c */ /* 0x000fe2000bf26270 */
[C---:B------:R-:W-:Y:S01]  /*32f90*/  VIADD R3, R2.reuse, UR31 ;  /* 0x0000001f02037c36 */ /* 0x040fe20008000000 */
[----:B------:R-:W0:Y:S01]  /*32fa0*/  LDCU UR28, c[0x0][0x39c] ;  /* 0x00007380ff1c77ac */ /* 0x000e220008000800 */
[----:B------:R4:W-:Y:S01]  /*32fb0*/  @P5 STG.E.U16 desc[UR8][R6.64], R57 ;  /* 0x0000003906005986 */ /* 0x0009e2000c101508 */
[----:B------:R-:W-:Y:S01]  /*32fc0*/  ISETP.LT.AND P5, PT, R11, UR22, !P1 ;  /* 0x000000160b007c0c */ /* 0x000fe2000cfa1270 */
[----:B------:R-:W0:Y:S01]  /*32fd0*/  LDCU UR31, c[0x0][0x3b8] ;  /* 0x00007700ff1f77ac */ /* 0x000e220008000800 */
[----:B------:R-:W0:Y:S01]  /*32fe0*/  LDCU UR60, c[0x0][0x398] ;  /* 0x00007300ff3c77ac */ /* 0x000e220008000800 */
[----:B-1----:R-:W-:Y:S01]  /*32ff0*/  IMAD.WIDE R4, R2, 0x2, R52 ;  /* 0x0000000202047825 */ /* 0x002fe200078e0234 */
[----:B------:R-:W3:Y:S01]  /*33000*/  LDL.LU R58, [R1+0x64] ;  /* 0x00006400013a7983 */ /* 0x000ee20000300800 */
[----:B------:R-:W-:-:S02]  /*33010*/  PRMT R56, R10, 0x7632, R56 ;  /* 0x000076320a387816 */ /* 0x000fc40000000038 */
[C---:B----4-:R-:W-:Y:S01]  /*33020*/  IMAD.WIDE R6, R2.reuse, 0x2, R48 ;  /* 0x0000000202067825 */ /* 0x050fe200078e0230 */
[----:B------:R1:W-:Y:S01]  /*33030*/  @P6 STG.E.U16 desc[UR8][R4.64], R10 ;  /* 0x0000000a04006986 */ /* 0x0003e2000c101508 */
[----:B------:R-:W4:Y:S03]  /*33040*/  LDCU UR22, c[0x0][0x398] ;  /* 0x00007300ff1677ac */ /* 0x000f260008000800 */
[----:B------:R0:W-:Y:S04]  /*33050*/  @P2 STG.E.U16 desc[UR8][R6.64], R56 ;  /* 0x0000003806002986 */ /* 0x0001e8000c101508 */
[----:B-1----:R-:W4:Y:S01]  /*33060*/  LDL.LU R10, [R1+0x104] ;  /* 0x00010400010a7983 */ /* 0x002f220000300800 */
[----:B------:R-:W-:-:S04]  /*33070*/  IMAD.WIDE R4, R2, 0x2, R46 ;  /* 0x0000000202047825 */ /* 0x000fc800078e022e */
[----:B0-----:R-:W-:Y:S01]  /*33080*/  IMAD.WIDE R6, R2, 0x2, R50 ;  /* 0x0000000202067825 */ /* 0x001fe200078e0232 */
        /* <DEDUP_REMOVED lines=11> */
[----:B------:R-:W-:Y:S01]  /*33140*/  IMAD.WIDE R6, R3, 0x2, R24 ;  /* 0x0000000203067825 */ /* 0x000fe200078e0218 */
[----:B------:R-:W-:Y:S01]  /*33150*/  ISETP.LT.AND P4, PT, R35, UR44, !P1 ;  /* 0x0000002c23007c0c */ /* 0x000fe2000cf81270 */
[----:B------:R-:W0:Y:S02]  /*33160*/  LDCU UR58, c[0x0][0x398] ;  /* 0x00007300ff3a77ac */ /* 0x000e240008000800 */
[----:B------:R-:W-:Y:S01]  /*33170*/  IMAD.WIDE R4, R3, 0x2, R44 ;  /* 0x0000000203047825 */ /* 0x000fe200078e022c */
[----:B------:R-:W-:Y:S01]  /*33180*/  ISETP.LT.AND P5, PT, R61, UR57, !P1 ;  /* 0x000000393d007c0c */ /* 0x000fe2000cfa1270 */
[----:B------:R-:W1:Y:S02]  /*33190*/  LDCU UR76, c[0x0][0x398] ;  /* 0x00007300ff4c77ac */ /* 0x000e640008000800 */
[----:B------:R-:W-:Y:S01]  /*331a0*/  VIADD R56, R30, 0xc ;  /* 0x0000000c1e387836 */ /* 0x000fe20000000000 */
[----:B------:R0:W-:Y:S01]  /*331b0*/  @P6 STG.E.U16 desc[UR8][R6.64], R2 ;  /* 0x0000000206006986 */ /* 0x0001e2000c101508 */
[----:B------:R-:W-:Y:S01]  /*331c0*/  ISETP.LT.AND P6, PT, R60, UR43, !P1 ;  /* 0x0000002b3c007c0c */ /* 0x000fe2000cfc1270 */
[----:B------:R-:W1:Y:S01]  /*331d0*/  LDCU UR37, c[0x0][0x398] ;  /* 0x00007300ff2577ac */ /* 0x000e620008000800 */
[----:B------:R-:W-:Y:S01]  /*331e0*/  ISETP.LT.AND P1, PT, R59, UR56, !P1 ;  /* 0x000000383b007c0c */ /* 0x000fe2000cf21270 */
[----:B------:R-:W1:Y:S01]  /*331f0*/  LDCU UR44, c[0x0][0x398] ;  /* 0x00007300ff2c77ac */ /* 0x000e620008000800 */
[----:B------:R-:W1:Y:S01]  /*33200*/  LDCU UR57, c[0x0][0x398] ;  /* 0x00007300ff3977ac */ /* 0x000e620008000800 */
[C---:B0-----:R-:W-:Y:S01]  /*33210*/  IMAD.WIDE R6, R3.reuse, 0x2, R54 ;  /* 0x0000000203067825 */ /* 0x041fe200078e0236 */
[----:B------:R-:W0:Y:S01]  /*33220*/  LDCU UR43, c[0x0][0x398] ;  /* 0x00007300ff2b77ac */ /* 0x000e220008000800 */
[----:B------:R-:W-:Y:S01]  /*33230*/  PRMT R57, R58, 0x7632, R57 ;  /* 0x000076323a397816 */ /* 0x000fe20000000039 */
[----:B------:R1:W-:Y:S01]  /*33240*/  @P2 STG.E.U16 desc[UR8][R4.64], R58 ;  /* 0x0000003a04002986 */ /* 0x0003e2000c101508 */
[----:B------:R-:W-:Y:S01]  /*33250*/  ISETP.GE.AND P2, PT, R56, UR45, PT ;  /* 0x0000002d38007c0c */ /* 0x000fe2000bf46270 */
[----:B------:R-:W-:Y:S01]  /*33260*/  VIADD R2, R3, UR33 ;  /* 0x0000002103027c36 */ /* 0x000fe20008000000 */
[----:B------:R-:W0:Y:S01]  /*33270*/  LDCU UR45, c[0x0][0x39c] ;  /* 0x00007380ff2d77ac */ /* 0x000e220008000800 */
[----:B------:R4:W-:Y:S01]  /*33280*/  @P3 STG.E.U16 desc[UR8][R6.64], R57 ;  /* 0x0000003906003986 */ /* 0x0009e2000c101508 */
[----:B------:R-:W-:Y:S01]  /*33290*/  ISETP.LT.AND P3, PT, R11, UR55, !P2 ;  /* 0x000000370b007c0c */ /* 0x000fe2000d761270 */
[----:B------:R-:W0:Y:S01]  /*332a0*/  LDCU UR56, c[0x0][0x398] ;  /* 0x00007300ff3877ac */ /* 0x000e220008000800 */
[----:B------:R-:W0:Y:S01]  /*332b0*/  LDCU UR55, c[0x0][0x398] ;  /* 0x00007300ff3777ac */ /* 0x000e220008000800 */
[----:B-1----:R-:W-:Y:S01]  /*332c0*/  IMAD.WIDE R4, R3, 0x2, R52 ;  /* 0x0000000203047825 */ /* 0x002fe200078e0234 */
[----:B------:R-:W3:Y:S01]  /*332d0*/  LDL.LU R58, [R1+0x78] ;  /* 0x00007800013a7983 */ /* 0x000ee20000300800 */
[----:B----4-:R-:W-:-:S02]  /*332e0*/  PRMT R56, R10, 0x7632, R56 ;  /* 0x000076320a387816 */ /* 0x010fc40000000038 */
[C---:B------:R-:W-:Y:S01]  /*332f0*/  IMAD.WIDE R6, R3.reuse, 0x2, R48 ;  /* 0x0000000203067825 */ /* 0x040fe200078e0230 */
[----:B------:R1:W-:Y:S01]  /*33300*/  @P4 STG.E.U16 desc[UR8][R4.64], R10 ;  /* 0x0000000a04004986 */ /* 0x0003e2000c101508 */
[----:B------:R-:W4:Y:S03]  /*33310*/  LDCU UR33, c[0x0][0x3b8] ;  /* 0x00007700ff2177ac */ /* 0x000f260008000800 */
[----:B------:R0:W-:Y:S01]  /*33320*/  @P5 STG.E.U16 desc[UR8][R6.64], R56 ;  /* 0x0000003806005986 */ /* 0x0001e2000c101508 */
[----:B-1----:R-:W-:-:S03]  /*33330*/  IMAD.WIDE R4, R3, 0x2, R46 ;  /* 0x0000000203047825 */ /* 0x002fc600078e022e */
[----:B------:R-:W4:Y:S01]  /*33340*/  LDL.LU R10, [R1+0xb8] ;  /* 0x0000b800010a7983 */ /* 0x000f220000300800 */
[----:B0-----:R-:W-:Y:S01]  /*33350*/  IMAD.WIDE R6, R3, 0x2, R50 ;  /* 0x0000000203067825 */ /* 0x001fe200078e0232 */
[----:B--2---:R-:W-:Y:S02]  /*33360*/  PRMT R3, R9, 0x7632, R3 ;  /* 0x0000763209037816 */ /* 0x004fe40000000003 */
[----:B------:R0:W-:Y:S04]  /*33370*/  @P6 STG.E.U16 desc[UR8][R4.64], R9 ;  /* 0x0000000904006986 */ /* 0x0001e8000c101508 */
[----:B------:R3:W-:Y:S01]  /*33380*/  @P1 STG.E.U16 desc[UR8][R6.64], R3 ;  /* 0x0000000306001986 */ /* 0x0007e2000c101508 */
[----:B0-----:R-:W-:Y:S01]  /*33390*/  IMAD.WIDE R4, R2, 0x2, R26 ;  /* 0x0000000202047825 */ /* 0x001fe200078e021a */
[----:B---3--:R-:W-:-:S04]  /*333a0*/  PRMT R3, R8, 0x7632, R3 ;  /* 0x0000763208037816 */ /* 0x008fc80000000003 */
[----:B------:R0:W-:Y:S04]  /*333b0*/  @P3 STG.E.U16 desc[UR8][R4.64], R8 ;  /* 0x0000000804003986 */ /* 0x0001e8000c101508 */
[----:B0-----:R-:W2:Y:S04]  /*333c0*/  LDL.LU R8, [R1+0xc8] ;  /* 0x0000c80001087983 */ /* 0x001ea80000300800 */
[----:B------:R-:W3:Y:S01]  /*333d0*/  LDL.LU R9, [R1+0xf8] ;  /* 0x0000f80001097983 */ /* 0x000ee20000300800 */
[----:B------:R-:W-:Y:S02]  /*333e0*/  ISETP.LT.AND P4, PT, R43, UR53, !P2 ;  /* 0x000000352b007c0c */ /* 0x000fe4000d781270 */
[----:B------:R-:W-:-:S02]  /*333f0*/  ISETP.LT.AND P5, PT, R31, UR52, !P2 ;  /* 0x000000341f007c0c */ /* 0x000fc4000d7a1270 */
[----:B------:R-:W-:Y:S01]  /*33400*/  ISETP.LT.AND P6, PT, R39, UR74, !P2 ;  /* 0x0000004a27007c0c */ /* 0x000fe2000d7c1270 */
[C---:B------:R-:W-:Y:S01]  /*33410*/  IMAD.WIDE R6, R2.reuse, 0x2, R24 ;  /* 0x0000000202067825 */ /* 0x040fe200078e0218 */
        /* <DEDUP_REMOVED lines=23> */
[C---:B-1----:R-:W-:Y:S01]  /*33590*/  IMAD.WIDE R4, R2.reuse, 0x2, R52 ;  /* 0x0000000202047825 */ /* 0x042fe200078e0234 */
[----:B------:R-:W3:Y:S01]  /*335a0*/  LDL.LU R58, [R1+0x68] ;  /* 0x00006800013a7983 */ /* 0x000ee20000300800 */
[----:B------:R-:W1:Y:S02]  /*335b0*/  LDCU UR54, c[0x0][0x398] ;  /* 0x00007300ff3677ac */ /* 0x000e640008000800 */
[----:B----4-:R-:W-:Y:S01]  /*335c0*/  IMAD.WIDE R6, R2, 0x2, R48 ;  /* 0x0000000202067825 */ /* 0x010fe200078e0230 */
[----:B------:R-:W-:Y:S01]  /*335d0*/  PRMT R56, R10, 0x7632, R56 ;  /* 0x000076320a387816 */ /* 0x000fe20000000038 */
[----:B------:R4:W-:Y:S04]  /*335e0*/  @P1 STG.E.U16 desc[UR8][R4.64], R10 ;  /* 0x0000000a04001986 */ /* 0x0009e8000c101508 */
[----:B------:R0:W-:Y:S01]  /*335f0*/  @P3 STG.E.U16 desc[UR8][R6.64], R56 ;  /* 0x0000003806003986 */ /* 0x0001e2000c101508 */
[----:B----4-:R-:W-:-:S04]  /*33600*/  IMAD.WIDE R4, R2, 0x2, R46 ;  /* 0x0000000202047825 */ /* 0x010fc800078e022e */
[----:B0-----:R-:W-:Y:S01]  /*33610*/  IMAD.WIDE R6, R2, 0x2, R50 ;  /* 0x0000000202067825 */ /* 0x001fe200078e0232 */
[----:B--2---:R-:W-:Y:S01]  /*33620*/  PRMT R2, R8, 0x7632, R2 ;  /* 0x0000763208027816 */ /* 0x004fe20000000002 */
[----:B------:R0:W-:Y:S04]  /*33630*/  @P4 STG.E.U16 desc[UR8][R4.64], R8 ;  /* 0x0000000804004986 */ /* 0x0001e8000c101508 */
[----:B------:R3:W-:Y:S04]  /*33640*/  @P2 STG.E.U16 desc[UR8][R6.64], R2 ;  /* 0x0000000206002986 */ /* 0x0007e8000c101508 */
[----:B0-----:R-:W2:Y:S01]  /*33650*/  LDL.LU R8, [R1+0x108] ;  /* 0x0001080001087983 */ /* 0x001ea20000300800 */
[----:B------:R-:W-:Y:S01]  /*33660*/  IMAD.WIDE R4, R3, 0x2, R26 ;  /* 0x0000000203047825 */ /* 0x000fe200078e021a */
[----:B---3--:R-:W-:-:S04]  /*33670*/  PRMT R2, R9, 0x7632, R2 ;  /* 0x0000763209027816 */ /* 0x008fc80000000002 */
[----:B------:R0:W-:Y:S04]  /*33680*/  @P6 STG.E.U16 desc[UR8][R4.64], R9 ;  /* 0x0000000904006986 */ /* 0x0001e8000c101508 */
[----:B0-----:R-:W3:Y:S04]  /*33690*/  LDL.LU R9, [R1+0x118] ;  /* 0x0001180001097983 */ /* 0x001ee80000300800 */
[----:B------:R-:W4:Y:S01]  /*336a0*/  LDL.LU R10, [R1+0x8c] ;  /* 0x00008c00010a7983 */ /* 0x000f220000300800 */
[----:B------:R-:W-:Y:S02]  /*336b0*/  ISETP.LT.AND P1, PT, R43, UR73, !P5 ;  /* 0x000000492b007c0c */ /* 0x000fe4000ef21270 */
[----:B------:R-:W-:-:S02]  /*336c0*/  ISETP.LT.AND P3, PT, R31, UR40, !P5 ;  /* 0x000000281f007c0c */ /* 0x000fc4000ef61270 */
[----:B------:R-:W-:Y:S01]  /*336d0*/  ISETP.LT.AND P4, PT, R39, UR70, !P5 ;  /* 0x0000004627007c0c */ /* 0x000fe2000ef81270 */
[----:B------:R-:W-:Y:S01]  /*336e0*/  IMAD.WIDE R6, R3, 0x2, R24 ;  /* 0x0000000203067825 */ /* 0x000fe200078e0218 */
[----:B------:R-:W-:Y:S01]  /*336f0*/  ISETP.LT.AND P2, PT, R35, UR72, !P5 ;  /* 0x0000004823007c0c */ /* 0x000fe2000ef41270 */
[----:B------:R-:W0:Y:S02]  /*33700*/  LDCU UR73, c[0x0][0x398] ;  /* 0x00007300ff4977ac */ /* 0x000e240008000800 */
[----:B------:R-:W-:Y:S01]  /*33710*/  IMAD.WIDE R4, R3, 0x2, R44 ;  /* 0x0000000203047825 */ /* 0x000fe200078e022c */
[----:B------:R-:W-:Y:S01]  /*33720*/  ISETP.LT.AND P6, PT, R61, UR20, !P5 ;  /* 0x000000143d007c0c */ /* 0x000fe2000efc1270 */
[----:B------:R-:W0:Y:S02]  /*33730*/  LDCU UR40, c[0x0][0x398] ;  /* 0x00007300ff2877ac */ /* 0x000e240008000800 */
[----:B------:R-:W-:Y:S01]  /*33740*/  VIADD R56, R30, 0xe ;  /* 0x0000000e1e387836 */ /* 0x000fe20000000000 */
[----:B------:R1:W-:Y:S01]  /*33750*/  @P1 STG.E.U16 desc[UR8][R6.64], R2 ;  /* 0x0000000206001986 */ /* 0x0003e2000c101508 */
[----:B------:R-:W-:Y:S01]  /*33760*/  ISETP.LT.AND P1, PT, R60, UR41, !P5 ;  /* 0x000000293c007c0c */ /* 0x000fe2000ef21270 */
[----:B------:R-:W0:Y:S01]  /*33770*/  LDCU UR70, c[0x0][0x398] ;  /* 0x00007300ff4677ac */ /* 0x000e220008000800 */
[----:B------:R-:W-:Y:S01]  /*33780*/  PRMT R57, R58, 0x7632, R57 ;  /* 0x000076323a397816 */ /* 0x000fe20000000039 */
[----:B------:R0:W-:Y:S01]  /*33790*/  @P3 STG.E.U16 desc[UR8][R4.64], R58 ;  /* 0x0000003a04003986 */ /* 0x0001e2000c101508 */
[----:B------:R-:W-:Y:S01]  /*337a0*/  ISETP.GE.AND P3, PT, R56, UR29, PT ;  /* 0x0000001d38007c0c */ /* 0x000fe2000bf66270 */
[----:B------:R-:W2:Y:S01]  /*337b0*/  LDCU UR72, c[0x0][0x398] ;  /* 0x00007300ff4877ac */ /* 0x000ea20008000800 */
[----:B------:R-:W2:Y:S01]  /*337c0*/  LDCU UR20, c[0x0][0x398] ;  /* 0x00007300ff1477ac */ /* 0x000ea20008000800 */
[----:B-1----:R-:W-:Y:S01]  /*337d0*/  IMAD.WIDE R6, R3, 0x2, R54 ;  /* 0x0000000203067825 */ /* 0x002fe200078e0236 */
[----:B------:R-:W-:Y:S01]  /*337e0*/  ISETP.LT.AND P5, PT, R59, UR71, !P5 ;  /* 0x000000473b007c0c */ /* 0x000fe2000efa1270 */
[----:B------:R-:W1:Y:S02]  /*337f0*/  LDCU UR41, c[0x0][0x398] ;  /* 0x00007300ff2977ac */ /* 0x000e640008000800 */
[----:B0-----:R-:W-:Y:S01]  /*33800*/  IMAD.WIDE R4, R3, 0x2, R52 ;  /* 0x0000000203047825 */ /* 0x001fe200078e0234 */
[----:B------:R0:W-:Y:S01]  /*33810*/  @P4 STG.E.U16 desc[UR8][R6.64], R57 ;  /* 0x0000003906004986 */ /* 0x0001e2000c101508 */
[----:B------:R-:W-:Y:S01]  /*33820*/  ISETP.LT.AND P4, PT, R11, UR50, !P3 ;  /* 0x000000320b007c0c */ /* 0x000fe2000df81270 */
[----:B------:R-:W1:Y:S01]  /*33830*/  LDCU UR29, c[0x0][0x39c] ;  /* 0x00007380ff1d77ac */ /* 0x000e620008000800 */
[C---:B------:R-:W-:Y:S01]  /*33840*/  VIADD R2, R3.reuse, UR49 ;  /* 0x0000003103027c36 */ /* 0x040fe20008000000 */
[----:B------:R-:W1:Y:S01]  /*33850*/  LDCU UR71, c[0x0][0x398] ;  /* 0x00007300ff4777ac */ /* 0x000e620008000800 */
[----:B------:R-:W1:Y:S01]  /*33860*/  LDCU UR50, c[0x0][0x398] ;  /* 0x00007300ff3277ac */ /* 0x000e620008000800 */
[C---:B0-----:R-:W-:Y:S01]  /*33870*/  IMAD.WIDE R6, R3.reuse, 0x2, R48 ;  /* 0x0000000203067825 */ /* 0x041fe200078e0230 */
[----:B------:R-:W0:Y:S01]  /*33880*/  LDCU UR49, c[0x0][0x3b8] ;  /* 0x00007700ff3177ac */ /* 0x000e220008000800 */
[----:B--2---:R-:W-:Y:S01]  /*33890*/  PRMT R56, R8, 0x7632, R56 ;  /* 0x0000763208387816 */ /* 0x004fe20000000038 */
[----:B------:R2:W-:Y:S04]  /*338a0*/  @P2 STG.E.U16 desc[UR8][R4.64], R8 ;  /* 0x0000000804002986 */ /* 0x0005e8000c101508 */
[----:B------:R0:W-:Y:S04]  /*338b0*/  @P6 STG.E.U16 desc[UR8][R6.64], R56 ;  /* 0x0000003806006986 */ /* 0x0001e8000c101508 */
[----:B--2---:R-:W2:Y:S01]  /*338c0*/  LDL.LU R8, [R1+0x7c] ;  /* 0x00007c0001087983 */ /* 0x004ea20000300800 */
[----:B------:R-:W-:-:S04]  /*338d0*/  IMAD.WIDE R4, R3, 0x2, R46 ;  /* 0x0000000203047825 */ /* 0x000fc800078e022e */
[----:B0-----:R-:W-:Y:S01]  /*338e0*/  IMAD.WIDE R6, R3, 0x2, R50 ;  /* 0x0000000203067825 */ /* 0x001fe200078e0232 */
[----:B---3--:R-:W-:Y:S01]  /*338f0*/  PRMT R3, R9, 0x7632, R3 ;  /* 0x0000763209037816 */ /* 0x008fe20000000003 */
[----:B------:R0:W-:Y:S04]  /*33900*/  @P1 STG.E.U16 desc[UR8][R4.64], R9 ;  /* 0x0000000904001986 */ /* 0x0001e8000c101508 */
[----:B------:R4:W-:Y:S04]  /*33910*/  @P5 STG.E.U16 desc[UR8][R6.64], R3 ;  /* 0x0000000306005986 */ /* 0x0009e8000c101508 */
[----:B0-----:R-:W3:Y:S01]  /*33920*/  LDL.LU R9, [R1+0xbc] ;  /* 0x0000bc0001097983 */ /* 0x001ee20000300800 */
[----:B------:R-:W-:Y:S01]  /*33930*/  IMAD.WIDE R4, R2, 0x2, R26 ;  /* 0x0000000202047825 */ /* 0x000fe200078e021a */
[----:B----4-:R-:W-:-:S04]  /*33940*/  PRMT R3, R10, 0x7632, R3 ;  /* 0x000076320a037816 */ /* 0x010fc80000000003 */
[----:B------:R0:W-:Y:S04]  /*33950*/  @P4 STG.E.U16 desc[UR8][R4.64], R10 ;  /* 0x0000000a04004986 */ /* 0x0001e8000c101508 */
[----:B0-----:R-:W4:Y:S01]  /*33960*/  LDL.LU R10, [R1+0xcc] ;  /* 0x0000cc00010a7983 */ /* 0x001f220000300800 */
[----:B------:R-:W-:Y:S02]  /*33970*/  ISETP.LT.AND P2, PT, R43, UR68, !P3 ;  /* 0x000000442b007c0c */ /* 0x000fe4000df41270 */
[----:B------:R-:W-:Y:S02]  /*33980*/  ISETP.LT.AND P6, PT, R31, UR30, !P3 ;  /* 0x0000001e1f007c0c */ /* 0x000fe4000dfc1270 */
[----:B------:R-:W-:Y:S01]  /*33990*/  ISETP.LT.AND P1, PT, R39, UR51, !P3 ;  /* 0x0000003327007c0c */ /* 0x000fe2000df21270 */
[C---:B------:R-:W-:Y:S01]  /*339a0*/  IMAD.WIDE R6, R2.reuse, 0x2, R24 ;  /* 0x0000000202067825 */ /* 0x040fe200078e0218 */
[----:B------:R-:W-:Y:S01]  /*339b0*/  ISETP.LT.AND P5, PT, R35, UR69, !P3 ;  /* 0x0000004523007c0c */ /* 0x000fe2000dfa1270 */
[----:B------:R-:W4:Y:S02]  /*339c0*/  LDL.LU R58, [R1+0xfc] ;  /* 0x0000fc00013a7983 */ /* 0x000f240000300800 */
[----:B------:R-:W-:Y:S01]  /*339d0*/  IMAD.WIDE R4, R2, 0x2, R44 ;  /* 0x0000000202047825 */ /* 0x000fe200078e022c */
[----:B------:R-:W-:Y:S01]  /*339e0*/  ISETP.LT.AND P4, PT, R61, UR18, !P3 ;  /* 0x000000123d007c0c */ /* 0x000fe2000df81270 */
[----:B------:R-:W0:Y:S02]  /*339f0*/  LDCU UR68, c[0x0][0x398] ;  /* 0x00007300ff4477ac */ /* 0x000e240008000800 */
[----:B------:R1:W-:Y:S01]  /*33a00*/  @P2 STG.E.U16 desc[UR8][R6.64], R3 ;  /* 0x0000000306002986 */ /* 0x0003e2000c101508 */
[----:B------:R-:W-:Y:S01]  /*33a10*/  ISETP.LT.AND P2, PT, R60, UR42, !P3 ;  /* 0x0000002a3c007c0c */ /* 0x000fe2000df41270 */
[----:B------:R-:W-:Y:S01]  /*33a20*/  VIADD R56, R30, 0xf ;  /* 0x0000000f1e387836 */ /* 0x000fe20000000000 */
[----:B------:R-:W0:Y:S01]  /*33a30*/  LDCU UR30, c[0x0][0x398] ;  /* 0x00007300ff1e77ac */ /* 0x000e220008000800 */
[----:B------:R-:W0:Y:S01]  /*33a40*/  LDCU UR51, c[0x0][0x398] ;  /* 0x00007300ff3377ac */ /* 0x000e220008000800 */
[----:B------:R-:W0:Y:S01]  /*33a50*/  LDCU UR69, c[0x0][0x398] ;  /* 0x00007300ff4577ac */ /* 0x000e220008000800 */
[C---:B-1----:R-:W-:Y:S01]  /*33a60*/  IMAD.WIDE R6, R2.reuse, 0x2, R54 ;  /* 0x0000000202067825 */ /* 0x042fe200078e0236 */
[----:B------:R-:W1:Y:S03]  /*33a70*/  LDCU UR18, c[0x0][0x398] ;  /* 0x00007300ff1277ac */ /* 0x000e660008000800 */
[----:B------:R-:W-:Y:S01]  /*33a80*/  VIADD R3, R2, UR67 ;  /* 0x0000004302037c36 */ /* 0x000fe20008000000 */
[----:B--2---:R-:W-:Y:S01]  /*33a90*/  PRMT R57, R8, 0x7632, R57 ;  /* 0x0000763208397816 */ /* 0x004fe20000000039 */
[----:B------:R2:W-:Y:S01]  /*33aa0*/  @P6 STG.E.U16 desc[UR8][R4.64], R8 ;  /* 0x0000000804006986 */ /* 0x0005e2000c101508 */
[----:B------:R-:W-:Y:S01]  /*33ab0*/  ISETP.GE.AND P6, PT, R56, UR26, PT ;  /* 0x0000001a38007c0c */ /* 0x000fe2000bfc6270 */
[----:B------:R-:W0:Y:S02]  /*33ac0*/  LDCU UR42, c[0x0][0x398] ;  /* 0x00007300ff2a77ac */ /* 0x000e240008000800 */
[----:B------:R1:W-:Y:S01]  /*33ad0*/  @P1 STG.E.U16 desc[UR8][R6.64], R57 ;  /* 0x0000003906001986 */ /* 0x0003e2000c101508 */
[----:B------:R-:W-:Y:S01]  /*33ae0*/  ISETP.LT.AND P3, PT, R59, UR34, !P3 ;  /* 0x000000223b007c0c */ /* 0x000fe2000df61270 */
[----:B------:R-:W0:Y:S01]  /*33af0*/  LDCU UR26, c[0x0][0x39c] ;  /* 0x00007380ff1a77ac */ /* 0x000e220008000800 */
[----:B------:R-:W0:Y:S01]  /*33b00*/  LDCU UR67, c[0x0][0x3b8] ;  /* 0x00007700ff4377ac */ /* 0x000e220008000800 */
[C---:B--2---:R-:W-:Y:S01]  /*33b10*/  IMAD.WIDE R4, R2.reuse, 0x2, R52 ;  /* 0x0000000202047825 */ /* 0x044fe200078e0234 */
[----:B------:R-:W2:Y:S03]  /*33b20*/  LDL.LU R8, [R1+0x158c] ;  /* 0x00158c0001087983 */ /* 0x000ea60000300800 */
[C---:B-1----:R-:W-:Y:S01]  /*33b30*/  IMAD.WIDE R6, R2.reuse, 0x2, R48 ;  /* 0x0000000202067825 */ /* 0x042fe200078e0230 */
[----:B---3--:R-:W-:Y:S01]  /*33b40*/  PRMT R56, R9, 0x7632, R56 ;  /* 0x0000763209387816 */ /* 0x008fe20000000038 */
[----:B------:R1:W-:Y:S01]  /*33b50*/  @P5 STG.E.U16 desc[UR8][R4.64], R9 ;  /* 0x0000000904005986 */ /* 0x0003e2000c101508 */
[----:B------:R-:W-:Y:S01]  /*33b60*/  ISETP.LT.AND P1, PT, R11, UR77, !P6 ;  /* 0x0000004d0b007c0c */ /* 0x000fe2000f721270 */
[----:B------:R-:W3:Y:S02]  /*33b70*/  LDCU UR34, c[0x0][0x398] ;  /* 0x00007300ff2277ac */ /* 0x000ee40008000800 */
[----:B------:R0:W-:Y:S04]  /*33b80*/  @P4 STG.E.U16 desc[UR8][R6.64], R56 ;  /* 0x0000003806004986 */ /* 0x0001e8000c101508 */
[----:B-1----:R-:W2:Y:S01]  /*33b90*/  LDL.LU R9, [R1+0x6c] ;  /* 0x00006c0001097983 */ /* 0x002ea20000300800 */
[C---:B------:R-:W-:Y:S01]  /*33ba0*/  IMAD.WIDE R4, R2.reuse, 0x2, R46 ;  /* 0x0000000202047825 */ /* 0x040fe200078e022e */
[----:B------:R-:W-:Y:S01]  /*33bb0*/  ISETP.LT.AND P5, PT, R43, UR32, !P6 ;  /* 0x000000202b007c0c */ /* 0x000fe2000f7a1270 */
[----:B------:R-:W1:Y:S02]  /*33bc0*/  LDCU UR77, c[0x0][0x398] ;  /* 0x00007300ff4d77ac */ /* 0x000e640008000800 */
[----:B0-----:R-:W-:Y:S01]  /*33bd0*/  IMAD.WIDE R6, R2, 0x2, R50 ;  /* 0x0000000202067825 */ /* 0x001fe200078e0232 */
[----:B----4-:R-:W-:Y:S01]  /*33be0*/  PRMT R2, R10, 0x7632, R2 ;  /* 0x000076320a027816 */ /* 0x010fe20000000002 */
[----:B------:R0:W-:Y:S01]  /*33bf0*/  @P2 STG.E.U16 desc[UR8][R4.64], R10 ;  /* 0x0000000a04002986 */ /* 0x0001e2000c101508 */
[----:B------:R-:W-:Y:S01]  /*33c00*/  ISETP.LT.AND P4, PT, R31, UR47, !P6 ;  /* 0x0000002f1f007c0c */ /* 0x000fe2000f781270 */
[----:B------:R-:W-:Y:S01]  /*33c10*/  VIADD R56, R30, 0x10 ;  /* 0x000000101e387836 */ /* 0x000fe20000000000 */
[----:B------:R-:W4:Y:S01]  /*33c20*/  LDCU UR32, c[0x0][0x398] ;  /* 0x00007300ff2077ac */ /* 0x000f220008000800 */
[----:B0-----:R-:W3:Y:S01]  /*33c30*/  LDL.LU R10, [R1+0x10c] ;  /* 0x00010c00010a7983 */ /* 0x001ee20000300800 */
[----:B------:R-:W-:Y:S01]  /*33c40*/  ISETP.LT.AND P2, PT, R39, UR16, !P6 ;  /* 0x0000001027007c0c */ /* 0x000fe2000f741270 */
[----:B------:R-:W-:Y:S01]  /*33c50*/  IMAD.WIDE R4, R3, 0x2, R26 ;  /* 0x0000000203047825 */ /* 0x000fe200078e021a */
[----:B------:R-:W0:Y:S01]  /*33c60*/  LDCU UR47, c[0x0][0x398] ;  /* 0x00007300ff2f77ac */ /* 0x000e220008000800 */
[----:B------:R1:W-:Y:S01]  /*33c70*/  @P3 STG.E.U16 desc[UR8][R6.64], R2 ;  /* 0x0000000206003986 */ /* 0x0003e2000c101508 */
[----:B------:R-:W-:Y:S01]  /*33c80*/  ISETP.LT.AND P3, PT, R35, UR63, !P6 ;  /* 0x0000003f23007c0c */ /* 0x000fe2000f761270 */
[----:B------:R-:W0:Y:S02]  /*33c90*/  LDCU UR16, c[0x0][0x398] ;  /* 0x00007300ff1077ac */ /* 0x000e240008000800 */
[----:B------:R4:W-:Y:S01]  /*33ca0*/  @P1 STG.E.U16 desc[UR8][R4.64], R58 ;  /* 0x0000003a04001986 */ /* 0x0009e2000c101508 */
[----:B------:R-:W-:Y:S01]  /*33cb0*/  ISETP.LT.AND P1, PT, R61, UR66, !P6 ;  /* 0x000000423d007c0c */ /* 0x000fe2000f721270 */
[----:B------:R-:W0:Y:S01]  /*33cc0*/  LDCU UR63, c[0x0][0x398] ;  /* 0x00007300ff3f77ac */ /* 0x000e220008000800 */
[----:B------:R-:W0:Y:S01]  /*33cd0*/  LDCU UR66, c[0x0][0x398] ;  /* 0x00007300ff4277ac */ /* 0x000e220008000800 */
[----:B-1----:R-:W-:Y:S01]  /*33ce0*/  IMAD.WIDE R6, R3, 0x2, R24 ;  /* 0x0000000203067825 */ /* 0x002fe200078e0218 */
[----:B------:R-:W-:-:S03]  /*33cf0*/  PRMT R2, R58, 0x7632, R2 ;  /* 0x000076323a027816 */ /* 0x000fc60000000002 */
[C---:B----4-:R-:W-:Y:S01]  /*33d00*/  IMAD.WIDE R4, R3.reuse, 0x2, R44 ;  /* 0x0000000203047825 */ /* 0x050fe200078e022c */
[----:B------:R-:W4:Y:S04]  /*33d10*/  LDL.LU R58, [R1+0x160] ;  /* 0x00016000013a7983 */ /* 0x000f280000300800 */
[----:B------:R1:W-:Y:S02]  /*33d20*/  @P5 STG.E.U16 desc[UR8][R6.64], R2 ;  /* 0x0000000206005986 */ /* 0x0003e4000c101508 */
[----:B-1----:R-:W-:Y:S01]  /*33d30*/  IMAD.WIDE R6, R3, 0x2, R54 ;  /* 0x0000000203067825 */ /* 0x002fe200078e0236 */
[----:B--2---:R-:W-:Y:S01]  /*33d40*/  PRMT R57, R9, 0x7632, R57 ;  /* 0x0000763209397816 */ /* 0x004fe20000000039 */
[----:B------:R1:W-:Y:S01]  /*33d50*/  @P4 STG.E.U16 desc[UR8][R4.64], R9 ;  /* 0x0000000904004986 */ /* 0x0003e2000c101508 */
[----:B------:R-:W-:Y:S01]  /*33d60*/  ISETP.GE.AND P4, PT, R56, UR14, PT ;  /* 0x0000000e38007c0c */ /* 0x000fe2000bf86270 */
[C---:B------:R-:W-:Y:S01]  /*33d70*/  VIADD R2, R3.reuse, UR39 ;  /* 0x0000002703027c36 */ /* 0x040fe20008000000 */
[----:B------:R-:W-:Y:S01]  /*33d80*/  ISETP.LT.AND P5, PT, R60, UR65, !P6 ;  /* 0x000000413c007c0c */ /* 0x000fe2000f7a1270 */
[----:B------:R2:W-:Y:S01]  /*33d90*/  @P2 STG.E.U16 desc[UR8][R6.64], R57 ;  /* 0x0000003906002986 */ /* 0x0005e2000c101508 */
[----:B------:R-:W0:Y:S01]  /*33da0*/  LDCU UR65, c[0x0][0x398] ;  /* 0x00007300ff4177ac */ /* 0x000e220008000800 */
[----:B------:R-:W0:Y:S01]  /*33db0*/  LDCU UR14, c[0x0][0x39c] ;  /* 0x00007380ff0e77ac */ /* 0x000e220008000800 */
[C---:B-1----:R-:W-:Y:S01]  /*33dc0*/  IMAD.WIDE R4, R3.reuse, 0x2, R52 ;  /* 0x0000000203047825 */ /* 0x042fe200078e0234 */
[----:B------:R-:W4:Y:S01]  /*33dd0*/  LDL.LU R9, [R1+0x1588] ;  /* 0x0015880001097983 */ /* 0x000f220000300800 */
[----:B------:R-:W1:Y:S02]  /*33de0*/  LDCU UR39, c[0x0][0x3b8] ;  /* 0x00007700ff2777ac */ /* 0x000e640008000800 */
[----:B--2---:R-:W-:Y:S01]  /*33df0*/  IMAD.WIDE R6, R3, 0x2, R48 ;  /* 0x0000000203067825 */ /* 0x004fe200078e0230 */
[----:B---3--:R-:W-:Y:S01]  /*33e00*/  PRMT R56, R10, 0x7632, R56 ;  /* 0x000076320a387816 */ /* 0x008fe20000000038 */
[----:B------:R2:W-:Y:S04]  /*33e10*/  @P3 STG.E.U16 desc[UR8][R4.64], R10 ;  /* 0x0000000a04003986 */ /* 0x0005e8000c101508 */
[----:B------:R3:W-:Y:S04]  /*33e20*/  @P1 STG.E.U16 desc[UR8][R6.64], R56 ;  /* 0x0000003806001986 */ /* 0x0007e8000c101508 */
[----:B--2---:R-:W2:Y:S04]  /*33e30*/  LDL.LU R10, [R1+0x150] ;  /* 0x00015000010a7983 */ /* 0x004ea80000300800 */
[----:B---3--:R-:W3:Y:S01]  /*33e40*/  LDL.LU R56, [R1+0x11c] ;  /* 0x00011c0001387983 */ /* 0x008ee20000300800 */
[----:B------:R-:W-:Y:S01]  /*33e50*/  ISETP.LT.AND P6, PT, R59, UR64, !P6 ;  /* 0x000000403b007c0c */ /* 0x000fe2000f7c1270 */
[----:B------:R-:W-:Y:S01]  /*33e60*/  IMAD.WIDE R4, R3, 0x2, R46 ;  /* 0x0000000203047825 */ /* 0x000fe200078e022e */
[----:B------:R-:W-:Y:S01]  /*33e70*/  ISETP.LT.AND P2, PT, R11, UR46, !P4 ;  /* 0x0000002e0b007c0c */ /* 0x000fe2000e741270 */
[----:B------:R-:W0:Y:S01]  /*33e80*/  LDCU UR64, c[0x0][0x398] ;  /* 0x00007300ff4077ac */ /* 0x000e220008000800 */
[----:B------:R-:W-:Y:S01]  /*33e90*/  ISETP.LT.AND P3, PT, R43, UR62, !P4 ;  /* 0x0000003e2b007c0c */ /* 0x000fe2000e761270 */
[----:B------:R-:W-:Y:S01]  /*33ea0*/  IMAD.WIDE R6, R3, 0x2, R50 ;  /* 0x0000000203067825 */ /* 0x000fe200078e0232 */
[----:B------:R-:W-:Y:S01]  /*33eb0*/  ISETP.LT.AND P1, PT, R31, UR38, !P4 ;  /* 0x000000261f007c0c */ /* 0x000fe2000e721270 */
[----:B------:R-:W0:Y:S01]  /*33ec0*/  LDCU UR46, c[0x0][0x398] ;  /* 0x00007300ff2e77ac */ /* 0x000e220008000800 */
[----:B------:R-:W0:Y:S01]  /*33ed0*/  LDCU UR62, c[0x0][0x398] ;  /* 0x00007300ff3e77ac */ /* 0x000e220008000800 */
[----:B------:R-:W0:Y:S01]  /*33ee0*/  LDCU UR38, c[0x0][0x398] ;  /* 0x00007300ff2677ac */ /* 0x000e220008000800 */
[----:B---3--:R-:W-:Y:S01]  /*33ef0*/  PRMT R3, R56, 0x7632, R3 ;  /* 0x0000763238037816 */ /* 0x008fe20000000003 */
[----:B------:R3:W-:Y:S01]  /*33f00*/  @P5 STG.E.U16 desc[UR8][R4.64], R56 ;  /* 0x0000003804005986 */ /* 0x0007e2000c101508 */
[----:B------:R-:W-:Y:S01]  /*33f10*/  ISETP.LT.AND P5, PT, R39, UR24, !P4 ;  /* 0x0000001827007c0c */ /* 0x000fe2000e7a1270 */
[----:B------:R-:W0:Y:S02]  /*33f20*/  LDCU UR24, c[0x0][0x398] ;  /* 0x00007300ff1877ac */ /* 0x000e240008000800 */
[----:B------:R1:W-:Y:S01]  /*33f30*/  @P6 STG.E.U16 desc[UR8][R6.64], R3 ;  /* 0x0000000306006986 */ /* 0x0003e2000c101508 */
[----:B--2---:R-:W-:Y:S01]  /*33f40*/  PRMT R57, R10, 0x7632, R57 ;  /* 0x000076320a397816 */ /* 0x004fe20000000039 */
[----:B---3--:R-:W-:-:S04]  /*33f50*/  IMAD.WIDE R4, R2, 0x2, R26 ;  /* 0x0000000202047825 */ /* 0x008fc800078e021a */
[----:B-1----:R-:W-:Y:S01]  /*33f60*/  IMAD.WIDE R6, R2, 0x2, R24 ;  /* 0x0000000202067825 */ /* 0x002fe200078e0218 */
[----:B----4-:R-:W-:Y:S01]  /*33f70*/  PRMT R3, R58, 0x7632, R3 ;  /* 0x000076323a037816 */ /* 0x010fe20000000003 */
[----:B------:R1:W-:Y:S04]  /*33f80*/  @P2 STG.E.U16 desc[UR8][R4.64], R58 ;  /* 0x0000003a04002986 */ /* 0x0003e8000c101508 */
[----:B------:R2:W-:Y:S01]  /*33f90*/  @P3 STG.E.U16 desc[UR8][R6.64], R3 ;  /* 0x0000000306003986 */ /* 0x0005e2000c101508 */
[----:B-1----:R-:W-:-:S03]  /*33fa0*/  IMAD.WIDE R4, R2, 0x2, R44 ;  /* 0x0000000202047825 */ /* 0x002fc600078e022c */
[----:B------:R-:W3:Y:S01]  /*33fb0*/  LDL.LU R58, [R1+0x130] ;  /* 0x00013000013a7983 */ /* 0x000ee20000300800 */
[----:B--2---:R-:W-:-:S03]  /*33fc0*/  IMAD.WIDE R6, R2, 0x2, R54 ;  /* 0x0000000202067825 */ /* 0x004fc600078e0236 */
[----:B------:R1:W-:Y:S04]  /*33fd0*/  @P1 STG.E.U16 desc[UR8][R4.64], R10 ;  /* 0x0000000a04001986 */ /* 0x0003e8000c101508 */
[----:B------:R2:W-:Y:S04]  /*33fe0*/  @P5 STG.E.U16 desc[UR8][R6.64], R57 ;  /* 0x0000003906005986 */ /* 0x0005e8000c101508 */
[----:B-1----:R-:W4:Y:S04]  /*33ff0*/  LDL.LU R10, [R1+0x1584] ;  /* 0x00158400010a7983 */ /* 0x002f280000300800 */
[----:B--2---:R-:W2:Y:S01]  /*34000*/  LDL.LU R57, [R1+0x140] ;  /* 0x0001400001397983 */ /* 0x004ea20000300800 */
[----:B------:R-:W-:-:S02]  /*34010*/  ISETP.LT.AND P6, PT, R35, UR59, !P4 ;  /* 0x0000003b23007c0c */ /* 0x000fc4000e7c1270 */
[----:B------:R-:W-:Y:S01]  /*34020*/  ISETP.LT.AND P2, PT, R61, UR61, !P4 ;  /* 0x0000003d3d007c0c */ /* 0x000fe2000e741270 */
[----:B------:R-:W-:Y:S01]  /*34030*/  VIADD R56, R30, 0x11 ;  /* 0x000000111e387836 */ /* 0x000fe20000000000 */
[----:B------:R-:W-:Y:S01]  /*34040*/  ISETP.LT.AND P3, PT, R60, UR48, !P4 ;  /* 0x000000303c007c0c */ /* 0x000fe2000e761270 */
[----:B------:R-:W-:Y:S01]  /*34050*/  IMAD.WIDE R4, R2, 0x2, R52 ;  /* 0x0000000202047825 */ /* 0x000fe200078e0234 */
[----:B------:R-:W1:Y:S02]  /*34060*/  LDCU UR59, c[0x0][0x398] ;  /* 0x00007300ff3b77ac */ /* 0x000e640008000800 */
[----:B------:R-:W-:Y:S01]  /*34070*/  ISETP.GE.AND P1, PT, R56, UR28, PT ;  /* 0x0000001c38007c0c */ /* 0x000fe2000bf26270 */
[----:B------:R-:W-:-:S04]  /*34080*/  IMAD.WIDE R6, R2, 0x2, R48 ;  /* 0x0000000202067825 */ /* 0x000fc800078e0230 */
[C---:B------:R-:W-:Y:S01]  /*34090*/  VIADD R3, R2.reuse, UR31 ;  /* 0x0000001f02037c36 */ /* 0x040fe20008000000 */
[----:B------:R-:W-:Y:S01]  /*340a0*/  ISETP.LT.AND P4, PT, R59, UR60, !P4 ;  /* 0x0000003c3b007c0c */ /* 0x000fe2000e781270 */
[----:B------:R-:W0:Y:S01]  /*340b0*/  LDCU UR61, c[0x0][0x398] ;  /* 0x00007300ff3d77ac */ /* 0x000e220008000800 */
[----:B------:R-:W-:Y:S01]  /*340c0*/  ISETP.LT.AND P5, PT, R11, UR22, !P1 ;  /* 0x000000160b007c0c */ /* 0x000fe2000cfa1270 */
[----:B------:R-:W0:Y:S01]  /*340d0*/  LDCU UR48, c[0x0][0x398] ;  /* 0x00007300ff3077ac */ /* 0x000e220008000800 */
[----:B------:R-:W0:Y:S01]  /*340e0*/  LDCU UR28, c[0x0][0x39c] ;  /* 0x00007380ff1c77ac */ /* 0x000e220008000800 */
[----:B------:R-:W0:Y:S01]  /*340f0*/  LDCU UR60, c[0x0][0x398] ;  /* 0x00007300ff3c77ac */ /* 0x000e220008000800 */
[----:B------:R-:W0:Y:S01]  /*34100*/  LDCU UR22, c[0x0][0x398] ;  /* 0x00007300ff1677ac */ /* 0x000e220008000800 */
[----:B------:R-:W0:Y:S01]  /*34110*/  LDCU UR31, c[0x0][0x3b8] ;  /* 0x00007700ff1f77ac */ /* 0x000e220008000800 */
[----:B--2---:R-:W-:Y:S01]  /*34120*/  PRMT R56, R57, 0x7632, R56 ;  /* 0x0000763239387816 */ /* 0x004fe20000000038 */
[----:B------:R2:W-:Y:S04]  /*34130*/  @P6 STG.E.U16 desc[UR8][R4.64], R57 ;  /* 0x0000003904006986 */ /* 0x0005e8000c101508 */
[----:B------:R0:W-:Y:S01]  /*34140*/  @P2 STG.E.U16 desc[UR8][R6.64], R56 ;  /* 0x0000003806002986 */ /* 0x0001e2000c101508 */
[----:B--2---:R-:W-:-:S04]  /*34150*/  IMAD.WIDE R4, R2, 0x2, R46 ;  /* 0x0000000202047825 */ /* 0x004fc800078e022e */
[----:B0-----:R-:W-:Y:S01]  /*34160*/  IMAD.WIDE R6, R2, 0x2, R50 ;  /* 0x0000000202067825 */ /* 0x001fe200078e0232 */
[----:B---3--:R-:W-:Y:S01]  /*34170*/  PRMT R2, R58, 0x7632, R2 ;  /* 0x000076323a027816 */ /* 0x008fe20000000002 */
[----:B------:R0:W-:Y:S04]  /*34180*/  @P3 STG.E.U16 desc[UR8][R4.64], R58 ;  /* 0x0000003a04003986 */ /* 0x0001e8000c101508 */
[----:B0-----:R-:W2:Y:S01]  /*34190*/  LDL.LU R58, [R1+0x164] ;  /* 0x00016400013a7983 */ /* 0x001ea20000300800 */
[----:B------:R-:W-:Y:S02]  /*341a0*/  ISETP.LT.AND P6, PT, R43, UR58, !P1 ;  /* 0x0000003a2b007c0c */ /* 0x000fe4000cfc1270 */
[----:B------:R-:W-:Y:S01]  /*341b0*/  ISETP.LT.AND P2, PT, R31, UR76, !P1 ;  /* 0x0000004c1f007c0c */ /* 0x000fe2000cf41270 */
[----:B------:R-:W-:Y:S01]  /*341c0*/  IMAD.WIDE R4, R3, 0x2, R26 ;  /* 0x0000000203047825 */ /* 0x000fe200078e021a */
[----:B------:R-:W-:Y:S01]  /*341d0*/  ISETP.LT.AND P3, PT, R39, UR37, !P1 ;  /* 0x0000002527007c0c */ /* 0x000fe2000cf61270 */
[----:B------:R0:W-:Y:S01]  /*341e0*/  @P4 STG.E.U16 desc[UR8][R6.64], R2 ;  /* 0x0000000206004986 */ /* 0x0001e2000c101508 */
[----:B------:R-:W-:Y:S01]  /*341f0*/  ISETP.LT.AND P4, PT, R35, UR44, !P1 ;  /* 0x0000002c23007c0c */ /* 0x000fe2000cf81270 */
[----:B------:R-:W3:Y:S02]  /*34200*/  LDCU UR58, c[0x0][0x398] ;  /* 0x00007300ff3a77ac */ /* 0x000ee40008000800 */
[----:B------:R1:W-:Y:S01]  /*34210*/  @P5 STG.E.U16 desc[UR8][R4.64], R8 ;  /* 0x0000000804005986 */ /* 0x0003e2000c101508 */
[----:B------:R-:W-:Y:S01]  /*34220*/  ISETP.LT.AND P5, PT, R61, UR57, !P1 ;  /* 0x000000393d007c0c */ /* 0x000fe2000cfa1270 */
[----:B------:R-:W2:Y:S01]  /*34230*/  LDCU UR76, c[0x0][0x398] ;  /* 0x00007300ff4c77ac */ /* 0x000ea20008000800 */
[----:B------:R-:W-:Y:S01]  /*34240*/  PRMT R56, R12, 0x7632, R56 ;  /* 0x000076320c387816 */ /* 0x000fe20000000038 */
[----:B------:R-:W2:Y:S01]  /*34250*/  LDCU UR37, c[0x0][0x398] ;  /* 0x00007300ff2577ac */ /* 0x000ea20008000800 */
[C---:B0-----:R-:W-:Y:S01]  /*34260*/  IMAD.WIDE R6, R3.reuse, 0x2, R24 ;  /* 0x0000000203067825 */ /* 0x041fe200078e0218 */
[----:B------:R-:W-:Y:S01]  /*34270*/  PRMT R2, R8, 0x7632, R2 ;  /* 0x0000763208027816 */ /* 0x000fe20000000002 */
[----:B------:R-:W0:Y:S02]  /*34280*/  LDCU UR44, c[0x0][0x398] ;  /* 0x00007300ff2c77ac */ /* 0x000e240008000800 */
[----:B-1----:R-:W-:-:S02]  /*34290*/  IMAD.WIDE R4, R3, 0x2, R44 ;  /* 0x0000000203047825 */ /* 0x002fc400078e022c */
[----:B------:R1:W-:Y:S01]  /*342a0*/  @P6 STG.E.U16 desc[UR8][R6.64], R2 ;  /* 0x0000000206006986 */ /* 0x0003e2000c101508 */
[----:B------:R-:W0:Y:S01]  /*342b0*/  LDCU UR57, c[0x0][0x398] ;  /* 0x00007300ff3977ac */ /* 0x000e220008000800 */
[----:B------:R-:W-:Y:S01]  /*342c0*/  VIADD R8, R30, 0x12 ;  /* 0x000000121e087836 */ /* 0x000fe20000000000 */
[----:B------:R-:W-:Y:S01]  /*342d0*/  ISETP.LT.AND P6, PT, R60, UR43, !P1 ;  /* 0x0000002b3c007c0c */ /* 0x000fe2000cfc1270 */
[----:B------:R3:W-:Y:S01]  /*342e0*/  @P2 STG.E.U16 desc[UR8][R4.64], R12 ;  /* 0x0000000c04002986 */ /* 0x0007e2000c101508 */
[----:B------:R-:W0:Y:S02]  /*342f0*/  LDCU UR43, c[0x0][0x398] ;  /* 0x00007300ff2b77ac */ /* 0x000e240008000800 */
[----:B------:R-:W-:Y:S01]  /*34300*/  ISETP.GE.AND P2, PT, R8, UR45, PT ;  /* 0x0000002d08007c0c */ /* 0x000fe2000bf46270 */
[----:B-1----:R-:W-:Y:S01]  /*34310*/  IMAD.WIDE R6, R3, 0x2, R54 ;  /* 0x0000000203067825 */ /* 0x002fe200078e0236 */
[----:B------:R-:W-:Y:S01]  /*34320*/  ISETP.LT.AND P1, PT, R59, UR56, !P1 ;  /* 0x000000383b007c0c */ /* 0x000fe2000cf21270 */
[----:B------:R-:W1:Y:S02]  /*34330*/  LDCU UR45, c[0x0][0x39c] ;  /* 0x00007380ff2d77ac */ /* 0x000e640008000800 */
[----:B---3--:R-:W-:Y:S01]  /*34340*/  IMAD.WIDE R4, R3, 0x2, R52 ;  /* 0x0000000203047825 */ /* 0x008fe200078e0234 */
[----:B------:R3:W-:Y:S01]  /*34350*/  @P3 STG.E.U16 desc[UR8][R6.64], R56 ;  /* 0x0000003806003986 */ /* 0x0007e2000c101508 */
[----:B------:R-:W-:Y:S01]  /*34360*/  ISETP.LT.AND P3, PT, R11, UR55, !P2 ;  /* 0x000000370b007c0c */ /* 0x000fe2000d761270 */
[----:B------:R-:W0:Y:S01]  /*34370*/  LDCU UR56, c[0x0][0x398] ;  /* 0x00007300ff3877ac */ /* 0x000e220008000800 */
[----:B------:R-:W-:Y:S01]  /*34380*/  PRMT R8, R16, 0x7632, R8 ;  /* 0x0000763210087816 */ /* 0x000fe20000000008 */
[----:B------:R-:W4:Y:S01]  /*34390*/  LDL.LU R11, [R1+0x1580] ;  /* 0x00158000010b7983 */ /* 0x000f220000300800 */
[C---:B------:R-:W-:Y:S01]  /*343a0*/  VIADD R2, R3.reuse, UR33 ;  /* 0x0000002103027c36 */ /* 0x040fe20008000000 */
[----:B------:R-:W0:Y:S02]  /*343b0*/  LDCU UR55, c[0x0][0x398] ;  /* 0x00007300ff3777ac */ /* 0x000e240008000800 */
[----:B------:R1:W-:Y:S01]  /*343c0*/  @P4 STG.E.U16 desc[UR8][R4.64], R16 ;  /* 0x0000001004004986 */ /* 0x0003e2000c101508 */
[----:B------:R-:W0:Y:S01]  /*343d0*/  LDCU UR33, c[0x0][0x3b8] ;  /* 0x00007700ff2177ac */ /* 0x000e220008000800 */
[----:B---3--:R-:W-:-:S02]  /*343e0*/  IMAD.WIDE R6, R3, 0x2, R48 ;  /* 0x0000000203067825 */ /* 0x008fc400078e0230 */
[----:B------:R-:W3:Y:S04]  /*343f0*/  LDL.LU R56, [R1+0x154] ;  /* 0x0001540001387983 */ /* 0x000ee80000300800 */
[----:B------:R0:W-:Y:S01]  /*34400*/  @P5 STG.E.U16 desc[UR8][R6.64], R8 ;  /* 0x0000000806005986 */ /* 0x0001e2000c101508 */
[----:B-1----:R-:W-:-:S03]  /*34410*/  IMAD.WIDE R4, R3, 0x2, R46 ;  /* 0x0000000203047825 */ /* 0x002fc600078e022e */
[----:B------:R-:W4:Y:S04]  /*34420*/  LDL.LU R57, [R1+0x144] ;  /* 0x0001440001397983 */ /* 0x000f280000300800 */
[----:B------:R1:W-:Y:S01]  /*34430*/  @P6 STG.E.U16 desc[UR8][R4.64], R20 ;  /* 0x0000001404006986 */ /* 0x0003e2000c101508 */
[----:B0-----:R-:W-:Y:S01]  /*34440*/  IMAD.WIDE R6, R3, 0x2, R50 ;  /* 0x0000000203067825 */ /* 0x001fe200078e0232 */
[----:B------:R-:W-:-:S03]  /*34450*/  PRMT R3, R20, 0x7632, R3 ;  /* 0x0000763214037816 */ /* 0x000fc60000000003 */
[----:B-1----:R-:W-:Y:S02]  /*34460*/  IMAD.WIDE R4, R2, 0x2, R26 ;  /* 0x0000000202047825 */ /* 0x002fe400078e021a */
[----:B------:R2:W-:Y:S04]  /*34470*/  @P1 STG.E.U16 desc[UR8][R6.64], R3 ;  /* 0x0000000306001986 */ /* 0x0005e8000c101508 */
[----:B------:R-:W4:Y:S01]  /*34480*/  LDL.LU R20, [R1+0xb6c] ;  /* 0x000b6c0001147983 */ /* 0x000f220000300800 */
[----:B--2---:R-:W-:-:S03]  /*34490*/  PRMT R3, R58, 0x7632, R3 ;  /* 0x000076323a037816 */ /* 0x004fc60000000003 */
[----:B------:R0:W-:Y:S04]  /*344a0*/  @P3 STG.E.U16 desc[UR8][R4.64], R58 ;  /* 0x0000003a04003986 */ /* 0x0001e8000c101508 */
[----:B0-----:R-:W2:Y:S01]  /*344b0*/  LDL.LU R58, [R1+0x134] ;  /* 0x00013400013a7983 */ /* 0x001ea20000300800 */
        /* <DEDUP_REMOVED lines=8> */
[----:B------:R-:W1:Y:S02]  /*34540*/  LDCU UR52, c[0x0][0x398] ;  /* 0x00007300ff3477ac */ /* 0x000e640008000800 */
[----:B------:R0:W-:Y:S01]  /*34550*/  @P4 STG.E.U16 desc[UR8][R6.64], R3 ;  /* 0x0000000306004986 */ /* 0x0001e2000c101508 */
[----:B------:R-:W-:Y:S01]  /*34560*/  ISETP.LT.AND P4, PT, R60, UR27, !P2 ;  /* 0x0000001b3c007c0c */ /* 0x000fe2000d781270 */
[----:B------:R-:W-:Y:S01]  /*34570*/  VIADD R8, R30, 0x13 ;  /* 0x000000131e087836 */ /* 0x000fe20000000000 */
[----:B------:R-:W1:Y:S01]  /*34580*/  LDCU UR74, c[0x0][0x398] ;  /* 0x00007300ff4a77ac */ /* 0x000e620008000800 */
[----:B------:R-:W1:Y:S01]  /*34590*/  LDCU UR36, c[0x0][0x398] ;  /* 0x00007300ff2477ac */ /* 0x000e620008000800 */
[----:B------:R-:W1:Y:S01]  /*345a0*/  LDCU UR12, c[0x0][0x398] ;  /* 0x00007300ff0c77ac */ /* 0x000e620008000800 */
[----:B0-----:R-:W-:Y:S01]  /*345b0*/  IMAD.WIDE R6, R2, 0x2, R54 ;  /* 0x0000000202067825 */ /* 0x001fe200078e0236 */
[----:B---3--:R-:W-:Y:S01]  /*345c0*/  PRMT R12, R56, 0x7632, R12 ;  /* 0x00007632380c7816 */ /* 0x008fe2000000000c */
[----:B------:R0:W-:Y:S01]  /*345d0*/  @P5 STG.E.U16 desc[UR8][R4.64], R56 ;  /* 0x0000003804005986 */ /* 0x0001e2000c101508 */
[----:B------:R-:W-:Y:S01]  /*345e0*/  ISETP.GE.AND P5, PT, R8, UR35, PT ;  /* 0x0000002308007c0c */ /* 0x000fe2000bfa6270 */
[C---:B------:R-:W-:Y:S01]  /*345f0*/  VIADD R3, R2.reuse, UR6 ;  /* 0x0000000602037c36 */ /* 0x040fe20008000000 */
[----:B------:R-:W-:Y:S01]  /*34600*/  ISETP.LT.AND P2, PT, R59, UR75, !P2 ;  /* 0x0000004b3b007c0c */ /* 0x000fe2000d741270 */
[----:B------:R3:W-:Y:S01]  /*34610*/  @P6 STG.E.U16 desc[UR8][R6.64], R12 ;  /* 0x0000000c06006986 */ /* 0x0007e2000c101508 */
[----:B------:R-:W1:Y:S01]  /*34620*/  LDCU UR27, c[0x0][0x398] ;  /* 0x00007300ff1b77ac */ /* 0x000e620008000800 */
[----:B----4-:R-:W-:Y:S01]  /*34630*/  PRMT R8, R57, 0x7632, R8 ;  /* 0x0000763239087816 */ /* 0x010fe20000000008 */
[----:B------:R-:W4:Y:S01]  /*34640*/  LDCU UR35, c[0x0][0x39c] ;  /* 0x00007380ff2377ac */ /* 0x000f220008000800 */
[C---:B0-----:R-:W-:Y:S01]  /*34650*/  IMAD.WIDE R4, R2.reuse, 0x2, R52 ;  /* 0x0000000202047825 */ /* 0x041fe200078e0234 */
[----:B------:R-:W0:Y:S03]  /*34660*/  LDCU UR75, c[0x0][0x398] ;  /* 0x00007300ff4b77ac */ /* 0x000e260008000800 */
[C---:B---3--:R-:W-:Y:S01]  /*34670*/  IMAD.WIDE R6, R2.reuse, 0x2, R48 ;  /* 0x0000000202067825 */ /* 0x048fe200078e0230 */
[----:B------:R3:W-:Y:S01]  /*34680*/  @P1 STG.E.U16 desc[UR8][R4.64], R57 ;  /* 0x0000003904001986 */ /* 0x0007e2000c101508 */
[----:B------:R-:W0:Y:S03]  /*34690*/  LDCU UR6, c[0x0][0x3b8] ;  /* 0x00007700ff0677ac */ /* 0x000e260008000800 */
[----:B------:R1:W-:Y:S01]  /*346a0*/  @P3 STG.E.U16 desc[UR8][R6.64], R8 ;  /* 0x0000000806003986 */ /* 0x0003e2000c101508 */
[----:B---3--:R-:W-:-:S04]  /*346b0*/  IMAD.WIDE R4, R2, 0x2, R46 ;  /* 0x0000000202047825 */ /* 0x008fc800078e022e */
[----:B-1----:R-:W-:Y:S01]  /*346c0*/  IMAD.WIDE R6, R2, 0x2, R50 ;  /* 0x0000000202067825 */ /* 0x002fe200078e0232 */
[----:B--2---:R-:W-:Y:S01]  /*346d0*/  PRMT R2, R58, 0x7632, R2 ;  /* 0x000076323a027816 */ /* 0x004fe20000000002 */
[----:B------:R1:W-:Y:S04]  /*346e0*/  @P4 STG.E.U16 desc[UR8][R4.64], R58 ;  /* 0x0000003a04004986 */ /* 0x0003e8000c101508 */
[----:B-1----:R-:W2:Y:S01]  /*346f0*/  LDL.LU R58, [R1+0x168] ;  /* 0x00016800013a7983 */ /* 0x002ea20000300800 */
[----:B------:R-:W-:Y:S02]  /*34700*/  ISETP.LT.AND P6, PT, R20, UR54, !P5 ;  /* 0x0000003614007c0c */ /* 0x000fe4000efc1270 */
[----:B------:R-:W-:Y:S02]  /*34710*/  ISETP.LT.AND P1, PT, R43, UR73, !P5 ;  /* 0x000000492b007c0c */ /* 0x000fe4000ef21270 */
[----:B------:R-:W-:Y:S01]  /*34720*/  ISETP.LT.AND P3, PT, R31, UR40, !P5 ;  /* 0x000000281f007c0c */ /* 0x000fe2000ef61270 */
[----:B------:R-:W-:Y:S01]  /*34730*/  IMAD.WIDE R4, R3, 0x2, R26 ;  /* 0x0000000203047825 */ /* 0x000fe200078e021a */
[----:B------:R-:W-:Y:S01]  /*34740*/  ISETP.LT.AND P4, PT, R39, UR70, !P5 ;  /* 0x0000004627007c0c */ /* 0x000fe2000ef81270 */
[----:B------:R1:W-:Y:S01]  /*34750*/  @P2 STG.E.U16 desc[UR8][R6.64], R2 ;  /* 0x0000000206002986 */ /* 0x0003e2000c101508 */
[----:B------:R-:W-:Y:S01]  /*34760*/  ISETP.LT.AND P2, PT, R35, UR72, !P5 ;  /* 0x0000004823007c0c */ /* 0x000fe2000ef41270 */
[----:B------:R-:W-:Y:S01]  /*34770*/  VIADD R8, R30, 0x14 ;  /* 0x000000141e087836 */ /* 0x000fe20000000000 */
[----:B------:R-:W3:Y:S01]  /*34780*/  LDCU UR54, c[0x0][0x398] ;  /* 0x00007300ff3677ac */ /* 0x000ee20008000800 */
[----:B------:R-:W3:Y:S01]  /*34790*/  LDL.LU R56, [R1+0x158] ;  /* 0x0001580001387983 */ /* 0x000ee20000300800 */
[----:B------:R-:W0:Y:S03]  /*347a0*/  LDCU UR73, c[0x0][0x398] ;  /* 0x00007300ff4977ac */ /* 0x000e260008000800 */
[----:B------:R4:W-:Y:S01]  /*347b0*/  @P6 STG.E.U16 desc[UR8][R4.64], R9 ;  /* 0x0000000904006986 */ /* 0x0009e2000c101508 */
[----:B------:R-:W0:Y:S01]  /*347c0*/  LDCU UR40, c[0x0][0x398] ;  /* 0x00007300ff2877ac */ /* 0x000e220008000800 */
[----:B-1----:R-:W-:Y:S01]  /*347d0*/  IMAD.WIDE R6, R3, 0x2, R24 ;  /* 0x0000000203067825 */ /* 0x002fe200078e0218 */
[----:B------:R-:W-:Y:S01]  /*347e0*/  PRMT R2, R9, 0x7632, R2 ;  /* 0x0000763209027816 */ /* 0x000fe20000000002 */
[----:B------:R-:W3:Y:S01]  /*347f0*/  LDL.LU R57, [R1+0x148] ;  /* 0x0001480001397983 */ /* 0x000ee20000300800 */
[----:B------:R-:W-:Y:S01]  /*34800*/  ISETP.LT.AND P6, PT, R61, UR20, !P5 ;  /* 0x000000143d007c0c */ /* 0x000fe2000efc1270 */
[----:B------:R-:W1:Y:S01]  /*34810*/  LDCU UR70, c[0x0][0x398] ;  /* 0x00007300ff4677ac */ /* 0x000e620008000800 */
[----:B----4-:R-:W-:Y:S01]  /*34820*/  IMAD.WIDE R4, R3, 0x2, R44 ;  /* 0x0000000203047825 */ /* 0x010fe200078e022c */
[----:B------:R4:W-:Y:S01]  /*34830*/  @P1 STG.E.U16 desc[UR8][R6.64], R2 ;  /* 0x0000000206001986 */ /* 0x0009e2000c101508 */
[----:B------:R-:W-:Y:S01]  /*34840*/  ISETP.LT.AND P1, PT, R60, UR41, !P5 ;  /* 0x000000293c007c0c */ /* 0x000fe2000ef21270 */
[----:B------:R-:W0:Y:S01]  /*34850*/  LDCU UR72, c[0x0][0x398] ;  /* 0x00007300ff4877ac */ /* 0x000e220008000800 */
[----:B------:R-:W-:Y:S01]  /*34860*/  PRMT R9, R13, 0x7632, R9 ;  /* 0x000076320d097816 */ /* 0x000fe20000000009 */
[----:B------:R1:W-:Y:S01]  /*34870*/  @P3 STG.E.U16 desc[UR8][R4.64], R13 ;  /* 0x0000000d04003986 */ /* 0x0003e2000c101508 */
[----:B------:R-:W-:Y:S01]  /*34880*/  ISETP.GE.AND P3, PT, R8, UR29, PT ;  /* 0x0000001d08007c0c */ /* 0x000fe2000bf66270 */
[----:B------:R-:W0:Y:S01]  /*34890*/  LDCU UR20, c[0x0][0x398] ;  /* 0x00007300ff1477ac */ /* 0x000e220008000800 */
[----:B------:R-:W-:Y:S01]  /*348a0*/  ISETP.LT.AND P5, PT, R59, UR71, !P5 ;  /* 0x000000473b007c0c */ /* 0x000fe2000efa1270 */
[C---:B----4-:R-:W-:Y:S01]  /*348b0*/  IMAD.WIDE R6, R3.reuse, 0x2, R54 ;  /* 0x0000000203067825 */ /* 0x050fe200078e0236 */
[----:B------:R-:W4:Y:S03]  /*348c0*/  LDCU UR41, c[0x0][0x398] ;  /* 0x00007300ff2977ac */ /* 0x000f260008000800 */
[----:B-1----:R-:W-:Y:S01]  /*348d0*/  IMAD.WIDE R4, R3, 0x2, R52 ;  /* 0x0000000203047825 */ /* 0x002fe200078e0234 */
[----:B------:R1:W-:Y:S01]  /*348e0*/  @P4 STG.E.U16 desc[UR8][R6.64], R9 ;  /* 0x0000000906004986 */ /* 0x0003e2000c101508 */
[----:B------:R-:W-:Y:S01]  /*348f0*/  ISETP.LT.AND P4, PT, R20, UR50, !P3 ;  /* 0x0000003214007c0c */ /* 0x000fe2000df81270 */
[----:B------:R-:W0:Y:S01]  /*34900*/  LDCU UR29, c[0x0][0x39c] ;  /* 0x00007380ff1d77ac */ /* 0x000e220008000800 */
[----:B------:R-:W-:Y:S01]  /*34910*/  PRMT R8, R17, 0x7632, R8 ;  /* 0x0000763211087816 */ /* 0x000fe20000000008 */
[----:B------:R4:W-:Y:S01]  /*34920*/  @P2 STG.E.U16 desc[UR8][R4.64], R17 ;  /* 0x0000001104002986 */ /* 0x0009e2000c101508 */
[C---:B------:R-:W-:Y:S01]  /*34930*/  VIADD R2, R3.reuse, UR49 ;  /* 0x0000003103027c36 */ /* 0x040fe20008000000 */
[----:B------:R-:W0:Y:S01]  /*34940*/  LDCU UR71, c[0x0][0x398] ;  /* 0x00007300ff4777ac */ /* 0x000e220008000800 */
[----:B------:R-:W0:Y:S01]  /*34950*/  LDCU UR50, c[0x0][0x398] ;  /* 0x00007300ff3277ac */ /* 0x000e220008000800 */
[----:B-1----:R-:W-:-:S04]  /*34960*/  IMAD.WIDE R6, R3, 0x2, R48 ;  /* 0x0000000203067825 */ /* 0x002fc800078e0230 */
[----:B----4-:R-:W-:Y:S01]  /*34970*/  IMAD.WIDE R4, R3, 0x2, R46 ;  /* 0x0000000203047825 */ /* 0x010fe200078e022e */
[----:B------:R1:W-:Y:S01]  /*34980*/  @P6 STG.E.U16 desc[UR8][R6.64], R8 ;  /* 0x0000000806006986 */ /* 0x0003e2000c101508 */
[----:B------:R-:W-:Y:S01]  /*34990*/  ISETP.LT.AND P2, PT, R43, UR68, !P3 ;  /* 0x000000442b007c0c */ /* 0x000fe2000df41270 */
[----:B------:R-:W4:Y:S02]  /*349a0*/  LDCU UR49, c[0x0][0x3b8] ;  /* 0x00007700ff3177ac */ /* 0x000f240008000800 */
[----:B------:R0:W-:Y:S01]  /*349b0*/  @P1 STG.E.U16 desc[UR8][R4.64], R21 ;  /* 0x0000001504001986 */ /* 0x0001e2000c101508 */
[----:B-1----:R-:W-:Y:S01]  /*349c0*/  IMAD.WIDE R6, R3, 0x2, R50 ;  /* 0x0000000203067825 */ /* 0x002fe200078e0232 */
[----:B------:R-:W-:Y:S01]  /*349d0*/  PRMT R3, R21, 0x7632, R3 ;  /* 0x0000763215037816 */ /* 0x000fe20000000003 */
[----:B------:R-:W1:Y:S02]  /*349e0*/  LDCU UR68, c[0x0][0x398] ;  /* 0x00007300ff4477ac */ /* 0x000e640008000800 */
[----:B0-----:R-:W-:-:S02]  /*349f0*/  IMAD.WIDE R4, R2, 0x2, R26 ;  /* 0x0000000202047825 */ /* 0x001fc400078e021a */
[----:B------:R2:W-:Y:S02]  /*34a00*/  @P5 STG.E.U16 desc[UR8][R6.64], R3 ;  /* 0x0000000306005986 */ /* 0x0005e4000c101508 */
[----:B--2---:R-:W-:Y:S02]  /*34a10*/  PRMT R3, R58, 0x7632, R3 ;  /* 0x000076323a037816 */ /* 0x004fe40000000003 */
[----:B------:R0:W-:Y:S04]  /*34a20*/  @P4 STG.E.U16 desc[UR8][R4.64], R58 ;  /* 0x0000003a04004986 */ /* 0x0001e8000c101508 */
[----:B0-----:R-:W2:Y:S01]  /*34a30*/  LDL.LU R58, [R1+0x138] ;  /* 0x00013800013a7983 */ /* 0x001ea20000300800 */
[----:B------:R-:W-:Y:S02]  /*34a40*/  ISETP.LT.AND P6, PT, R31, UR30, !P3 ;  /* 0x0000001e1f007c0c */ /* 0x000fe4000dfc1270 */
[----:B------:R-:W-:Y:S01]  /*34a50*/  ISETP.LT.AND P1, PT, R39, UR51, !P3 ;  /* 0x0000003327007c0c */ /* 0x000fe2000df21270 */
[C---:B------:R-:W-:Y:S01]  /*34a60*/  IMAD.WIDE R6, R2.reuse, 0x2, R24 ;  /* 0x0000000202067825 */ /* 0x040fe200078e0218 */
[----:B------:R-:W-:Y:S01]  /*34a70*/  ISETP.LT.AND P5, PT, R35, UR69, !P3 ;  /* 0x0000004523007c0c */ /* 0x000fe2000dfa1270 */
[----:B------:R-:W0:Y:S02]  /*34a80*/  LDCU UR30, c[0x0][0x398] ;  /* 0x00007300ff1e77ac */ /* 0x000e240008000800 */
[----:B------:R-:W-:Y:S01]  /*34a90*/  IMAD.WIDE R4, R2, 0x2, R44 ;  /* 0x0000000202047825 */ /* 0x000fe200078e022c */
[----:B------:R-:W-:Y:S01]  /*34aa0*/  ISETP.LT.AND P4, PT, R61, UR18, !P3 ;  /* 0x000000123d007c0c */ /* 0x000fe2000df81270 */
[----:B------:R1:W-:Y:S01]  /*34ab0*/  @P2 STG.E.U16 desc[UR8][R6.64], R3 ;  /* 0x0000000306002986 */ /* 0x0003e2000c101508 */
[----:B------:R-:W-:Y:S01]  /*34ac0*/  ISETP.LT.AND P2, PT, R60, UR42, !P3 ;  /* 0x0000002a3c007c0c */ /* 0x000fe2000df41270 */
[----:B------:R-:W-:Y:S01]  /*34ad0*/  VIADD R8, R30, 0x15 ;  /* 0x000000151e087836 */ /* 0x000fe20000000000 */
[----:B---3--:R-:W-:Y:S01]  /*34ae0*/  PRMT R9, R56, 0x7632, R9 ;  /* 0x0000763238097816 */ /* 0x008fe20000000009 */
[----:B------:R3:W-:Y:S01]  /*34af0*/  @P6 STG.E.U16 desc[UR8][R4.64], R56 ;  /* 0x0000003804006986 */ /* 0x0007e2000c101508 */
[----:B------:R-:W0:Y:S02]  /*34b00*/  LDCU UR51, c[0x0][0x398] ;  /* 0x00007300ff3377ac */ /* 0x000e240008000800 */
[----:B------:R-:W-:Y:S01]  /*34b10*/  ISETP.GE.AND P6, PT, R8, UR26, PT ;  /* 0x0000001a08007c0c */ /* 0x000fe2000bfc6270 */
[----:B------:R-:W0:Y:S01]  /*34b20*/  LDCU UR69, c[0x0][0x398] ;  /* 0x00007300ff4577ac */ /* 0x000e220008000800 */
[C---:B-1----:R-:W-:Y:S01]  /*34b30*/  IMAD.WIDE R6, R2.reuse, 0x2, R54 ;  /* 0x0000000202067825 */ /* 0x042fe200078e0236 */
[----:B------:R-:W1:Y:S03]  /*34b40*/  LDCU UR18, c[0x0][0x398] ;  /* 0x00007300ff1277ac */ /* 0x000e660008000800 */
[C---:B---3--:R-:W-:Y:S01]  /*34b50*/  IMAD.WIDE R4, R2.reuse, 0x2, R52 ;  /* 0x0000000202047825 */ /* 0x048fe200078e0234 */
[----:B------:R3:W-:Y:S01]  /*34b60*/  @P1 STG.E.U16 desc[UR8][R6.64], R9 ;  /* 0x0000000906001986 */ /* 0x0007e2000c101508 */
[----:B------:R-:W-:Y:S01]  /*34b70*/  PRMT R8, R57, 0x7632, R8 ;  /* 0x0000763239087816 */ /* 0x000fe20000000008 */
[----:B------:R-:W0:Y:S02]  /*34b80*/  LDCU UR42, c[0x0][0x398] ;  /* 0x00007300ff2a77ac */ /* 0x000e240008000800 */
[----:B------:R1:W-:Y:S01]  /*34b90*/  @P5 STG.E.U16 desc[UR8][R4.64], R57 ;  /* 0x0000003904005986 */ /* 0x0003e2000c101508 */
[C---:B------:R-:W-:Y:S01]  /*34ba0*/  VIADD R3, R2.reuse, UR67 ;  /* 0x0000004302037c36 */ /* 0x040fe20008000000 */
[----:B------:R-:W-:Y:S01]  /*34bb0*/  ISETP.LT.AND P3, PT, R59, UR34, !P3 ;  /* 0x000000223b007c0c */ /* 0x000fe2000df61270 */
[----:B------:R-:W0:Y:S01]  /*34bc0*/  LDCU UR26, c[0x0][0x39c] ;  /* 0x00007380ff1a77ac */ /* 0x000e220008000800 */
[----:B---3--:R-:W-:-:S04]  /*34bd0*/  IMAD.WIDE R6, R2, 0x2, R48 ;  /* 0x0000000202067825 */ /* 0x008fc800078e0230 */
[----:B-1----:R-:W-:Y:S01]  /*34be0*/  IMAD.WIDE R4, R2, 0x2, R46 ;  /* 0x0000000202047825 */ /* 0x002fe200078e022e */
[----:B------:R1:W-:Y:S01]  /*34bf0*/  @P4 STG.E.U16 desc[UR8][R6.64], R8 ;  /* 0x0000000806004986 */ /* 0x0003e2000c101508 */
[----:B------:R-:W-:Y:S01]  /*34c00*/  ISETP.LT.AND P1, PT, R20, UR77, !P6 ;  /* 0x0000004d14007c0c */ /* 0x000fe2000f721270 */
[----:B------:R-:W3:Y:S01]  /*34c10*/  LDCU UR67, c[0x0][0x3b8] ;  /* 0x00007700ff4377ac */ /* 0x000ee20008000800 */
[----:B------:R-:W-:Y:S02]  /*34c20*/  ISETP.LT.AND P5, PT, R43, UR32, !P6 ;  /* 0x000000202b007c0c */ /* 0x000fe4000f7a1270 */
[----:B------:R-:W-:Y:S01]  /*34c30*/  PRMT R9, R14, 0x7632, R9 ;  /* 0x000076320e097816 */ /* 0x000fe20000000009 */
[----:B------:R-:W0:Y:S01]  /*34c40*/  LDCU UR34, c[0x0][0x398] ;  /* 0x00007300ff2277ac */ /* 0x000e220008000800 */
[----:B-1----:R-:W-:Y:S01]  /*34c50*/  IMAD.WIDE R6, R2, 0x2, R50 ;  /* 0x0000000202067825 */ /* 0x002fe200078e0232 */
[----:B------:R-:W-:Y:S01]  /*34c60*/  ISETP.LT.AND P4, PT, R31, UR47, !P6 ;  /* 0x0000002f1f007c0c */ /* 0x000fe2000f781270 */
[----:B------:R-:W1:Y:S02]  /*34c70*/  LDCU UR77, c[0x0][0x398] ;  /* 0x00007300ff4d77ac */ /* 0x000e640008000800 */
[----:B------:R-:W-:Y:S01]  /*34c80*/  VIADD R8, R30, 0x16 ;  /* 0x000000161e087836 */ /* 0x000fe20000000000 */
[----:B------:R-:W0:Y:S01]  /*34c90*/  LDCU UR32, c[0x0][0x398] ;  /* 0x00007300ff2077ac */ /* 0x000e220008000800 */
[----:B------:R-:W0:Y:S01]  /*34ca0*/  LDCU UR47, c[0x0][0x398] ;  /* 0x00007300ff2f77ac */ /* 0x000e220008000800 */
[----:B--2---:R-:W-:Y:S01]  /*34cb0*/  PRMT R2, R58, 0x7632, R2 ;  /* 0x000076323a027816 */ /* 0x004fe20000000002 */
[----:B------:R2:W-:Y:S04]  /*34cc0*/  @P2 STG.E.U16 desc[UR8][R4.64], R58 ;  /* 0x0000003a04002986 */ /* 0x0005e8000c101508 */
[----:B--2---:R-:W2:Y:S01]  /*34cd0*/  LDL.LU R58, [R1+0x16c] ;  /* 0x00016c00013a7983 */ /* 0x004ea20000300800 */
[----:B------:R-:W-:Y:S01]  /*34ce0*/  IMAD.WIDE R4, R3, 0x2, R26 ;  /* 0x0000000203047825 */ /* 0x000fe200078e021a */
[----:B------:R-:W-:Y:S01]  /*34cf0*/  ISETP.LT.AND P2, PT, R39, UR16, !P6 ;  /* 0x0000001027007c0c */ /* 0x000fe2000f741270 */
[----:B------:R-:W0:Y:S01]  /*34d00*/  LDCU UR16, c[0x0][0x398] ;  /* 0x00007300ff1077ac */ /* 0x000e220008000800 */
[----:B------:R1:W-:Y:S01]  /*34d10*/  @P3 STG.E.U16 desc[UR8][R6.64], R2 ;  /* 0x0000000206003986 */ /* 0x0003e2000c101508 */
[----:B------:R-:W-:Y:S01]  /*34d20*/  ISETP.LT.AND P3, PT, R35, UR63, !P6 ;  /* 0x0000003f23007c0c */ /* 0x000fe2000f761270 */
[----:B------:R-:W0:Y:S02]  /*34d30*/  LDCU UR63, c[0x0][0x398] ;  /* 0x00007300ff3f77ac */ /* 0x000e240008000800 */
[----:B------:R3:W-:Y:S01]  /*34d40*/  @P1 STG.E.U16 desc[UR8][R4.64], R10 ;  /* 0x0000000a04001986 */ /* 0x0007e2000c101508 */
[----:B------:R-:W-:Y:S01]  /*34d50*/  ISETP.LT.AND P1, PT, R61, UR66, !P6 ;  /* 0x000000423d007c0c */ /* 0x000fe2000f721270 */
[----:B------:R-:W0:Y:S02]  /*34d60*/  LDCU UR66, c[0x0][0x398] ;  /* 0x00007300ff4277ac */ /* 0x000e240008000800 */
[----:B------:R-:W4:Y:S01]  /*34d70*/  LDL.LU R56, [R1+0x15c] ;  /* 0x00015c0001387983 */ /* 0x000f220000300800 */
[----:B-1----:R-:W-:Y:S01]  /*34d80*/  IMAD.WIDE R6, R3, 0x2, R24 ;  /* 0x0000000203067825 */ /* 0x002fe200078e0218 */
[----:B------:R-:W-:-:S02]  /*34d90*/  PRMT R2, R10, 0x7632, R2 ;  /* 0x000076320a027816 */ /* 0x000fc40000000002 */
[----:B------:R-:W4:Y:S01]  /*34da0*/  LDL.LU R57, [R1+0x14c] ;  /* 0x00014c0001397983 */ /* 0x000f220000300800 */
[----:B---3--:R-:W-:-:S03]  /*34db0*/  IMAD.WIDE R4, R3, 0x2, R44 ;  /* 0x0000000203047825 */ /* 0x008fc600078e022c */
[----:B------:R1:W-:Y:S01]  /*34dc0*/  @P5 STG.E.U16 desc[UR8][R6.64], R2 ;  /* 0x0000000206005986 */ /* 0x0003e2000c101508 */
[----:B------:R-:W-:Y:S01]  /*34dd0*/  ISETP.LT.AND P5, PT, R60, UR65, !P6 ;  /* 0x000000413c007c0c */ /* 0x000fe2000f7a1270 */
[----:B------:R-:W3:Y:S02]  /*34de0*/  LDCU UR65, c[0x0][0x398] ;  /* 0x00007300ff4177ac */ /* 0x000ee40008000800 */
[----:B------:R0:W-:Y:S01]  /*34df0*/  @P4 STG.E.U16 desc[UR8][R4.64], R14 ;  /* 0x0000000e04004986 */ /* 0x0001e2000c101508 */
[----:B------:R-:W-:Y:S01]  /*34e00*/  ISETP.GE.AND P4, PT, R8, UR14, PT ;  /* 0x0000000e08007c0c */ /* 0x000fe2000bf86270 */
[----:B------:R-:W2:Y:S01]  /*34e10*/  LDCU UR14, c[0x0][0x39c] ;  /* 0x00007380ff0e77ac */ /* 0x000ea20008000800 */
[----:B------:R-:W-:Y:S01]  /*34e20*/  ISETP.LT.AND P6, PT, R59, UR64, !P6 ;  /* 0x000000403b007c0c */ /* 0x000fe2000f7c1270 */
[----:B-1----:R-:W-:-:S04]  /*34e30*/  IMAD.WIDE R6, R3, 0x2, R54 ;  /* 0x0000000203067825 */ /* 0x002fc800078e0236 */
[C---:B0-----:R-:W-:Y:S01]  /*34e40*/  IMAD.WIDE R4, R3.reuse, 0x2, R52 ;  /* 0x0000000203047825 */ /* 0x041fe200078e0234 */
[----:B------:R0:W-:Y:S01]  /*34e50*/  @P2 STG.E.U16 desc[UR8][R6.64], R9 ;  /* 0x0000000906002986 */ /* 0x0001e2000c101508 */
[----:B------:R-:W-:Y:S01]  /*34e60*/  ISETP.LT.AND P2, PT, R20, UR46, !P4 ;  /* 0x0000002e14007c0c */ /* 0x000fe2000e741270 */
[----:B------:R-:W1:Y:S01]  /*34e70*/  LDCU UR64, c[0x0][0x398] ;  /* 0x00007300ff4077ac */ /* 0x000e620008000800 */
[----:B------:R-:W-:Y:S01]  /*34e80*/  PRMT R8, R18, 0x7632, R8 ;  /* 0x0000763212087816 */ /* 0x000fe20000000008 */
[----:B------:R3:W-:Y:S01]  /*34e90*/  @P3 STG.E.U16 desc[UR8][R4.64], R18 ;  /* 0x0000001204003986 */ /* 0x0007e2000c101508 */
[C---:B------:R-:W-:Y:S01]  /*34ea0*/  VIADD R2, R3.reuse, UR39 ;  /* 0x0000002703027c36 */ /* 0x040fe20008000000 */
[----:B------:R-:W1:Y:S01]  /*34eb0*/  LDCU UR46, c[0x0][0x398] ;  /* 0x00007300ff2e77ac */ /* 0x000e620008000800 */
[----:B0-----:R-:W-:-:S04]  /*34ec0*/  IMAD.WIDE R6, R3, 0x2, R48 ;  /* 0x0000000203067825 */ /* 0x001fc800078e0230 */
[----:B---3--:R-:W-:Y:S01]  /*34ed0*/  IMAD.WIDE R4, R3, 0x2, R46 ;  /* 0x0000000203047825 */ /* 0x008fe200078e022e */
[----:B------:R0:W-:Y:S01]  /*34ee0*/  @P1 STG.E.U16 desc[UR8][R6.64], R8 ;  /* 0x0000000806001986 */ /* 0x0001e2000c101508 */
[----:B------:R-:W-:Y:S01]  /*34ef0*/  ISETP.LT.AND P3, PT, R43, UR62, !P4 ;  /* 0x0000003e2b007c0c */ /* 0x000fe2000e761270 */
[----:B------:R-:W3:Y:S02]  /*34f00*/  LDCU UR39, c[0x0][0x3b8] ;  /* 0x00007700ff2777ac */ /* 0x000ee40008000800 */
[----:B------:R1:W-:Y:S01]  /*34f10*/  @P5 STG.E.U16 desc[UR8][R4.64], R22 ;  /* 0x0000001604005986 */ /* 0x0003e2000c101508 */
[----:B0-----:R-:W-:Y:S01]  /*34f20*/  IMAD.WIDE R6, R3, 0x2, R50 ;  /* 0x0000000203067825 */ /* 0x001fe200078e0232 */
[----:B------:R-:W-:Y:S01]  /*34f30*/  PRMT R3, R22, 0x7632, R3 ;  /* 0x0000763216037816 */ /* 0x000fe20000000003 */
[----:B------:R-:W0:Y:S02]  /*34f40*/  LDCU UR62, c[0x0][0x398] ;  /* 0x00007300ff3e77ac */ /* 0x000e240008000800 */
[----:B-1----:R-:W-:-:S02]  /*34f50*/  IMAD.WIDE R4, R2, 0x2, R26 ;  /* 0x0000000202047825 */ /* 0x002fc400078e021a */
[----:B------:R2:W-:Y:S02]  /*34f60*/  @P6 STG.E.U16 desc[UR8][R6.64], R3 ;  /* 0x0000000306006986 */ /* 0x0005e4000c101508 */
[----:B--2---:R-:W-:Y:S02]  /*34f70*/  PRMT R3, R58, 0x7632, R3 ;  /* 0x000076323a037816 */ /* 0x004fe40000000003 */
[----:B------:R1:W-:Y:S04]  /*34f80*/  @P2 STG.E.U16 desc[UR8][R4.64], R58 ;  /* 0x0000003a04002986 */ /* 0x0003e8000c101508 */
[----:B-1----:R-:W2:Y:S01]  /*34f90*/  LDL.LU R58, [R1+0x13c] ;  /* 0x00013c00013a7983 */ /* 0x002ea20000300800 */
[----:B------:R-:W-:Y:S01]  /*34fa0*/  ISETP.LT.AND P1, PT, R31, UR38, !P4 ;  /* 0x000000261f007c0c */ /* 0x000fe2000e721270 */
[C---:B------:R-:W-:Y:S01]  /*34fb0*/  IMAD.WIDE R6, R2.reuse, 0x2, R24 ;  /* 0x0000000202067825 */ /* 0x040fe200078e0218 */
[----:B------:R-:W-:Y:S01]  /*34fc0*/  ISETP.LT.AND P5, PT, R39, UR24, !P4 ;  /* 0x0000001827007c0c */ /* 0x000fe2000e7a1270 */
[----:B------:R-:W1:Y:S01]  /*34fd0*/  LDCU UR38, c[0x0][0x398] ;  /* 0x00007300ff2677ac */ /* 0x000e620008000800 */
[----:B------:R-:W-:Y:S01]  /*34fe0*/  ISETP.LT.AND P6, PT, R35, UR59, !P4 ;  /* 0x0000003b23007c0c */ /* 0x000fe2000e7c1270 */
[----:B------:R-:W-:Y:S01]  /*34ff0*/  IMAD.WIDE R4, R2, 0x2, R44 ;  /* 0x0000000202047825 */ /* 0x000fe200078e022c */
[----:B------:R-:W-:Y:S01]  /*35000*/  ISETP.LT.AND P2, PT, R61, UR61, !P4 ;  /* 0x0000003d3d007c0c */ /* 0x000fe2000e741270 */
[----:B------:R0:W-:Y:S01]  /*35010*/  @P3 STG.E.U16 desc[UR8][R6.64], R3 ;  /* 0x0000000306003986 */ /* 0x0001e2000c101508 */
[----:B------:R-:W-:-:S02]  /*35020*/  ISETP.LT.AND P3, PT, R60, UR48, !P4 ;  /* 0x000000303c007c0c */ /* 0x000fc4000e761270 */
[----:B----4-:R-:W-:Y:S01]  /*35030*/  PRMT R9, R56, 0x7632, R9 ;  /* 0x0000763238097816 */ /* 0x010fe20000000009 */
[----:B------:R-:W-:Y:S01]  /*35040*/  VIADD R8, R2, UR31 ;  /* 0x0000001f02087c36 */ /* 0x000fe20008000000 */
[----:B------:R-:W4:Y:S01]  /*35050*/  LDCU UR24, c[0x0][0x398] ;  /* 0x00007300ff1877ac */ /* 0x000f220008000800 */
[----:B------:R1:W-:Y:S01]  /*35060*/  @P1 STG.E.U16 desc[UR8][R4.64], R56 ;  /* 0x0000003804001986 */ /* 0x0003e2000c101508 */
[----:B------:R-:W2:Y:S01]  /*35070*/  LDCU UR59, c[0x0][0x398] ;  /* 0x00007300ff3b77ac */ /* 0x000ea20008000800 */
[----:B0-----:R-:W-:Y:S01]  /*35080*/  VIADD R3, R30, 0x17 ;  /* 0x000000171e037836 */ /* 0x001fe20000000000 */
[----:B------:R-:W0:Y:S01]  /*35090*/  LDCU UR61, c[0x0][0x398] ;  /* 0x00007300ff3d77ac */ /* 0x000e220008000800 */
[C---:B------:R-:W-:Y:S01]  /*350a0*/  IMAD.WIDE R6, R2.reuse, 0x2, R54 ;  /* 0x0000000202067825 */ /* 0x040fe200078e0236 */
[----:B------:R-:W-:Y:S01]  /*350b0*/  ISETP.LT.AND P4, PT, R59, UR60, !P4 ;  /* 0x0000003c3b007c0c */ /* 0x000fe2000e781270 */
[----:B------:R-:W0:Y:S02]  /*350c0*/  LDCU UR48, c[0x0][0x398] ;  /* 0x00007300ff3077ac */ /* 0x000e240008000800 */
[C---:B-1----:R-:W-:Y:S01]  /*350d0*/  IMAD.WIDE R4, R2.reuse, 0x2, R52 ;  /* 0x0000000202047825 */ /* 0x042fe200078e0234 */
[----:B------:R-:W-:Y:S01]  /*350e0*/  ISETP.GE.AND P1, PT, R3, UR28, PT ;  /* 0x0000001c03007c0c */ /* 0x000fe2000bf26270 */
[----:B------:R1:W-:Y:S01]  /*350f0*/  @P5 STG.E.U16 desc[UR8][R6.64], R9 ;  /* 0x0000000906005986 */ /* 0x0003e2000c101508 */
[----:B------:R-:W-:Y:S01]  /*35100*/  PRMT R3, R57, 0x7632, R3 ;  /* 0x0000763239037816 */ /* 0x000fe20000000003 */
[----:B------:R-:W0:Y:S02]  /*35110*/  LDCU UR28, c[0x0][0x39c] ;  /* 0x00007380ff1c77ac */ /* 0x000e240008000800 */
[----:B------:R3:W-:Y:S01]  /*35120*/  @P6 STG.E.U16 desc[UR8][R4.64], R57 ;  /* 0x0000003904006986 */ /* 0x0007e2000c101508 */
[----:B------:R-:W0:Y:S01]  /*35130*/  LDCU UR60, c[0x0][0x398] ;  /* 0x00007300ff3c77ac */ /* 0x000e220008000800 */
[----:B------:R-:W0:Y:S01]  /*35140*/  LDCU UR31, c[0x0][0x3b8] ;  /* 0x00007700ff1f77ac */ /* 0x000e220008000800 */
[----:B-1----:R-:W-:-:S04]  /*35150*/  IMAD.WIDE R6, R2, 0x2, R48 ;  /* 0x0000000202067825 */ /* 0x002fc800078e0230 */
[----:B---3--:R-:W-:Y:S01]  /*35160*/  IMAD.WIDE R4, R2, 0x2, R46 ;  /* 0x0000000202047825 */ /* 0x008fe200078e022e */
[----:B------:R2:W-:Y:S02]  /*35170*/  @P2 STG.E.U16 desc[UR8][R6.64], R3 ;  /* 0x0000000306002986 */ /* 0x0005e4000c101508 */
[----:B--2---:R-:W-:Y:S02]  /*35180*/  PRMT R6, R58, 0x7632, R6 ;  /* 0x000076323a067816 */ /* 0x004fe40000000006 */
[----:B------:R1:W-:Y:S04]  /*35190*/  @P3 STG.E.U16 desc[UR8][R4.64], R58 ;  /* 0x0000003a04003986 */ /* 0x0003e8000c101508 */
[----:B-1----:R-:W2:Y:S04]  /*351a0*/  LDL.LU R58, [R1+0xd0] ;  /* 0x0000d000013a7983 */ /* 0x002ea80000300800 */
[----:B------:R-:W3:Y:S04]  /*351b0*/  LDL.LU R16, [R1+0x180] ;  /* 0x0001800001107983 */ /* 0x000ee80000300800 */
[----:B------:R-:W3:Y:S04]  /*351c0*/  LDL.LU R56, [R1+0x120] ;  /* 0x0001200001387983 */ /* 0x000ee80000300800 */
[----:B------:R-:W3:Y:S01]  /*351d0*/  LDL.LU R57, [R1+0xe0] ;  /* 0x0000e00001397983 */ /* 0x000ee20000300800 */
[----:B------:R-:W-:Y:S01]  /*351e0*/  ISETP.LT.AND P5, PT, R20, UR22, !P1 ;  /* 0x0000001614007c0c */ /* 0x000fe2000cfa1270 */
[----:B------:R-:W-:Y:S01]  /*351f0*/  IMAD.WIDE R2, R2, 0x2, R50 ;  /* 0x0000000202027825 */ /* 0x000fe200078e0232 */
[----:B------:R-:W-:Y:S01]  /*35200*/  ISETP.LT.AND P6, PT, R43, UR58, !P1 ;  /* 0x0000003a2b007c0c */ /* 0x000fe2000cfc1270 */
[----:B------:R-:W1:Y:S01]  /*35210*/  LDCU UR22, c[0x0][0x398] ;  /* 0x00007300ff1677ac */ /* 0x000e620008000800 */
[----:B------:R-:W-:-:S02]  /*35220*/  ISETP.LT.AND P2, PT, R31, UR76, !P1 ;  /* 0x0000004c1f007c0c */ /* 0x000fc4000cf41270 */
[----:B------:R0:W-:Y:S01]  /*35230*/  @P4 STG.E.U16 desc[UR8][R2.64], R6 ;  /* 0x0000000602004986 */ /* 0x0001e2000c101508 */
[----:B------:R-:W-:Y:S01]  /*35240*/  ISETP.LT.AND P3, PT, R39, UR37, !P1 ;  /* 0x0000002527007c0c */ /* 0x000fe2000cf61270 */
[----:B------:R-:W-:Y:S01]  /*35250*/  IMAD.WIDE R4, R8, 0x2, R24 ;  /* 0x0000000208047825 */ /* 0x000fe200078e0218 */
[----:B------:R-:W-:Y:S01]  /*35260*/  ISETP.LT.AND P4, PT, R35, UR44, !P1 ;  /* 0x0000002c23007c0c */ /* 0x000fe2000cf81270 */
[----:B------:R-:W1:Y:S02]  /*35270*/  LDCU UR58, c[0x0][0x398] ;  /* 0x00007300ff3a77ac */ /* 0x000e640008000800 */
[----:B------:R-:W-:Y:S01]  /*35280*/  VIADD R7, R30, 0x18 ;  /* 0x000000181e077836 */ /* 0x000fe20000000000 */
[----:B------:R-:W-:Y:S01]  /*35290*/  PRMT R9, R15, 0x7632, R9 ;  /* 0x000076320f097816 */ /* 0x000fe20000000009 */
[----:B------:R-:W1:Y:S01]  /*352a0*/  LDCU UR76, c[0x0][0x398] ;  /* 0x00007300ff4c77ac */ /* 0x000e620008000800 */
[----:B0-----:R-:W-:Y:S01]  /*352b0*/  IMAD.WIDE R2, R8, 0x2, R26 ;  /* 0x0000000208027825 */ /* 0x001fe200078e021a */
[----:B------:R-:W-:Y:S01]  /*352c0*/  PRMT R6, R11, 0x7632, R6 ;  /* 0x000076320b067816 */ /* 0x000fe20000000006 */
[----:B------:R-:W0:Y:S03]  /*352d0*/  LDCU UR37, c[0x0][0x398] ;  /* 0x00007300ff2577ac */ /* 0x000e260008000800 */
[----:B------:R1:W-:Y:S01]  /*352e0*/  @P5 STG.E.U16 desc[UR8][R2.64], R11 ;  /* 0x0000000b02005986 */ /* 0x0003e2000c101508 */
[----:B------:R-:W-:Y:S01]  /*352f0*/  ISETP.LT.AND P5, PT, R61, UR57, !P1 ;  /* 0x000000393d007c0c */ /* 0x000fe2000cfa1270 */
[----:B------:R-:W0:Y:S02]  /*35300*/  LDCU UR44, c[0x0][0x398] ;  /* 0x00007300ff2c77ac */ /* 0x000e240008000800 */
[----:B------:R4:W-:Y:S01]  /*35310*/  @P6 STG.E.U16 desc[UR8][R4.64], R6 ;  /* 0x0000000604006986 */ /* 0x0009e2000c101508 */
[----:B------:R-:W-:Y:S01]  /*35320*/  ISETP.LT.AND P6, PT, R60, UR43, !P1 ;  /* 0x0000002b3c007c0c */ /* 0x000fe2000cfc1270 */
[----:B------:R-:W0:Y:S01]  /*35330*/  LDCU UR57, c[0x0][0x398] ;  /* 0x00007300ff3977ac */ /* 0x000e220008000800 */
[----:B-1----:R-:W-:-:S04]  /*35340*/  IMAD.WIDE R2, R8, 0x2, R44 ;  /* 0x0000000208027825 */ /* 0x002fc800078e022c */
[----:B----4-:R-:W-:Y:S01]  /*35350*/  IMAD.WIDE R4, R8, 0x2, R54 ;  /* 0x0000000208047825 */ /* 0x010fe200078e0236 */
[----:B------:R1:W-:Y:S01]  /*35360*/  @P2 STG.E.U16 desc[UR8][R2.64], R15 ;  /* 0x0000000f02002986 */ /* 0x0003e2000c101508 */
[----:B------:R-:W-:Y:S01]  /*35370*/  ISETP.GE.AND P2, PT, R7, UR45, PT ;  /* 0x0000002d07007c0c */ /* 0x000fe2000bf46270 */
[----:B------:R-:W4:Y:S01]  /*35380*/  LDCU UR43, c[0x0][0x398] ;  /* 0x00007300ff2b77ac */ /* 0x000f220008000800 */
[----:B------:R-:W-:Y:S01]  /*35390*/  ISETP.LT.AND P1, PT, R59, UR56, !P1 ;  /* 0x000000383b007c0c */ /* 0x000fe2000cf21270 */
[----:B------:R0:W-:Y:S01]  /*353a0*/  @P3 STG.E.U16 desc[UR8][R4.64], R9 ;  /* 0x0000000904003986 */ /* 0x0001e2000c101508 */
[----:B------:R-:W-:Y:S01]  /*353b0*/  ISETP.LT.AND P3, PT, R20, UR55, !P2 ;  /* 0x0000003714007c0c */ /* 0x000fe2000d761270 */
[C---:B------:R-:W-:Y:S01]  /*353c0*/  VIADD R6, R8.reuse, UR33 ;  /* 0x0000002108067c36 */ /* 0x040fe20008000000 */
[----:B------:R-:W-:Y:S01]  /*353d0*/  PRMT R7, R19, 0x7632, R7 ;  /* 0x0000763213077816 */ /* 0x000fe20000000007 */
[----:B------:R-:W2:Y:S01]  /*353e0*/  LDCU UR45, c[0x0][0x39c] ;  /* 0x00007380ff2d77ac */ /* 0x000ea20008000800 */
[C---:B-1----:R-:W-:Y:S01]  /*353f0*/  IMAD.WIDE R2, R8.reuse, 0x2, R52 ;  /* 0x0000000208027825 */ /* 0x042fe200078e0234 */
[----:B------:R-:W1:Y:S03]  /*35400*/  LDCU UR33, c[0x0][0x3b8] ;  /* 0x00007700ff2177ac */ /* 0x000e660008000800 */
[C---:B0-----:R-:W-:Y:S01]  /*35410*/  IMAD.WIDE R4, R8.reuse, 0x2, R48 ;  /* 0x0000000208047825 */ /* 0x041fe200078e0230 */
[----:B------:R0:W-:Y:S01]  /*35420*/  @P4 STG.E.U16 desc[UR8][R2.64], R19 ;  /* 0x0000001302004986 */ /* 0x0001e2000c101508 */
[----:B------:R-:W1:Y:S03]  /*35430*/  LDCU UR56, c[0x0][0x398] ;  /* 0x00007300ff3877ac */ /* 0x000e660008000800 */
[----:B------:R4:W-:Y:S01]  /*35440*/  @P5 STG.E.U16 desc[UR8][R4.64], R7 ;  /* 0x0000000704005986 */ /* 0x0009e2000c101508 */
[----:B------:R-:W1:Y:S01]  /*35450*/  LDCU UR55, c[0x0][0x398] ;  /* 0x00007300ff3777ac */ /* 0x000e620008000800 */
[----:B0-----:R-:W-:-:S04]  /*35460*/  IMAD.WIDE R2, R8, 0x2, R46 ;  /* 0x0000000208027825 */ /* 0x001fc800078e022e */
[----:B----4-:R-:W-:Y:S01]  /*35470*/  IMAD.WIDE R4, R8, 0x2, R50 ;  /* 0x0000000208047825 */ /* 0x010fe200078e0232 */
[----:B------:R-:W-:Y:S01]  /*35480*/  PRMT R7, R23, 0x7632, R7 ;  /* 0x0000763217077816 */ /* 0x000fe20000000007 */
[----:B------:R0:W-:Y:S04]  /*35490*/  @P6 STG.E.U16 desc[UR8][R2.64], R23 ;  /* 0x0000001702006986 */ /* 0x0001e8000c101508 */
[----:B------:R4:W-:Y:S01]  /*354a0*/  @P1 STG.E.U16 desc[UR8][R4.64], R7 ;  /* 0x0000000704001986 */ /* 0x0009e2000c101508 */
[C---:B0-----:R-:W-:Y:S01]  /*354b0*/  IMAD.WIDE R2, R6.reuse, 0x2, R26 ;  /* 0x0000000206027825 */ /* 0x041fe200078e021a */
[----:B------:R-:W-:Y:S01]  /*354c0*/  ISETP.LT.AND P4, PT, R43, UR53, !P2 ;  /* 0x000000352b007c0c */ /* 0x000fe2000d781270 */
[----:B------:R-:W0:Y:S01]  /*354d0*/  LDCU UR53, c[0x0][0x398] ;  /* 0x00007300ff3577ac */ /* 0x000e220008000800 */
[----:B------:R-:W-:Y:S01]  /*354e0*/  ISETP.LT.AND P5, PT, R31, UR52, !P2 ;  /* 0x000000341f007c0c */ /* 0x000fe2000d7a1270 */
[C---:B----4-:R-:W-:Y:S01]  /*354f0*/  IMAD.WIDE R4, R6.reuse, 0x2, R24 ;  /* 0x0000000206047825 */ /* 0x050fe200078e0218 */
[----:B------:R-:W-:Y:S01]  /*35500*/  ISETP.LT.AND P6, PT, R39, UR74, !P2 ;  /* 0x0000004a27007c0c */ /* 0x000fe2000d7c1270 */
[----:B------:R-:W4:Y:S01]  /*35510*/  LDCU UR52, c[0x0][0x398] ;  /* 0x00007300ff3477ac */ /* 0x000f220008000800 */
[----:B------:R-:W-:Y:S01]  /*35520*/  ISETP.LT.AND P1, PT, R35, UR36, !P2 ;  /* 0x0000002423007c0c */ /* 0x000fe2000d721270 */
[----:B------:R-:W-:Y:S01]  /*35530*/  IMAD.WIDE R8, R6, 0x2, R54 ;  /* 0x0000000206087825 */ /* 0x000fe200078e0236 */
[----:B------:R-:W0:Y:S01]  /*35540*/  LDCU UR74, c[0x0][0x398] ;  /* 0x00007300ff4a77ac */ /* 0x000e220008000800 */
[----:B------:R-:W0:Y:S01]  /*35550*/  LDCU UR36, c[0x0][0x398] ;  /* 0x00007300ff2477ac */ /* 0x000e220008000800 */
[----:B--2---:R-:W-:Y:S01]  /*35560*/  PRMT R7, R58, 0x7632, R7 ;  /* 0x000076323a077816 */ /* 0x004fe20000000007 */
[----:B------:R2:W-:Y:S04]  /*35570*/  @P3 STG.E.U16 desc[UR8][R2.64], R58 ;  /* 0x0000003a02003986 */ /* 0x0005e8000c101508 */
[----:B--2---:R-:W2:Y:S04]  /*35580*/  LDL.LU R58, [R1+0x170] ;  /* 0x00017000013a7983 */ /* 0x004ea80000300800 */
[----:B------:R0:W-:Y:S01]  /*35590*/  @P4 STG.E.U16 desc[UR8][R4.64], R7 ;  /* 0x0000000704004986 */ /* 0x0001e2000c101508 */
[----:B------:R-:W-:Y:S01]  /*355a0*/  ISETP.LT.AND P3, PT, R61, UR12, !P2 ;  /* 0x0000000c3d007c0c */ /* 0x000fe2000d761270 */
[----:B------:R-:W-:Y:S01]  /*355b0*/  VIADD R3, R30, 0x19 ;  /* 0x000000191e037836 */ /* 0x000fe20000000000 */
[----:B------:R-:W-:Y:S01]  /*355c0*/  ISETP.LT.AND P4, PT, R60, UR27, !P2 ;  /* 0x0000001b3c007c0c */ /* 0x000fe2000d781270 */
[----:B------:R-:W-:-:S02]  /*355d0*/  VIADD R2, R6, UR6 ;  /* 0x0000000606027c36 */ /* 0x000fc40008000000 */
[----:B0-----:R-:W-:Y:S01]  /*355e0*/  IMAD.WIDE R4, R6, 0x2, R44 ;  /* 0x0000000206047825 */ /* 0x001fe200078e022c */
[----:B---3--:R-:W-:Y:S01]  /*355f0*/  PRMT R7, R16, 0x7632, R7 ;  /* 0x0000763210077816 */ /* 0x008fe20000000007 */
[----:B------:R-:W0:Y:S03]  /*35600*/  LDCU UR12, c[0x0][0x398] ;  /* 0x00007300ff0c77ac */ /* 0x000e260008000800 */
[----:B------:R3:W-:Y:S01]  /*35610*/  @P5 STG.E.U16 desc[UR8][R4.64], R16 ;  /* 0x0000001004005986 */ /* 0x0007e2000c101508 */
[----:B------:R-:W-:Y:S01]  /*35620*/  ISETP.GE.AND P5, PT, R3, UR35, PT ;  /* 0x0000002303007c0c */ /* 0x000fe2000bfa6270 */
[----:B------:R-:W0:Y:S01]  /*35630*/  LDCU UR27, c[0x0][0x398] ;  /* 0x00007300ff1b77ac */ /* 0x000e220008000800 */
[----:B------:R-:W-:Y:S01]  /*35640*/  PRMT R3, R56, 0x7632, R3 ;  /* 0x0000763238037816 */ /* 0x000fe20000000003 */
[----:B------:R1:W-:Y:S01]  /*35650*/  @P6 STG.E.U16 desc[UR8][R8.64], R7 ;  /* 0x0000000708006986 */ /* 0x0003e2000c101508 */
[----:B------:R-:W-:Y:S01]  /*35660*/  ISETP.LT.AND P2, PT, R59, UR75, !P2 ;  /* 0x0000004b3b007c0c */ /* 0x000fe2000d741270 */
[----:B------:R-:W0:Y:S01]  /*35670*/  LDCU UR35, c[0x0][0x39c] ;  /* 0x00007380ff2377ac */ /* 0x000e220008000800 */
[----:B------:R-:W0:Y:S01]  /*35680*/  LDCU UR6, c[0x0][0x3b8] ;  /* 0x00007700ff0677ac */ /* 0x000e220008000800 */
[C---:B---3--:R-:W-:Y:S01]  /*35690*/  IMAD.WIDE R4, R6.reuse, 0x2, R52 ;  /* 0x0000000206047825 */ /* 0x048fe200078e0234 */
[----:B------:R-:W3:Y:S03]  /*356a0*/  LDL.LU R16, [R1+0x190] ;  /* 0x0001900001107983 */ /* 0x000ee60000300800 */
[----:B-1----:R-:W-:Y:S01]  /*356b0*/  IMAD.WIDE R8, R6, 0x2, R48 ;  /* 0x0000000206087825 */ /* 0x002fe200078e0230 */
[----:B------:R1:W-:Y:S01]  /*356c0*/  @P1 STG.E.U16 desc[UR8][R4.64], R56 ;  /* 0x0000003804001986 */ /* 0x0003e2000c101508 */
[----:B------:R-:W-:Y:S01]  /*356d0*/  ISETP.LT.AND P6, PT, R20, UR54, !P5 ;  /* 0x0000003614007c0c */ /* 0x000fe2000efc1270 */
[----:B------:R-:W0:Y:S02]  /*356e0*/  LDCU UR75, c[0x0][0x398] ;  /* 0x00007300ff4b77ac */ /* 0x000e240008000800 */
[----:B------:R4:W-:Y:S04]  /*356f0*/  @P3 STG.E.U16 desc[UR8][R8.64], R3 ;  /* 0x0000000308003986 */ /* 0x0009e8000c101508 */
[----:B-1----:R-:W3:Y:S01]  /*35700*/  LDL.LU R56, [R1+0x1a0] ;  /* 0x0001a00001387983 */ /* 0x002ee20000300800 */
[----:B------:R-:W-:Y:S01]  /*35710*/  IMAD.WIDE R4, R6, 0x2, R46 ;  /* 0x0000000206047825 */ /* 0x000fe200078e022e */
[----:B------:R-:W-:Y:S01]  /*35720*/  ISETP.LT.AND P1, PT, R43, UR73, !P5 ;  /* 0x000000492b007c0c */ /* 0x000fe2000ef21270 */
[----:B------:R-:W1:Y:S01]  /*35730*/  LDCU UR54, c[0x0][0x398] ;  /* 0x00007300ff3677ac */ /* 0x000e620008000800 */
[----:B----4-:R-:W-:-:S02]  /*35740*/  PRMT R3, R57, 0x7632, R3 ;  /* 0x0000763239037816 */ /* 0x010fc40000000003 */
[----:B------:R4:W-:Y:S01]  /*35750*/  @P4 STG.E.U16 desc[UR8][R4.64], R57 ;  /* 0x0000003904004986 */ /* 0x0009e2000c101508 */
[----:B------:R-:W-:Y:S01]  /*35760*/  IMAD.WIDE R6, R6, 0x2, R50 ;  /* 0x0000000206067825 */ /* 0x000fe200078e0232 */
[----:B------:R-:W-:Y:S01]  /*35770*/  ISETP.LT.AND P3, PT, R31, UR40, !P5 ;  /* 0x000000281f007c0c */ /* 0x000fe2000ef61270 */
[----:B------:R-:W0:Y:S01]  /*35780*/  LDCU UR73, c[0x0][0x398] ;  /* 0x00007300ff4977ac */ /* 0x000e220008000800 */
[----:B----4-:R-:W4:Y:S01]  /*35790*/  LDL.LU R57, [R1+0x90] ;  /* 0x0000900001397983 */ /* 0x010f220000300800 */
[----:B------:R-:W-:Y:S01]  /*357a0*/  IMAD.WIDE R4, R2, 0x2, R26 ;  /* 0x0000000202047825 */ /* 0x000fe200078e021a */
[----:B------:R-:W-:Y:S01]  /*357b0*/  ISETP.LT.AND P4, PT, R39, UR70, !P5 ;  /* 0x0000004627007c0c */ /* 0x000fe2000ef81270 */
[----:B------:R-:W0:Y:S01]  /*357c0*/  LDCU UR40, c[0x0][0x398] ;  /* 0x00007300ff2877ac */ /* 0x000e220008000800 */
[----:B------:R1:W-:Y:S01]  /*357d0*/  @P2 STG.E.U16 desc[UR8][R6.64], R3 ;  /* 0x0000000306002986 */ /* 0x0003e2000c101508 */
[----:B------:R-:W-:Y:S01]  /*357e0*/  ISETP.LT.AND P2, PT, R35, UR72, !P5 ;  /* 0x0000004823007c0c */ /* 0x000fe2000ef41270 */
[----:B------:R-:W-:Y:S01]  /*357f0*/  VIADD R8, R30, 0x1a ;  /* 0x0000001a1e087836 */ /* 0x000fe20000000000 */
[----:B------:R-:W0:Y:S01]  /*35800*/  LDCU UR70, c[0x0][0x398] ;  /* 0x00007300ff4677ac */ /* 0x000e220008000800 */
[----:B------:R-:W0:Y:S01]  /*35810*/  LDCU UR72, c[0x0][0x398] ;  /* 0x00007300ff4877ac */ /* 0x000e220008000800 */
[----:B-1----:R-:W-:Y:S01]  /*35820*/  IMAD.WIDE R6, R2, 0x2, R24 ;  /* 0x0000000202067825 */ /* 0x002fe200078e0218 */
[----:B--2---:R-:W-:Y:S01]  /*35830*/  PRMT R3, R58, 0x7632, R3 ;  /* 0x000076323a037816 */ /* 0x004fe20000000003 */
[----:B------:R1:W-:Y:S04]  /*35840*/  @P6 STG.E.U16 desc[UR8][R4.64], R58 ;  /* 0x0000003a04006986 */ /* 0x0003e8000c101508 */
[----:B-1----:R-:W2:Y:S01]  /*35850*/  LDL.LU R58, [R1+0xd4] ;  /* 0x0000d400013a7983 */ /* 0x002ea20000300800 */
[----:B------:R-:W-:Y:S01]  /*35860*/  IMAD.WIDE R4, R2, 0x2, R44 ;  /* 0x0000000202047825 */ /* 0x000fe200078e022c */
[----:B------:R-:W-:Y:S01]  /*35870*/  ISETP.LT.AND P6, PT, R61, UR20, !P5 ;  /* 0x000000143d007c0c */ /* 0x000fe2000efc1270 */
[----:B------:R-:W1:Y:S01]  /*35880*/  LDCU UR20, c[0x0][0x398] ;  /* 0x00007300ff1477ac */ /* 0x000e620008000800 */
[----:B------:R0:W-:Y:S01]  /*35890*/  @P1 STG.E.U16 desc[UR8][R6.64], R3 ;  /* 0x0000000306001986 */ /* 0x0001e2000c101508 */
[----:B------:R-:W-:Y:S01]  /*358a0*/  ISETP.LT.AND P1, PT, R60, UR41, !P5 ;  /* 0x000000293c007c0c */ /* 0x000fe2000ef21270 */
        /* <DEDUP_REMOVED lines=8> */
[----:B------:R-:W1:Y:S01]  /*35930*/  LDCU UR29, c[0x0][0x39c] ;  /* 0x00007380ff1d77ac */ /* 0x000e620008000800 */
[----:B0-----:R-:W-:Y:S01]  /*35940*/  IMAD.WIDE R4, R2, 0x2, R52 ;  /* 0x0000000202047825 */ /* 0x001fe200078e0234 */
[----:B------:R-:W2:Y:S01]  /*35950*/  LDL.LU R16, [R1+0x184] ;  /* 0x0001840001107983 */ /* 0x000ea20000300800 */
[----:B------:R-:W0:Y:S01]  /*35960*/  LDCU UR49, c[0x0][0x3b8] ;  /* 0x00007700ff3177ac */ /* 0x000e220008000800 */
[----:B------:R-:W-:Y:S01]  /*35970*/  PRMT R8, R56, 0x7632, R8 ;  /* 0x0000763238087816 */ /* 0x000fe20000000008 */
[C---:B---3--:R-:W-:Y:S01]  /*35980*/  IMAD.WIDE R6, R2.reuse, 0x2, R48 ;  /* 0x0000000202067825 */ /* 0x048fe200078e0230 */
[----:B------:R3:W-:Y:S01]  /*35990*/  @P2 STG.E.U16 desc[UR8][R4.64], R56 ;  /* 0x0000003804002986 */ /* 0x0007e2000c101508 */
[----:B------:R-:W0:Y:S03]  /*359a0*/  LDCU UR71, c[0x0][0x398] ;  /* 0x00007300ff4777ac */ /* 0x000e260008000800 */
[----:B------:R1:W-:Y:S04]  /*359b0*/  @P6 STG.E.U16 desc[UR8][R6.64], R8 ;  /* 0x0000000806006986 */ /* 0x0003e8000c101508 */
[----:B---3--:R-:W3:Y:S01]  /*359c0*/  LDL.LU R56, [R1+0x124] ;  /* 0x0001240001387983 */ /* 0x008ee20000300800 */
[----:B------:R-:W-:-:S04]  /*359d0*/  IMAD.WIDE R4, R2, 0x2, R46 ;  /* 0x0000000202047825 */ /* 0x000fc800078e022e */
[----:B-1----:R-:W-:Y:S01]  /*359e0*/  IMAD.WIDE R6, R2, 0x2, R50 ;  /* 0x0000000202067825 */ /* 0x002fe200078e0232 */
[----:B----4-:R-:W-:Y:S01]  /*359f0*/  PRMT R2, R57, 0x7632, R2 ;  /* 0x0000763239027816 */ /* 0x010fe20000000002 */
[----:B------:R1:W-:Y:S04]  /*35a00*/  @P1 STG.E.U16 desc[UR8][R4.64], R57 ;  /* 0x0000003904001986 */ /* 0x0003e8000c101508 */
[----:B-1----:R-:W4:Y:S01]  /*35a10*/  LDL.LU R57, [R1+0xe4] ;  /* 0x0000e40001397983 */ /* 0x002f220000300800 */
[----:B------:R-:W-:Y:S01]  /*35a20*/  ISETP.LT.AND P4, PT, R20, UR50, !P3 ;  /* 0x0000003214007c0c */ /* 0x000fe2000df81270 */
[----:B------:R-:W-:Y:S01]  /*35a30*/  IMAD.WIDE R4, R3, 0x2, R26 ;  /* 0x0000000203047825 */ /* 0x000fe200078e021a */
[----:B------:R-:W-:Y:S01]  /*35a40*/  ISETP.LT.AND P2, PT, R43, UR68, !P3 ;  /* 0x000000442b007c0c */ /* 0x000fe2000df41270 */
[----:B------:R1:W-:Y:S01]  /*35a50*/  @P5 STG.E.U16 desc[UR8][R6.64], R2 ;  /* 0x0000000206005986 */ /* 0x0003e2000c101508 */
[----:B------:R-:W-:Y:S01]  /*35a60*/  ISETP.LT.AND P6, PT, R31, UR30, !P3 ;  /* 0x0000001e1f007c0c */ /* 0x000fe2000dfc1270 */
[----:B------:R-:W-:Y:S01]  /*35a70*/  VIADD R8, R30, 0x1b ;  /* 0x0000001b1e087836 */ /* 0x000fe20000000000 */
[----:B------:R-:W-:Y:S01]  /*35a80*/  ISETP.LT.AND P1, PT, R39, UR51, !P3 ;  /* 0x0000003327007c0c */ /* 0x000fe2000df21270 */
[----:B------:R-:W0:Y:S01]  /*35a90*/  LDCU UR50, c[0x0][0x398] ;  /* 0x00007300ff3277ac */ /* 0x000e220008000800 */
[----:B------:R-:W-:Y:S01]  /*35aa0*/  ISETP.LT.AND P5, PT, R35, UR69, !P3 ;  /* 0x0000004523007c0c */ /* 0x000fe2000dfa1270 */
[----:B------:R-:W0:Y:S01]  /*35ab0*/  LDCU UR68, c[0x0][0x398] ;  /* 0x00007300ff4477ac */ /* 0x000e220008000800 */
[C---:B-1----:R-:W-:Y:S01]  /*35ac0*/  IMAD.WIDE R6, R3.reuse, 0x2, R24 ;  /* 0x0000000203067825 */ /* 0x042fe200078e0218 */
[----:B------:R-:W1:Y:S01]  /*35ad0*/  LDCU UR30, c[0x0][0x398] ;  /* 0x00007300ff1e77ac */ /* 0x000e620008000800 */
        /* <DEDUP_REMOVED lines=10> */
[C---:B-1----:R-:W-:Y:S01]  /*35b80*/  IMAD.WIDE R6, R3.reuse, 0x2, R54 ;  /* 0x0000000203067825 */ /* 0x042fe200078e0236 */
[----:B------:R-:W-:Y:S01]  /*35b90*/  PRMT R9, R16, 0x7632, R9 ;  /* 0x0000763210097816 */ /* 0x000fe20000000009 */
[----:B------:R1:W-:Y:S01]  /*35ba0*/  @P6 STG.E.U16 desc[UR8][R4.64], R16 ;  /* 0x0000001004006986 */ /* 0x0003e2000c101508 */
[----:B------:R-:W-:Y:S01]  /*35bb0*/  ISETP.GE.AND P6, PT, R8, UR26, PT ;  /* 0x0000001a08007c0c */ /* 0x000fe2000bfc6270 */
[----:B------:R-:W-:Y:S01]  /*35bc0*/  VIADD R2, R3, UR67 ;  /* 0x0000004303027c36 */ /* 0x000fe20008000000 */
[----:B------:R-:W-:Y:S01]  /*35bd0*/  ISETP.LT.AND P3, PT, R59, UR34, !P3 ;  /* 0x000000223b007c0c */ /* 0x000fe2000df61270 */
[----:B------:R0:W-:Y:S01]  /*35be0*/  @P1 STG.E.U16 desc[UR8][R6.64], R9 ;  /* 0x0000000906001986 */ /* 0x0001e2000c101508 */
[----:B------:R-:W2:Y:S01]  /*35bf0*/  LDCU UR42, c[0x0][0x398] ;  /* 0x00007300ff2a77ac */ /* 0x000ea20008000800 */
[----:B------:R-:W2:Y:S01]  /*35c00*/  LDCU UR26, c[0x0][0x39c] ;  /* 0x00007380ff1a77ac */ /* 0x000ea20008000800 */
[C---:B-1----:R-:W-:Y:S01]  /*35c10*/  IMAD.WIDE R4, R3.reuse, 0x2, R52 ;  /* 0x0000000203047825 */ /* 0x042fe200078e0234 */
[----:B------:R-:W2:Y:S01]  /*35c20*/  LDL.LU R16, [R1+0x194] ;  /* 0x0001940001107983 */ /* 0x000ea20000300800 */
[----:B------:R-:W1:Y:S01]  /*35c30*/  LDCU UR34, c[0x0][0x398] ;  /* 0x00007300ff2277ac */ /* 0x000e620008000800 */
[----:B---3--:R-:W-:Y:S01]  /*35c40*/  PRMT R8, R56, 0x7632, R8 ;  /* 0x0000763238087816 */ /* 0x008fe20000000008 */
[C---:B0-----:R-:W-:Y:S01]  /*35c50*/  IMAD.WIDE R6, R3.reuse, 0x2, R48 ;  /* 0x0000000203067825 */ /* 0x041fe200078e0230 */
[----:B------:R0:W-:Y:S01]  /*35c60*/  @P5 STG.E.U16 desc[UR8][R4.64], R56 ;  /* 0x0000003804005986 */ /* 0x0001e2000c101508 */
[----:B------:R-:W3:Y:S03]  /*35c70*/  LDCU UR67, c[0x0][0x3b8] ;  /* 0x00007700ff4377ac */ /* 0x000ee60008000800 */
[----:B------:R1:W-:Y:S04]  /*35c80*/  @P4 STG.E.U16 desc[UR8][R6.64], R8 ;  /* 0x0000000806004986 */ /* 0x0003e8000c101508 */
[----:B0-----:R-:W3:Y:S01]  /*35c90*/  LDL.LU R56, [R1+0x1a4] ;  /* 0x0001a40001387983 */ /* 0x001ee20000300800 */
[----:B------:R-:W-:-:S04]  /*35ca0*/  IMAD.WIDE R4, R3, 0x2, R46 ;  /* 0x0000000203047825 */ /* 0x000fc800078e022e */
[----:B-1----:R-:W-:Y:S01]  /*35cb0*/  IMAD.WIDE R6, R3, 0x2, R50 ;  /* 0x0000000203067825 */ /* 0x002fe200078e0232 */
[----:B----4-:R-:W-:Y:S01]  /*35cc0*/  PRMT R3, R57, 0x7632, R3 ;  /* 0x0000763239037816 */ /* 0x010fe20000000003 */
[----:B------:R0:W-:Y:S04]  /*35cd0*/  @P2 STG.E.U16 desc[UR8][R4.64], R57 ;  /* 0x0000003904002986 */ /* 0x0001e8000c101508 */
[----:B0-----:R-:W4:Y:S01]  /*35ce0*/  LDL.LU R57, [R1+0x94] ;  /* 0x0000940001397983 */ /* 0x001f220000300800 */
[----:B------:R-:W-:Y:S01]  /*35cf0*/  ISETP.LT.AND P1, PT, R20, UR77, !P6 ;  /* 0x0000004d14007c0c */ /* 0x000fe2000f721270 */
[C---:B------:R-:W-:Y:S01]  /*35d00*/  IMAD.WIDE R4, R2.reuse, 0x2, R26 ;  /* 0x0000000202047825 */ /* 0x040fe200078e021a */
[----:B------:R-:W-:Y:S01]  /*35d10*/  ISETP.LT.AND P5, PT, R43, UR32, !P6 ;  /* 0x000000202b007c0c */ /* 0x000fe2000f7a1270 */
[----:B------:R0:W-:Y:S01]  /*35d20*/  @P3 STG.E.U16 desc[UR8][R6.64], R3 ;  /* 0x0000000306003986 */ /* 0x0001e2000c101508 */
[----:B------:R-:W-:Y:S01]  /*35d30*/  ISETP.LT.AND P4, PT, R31, UR47, !P6 ;  /* 0x0000002f1f007c0c */ /* 0x000fe2000f781270 */
[C---:B------:R-:W-:Y:S01]  /*35d40*/  VIADD R8, R2.reuse, UR39 ;  /* 0x0000002702087c36 */ /* 0x040fe20008000000 */
[----:B------:R-:W-:Y:S01]  /*35d50*/  ISETP.LT.AND P2, PT, R39, UR16, !P6 ;  /* 0x0000001027007c0c */ /* 0x000fe2000f741270 */
[----:B------:R-:W1:Y:S01]  /*35d60*/  LDCU UR77, c[0x0][0x398] ;  /* 0x00007300ff4d77ac */ /* 0x000e620008000800 */
[----:B------:R-:W-:Y:S01]  /*35d70*/  ISETP.LT.AND P3, PT, R35, UR63, !P6 ;  /* 0x0000003f23007c0c */ /* 0x000fe2000f761270 */
[----:B------:R-:W1:Y:S01]  /*35d80*/  LDCU UR32, c[0x0][0x398] ;  /* 0x00007300ff2077ac */ /* 0x000e620008000800 */
[----:B0-----:R-:W-:Y:S01]  /*35d90*/  IMAD.WIDE R6, R2, 0x2, R24 ;  /* 0x0000000202067825 */ /* 0x001fe200078e0218 */
[----:B------:R-:W0:Y:S01]  /*35da0*/  LDCU UR47, c[0x0][0x398] ;  /* 0x00007300ff2f77ac */ /* 0x000e220008000800 */
[----:B------:R-:W0:Y:S01]  /*35db0*/  LDCU UR16, c[0x0][0x398] ;  /* 0x00007300ff1077ac */ /* 0x000e220008000800 */
        /* <DEDUP_REMOVED lines=10> */
[----:B-1----:R-:W-:-:S02]  /*35e60*/  VIADD R3, R30, 0x1c ;  /* 0x0000001c1e037836 */ /* 0x002fc40000000000 */
[----:B------:R-:W-:Y:S01]  /*35e70*/  IMAD.WIDE R6, R2, 0x2, R54 ;  /* 0x0000000202067825 */ /* 0x000fe200078e0236 */
[----:B------:R-:W-:Y:S01]  /*35e80*/  PRMT R9, R16, 0x7632, R9 ;  /* 0x0000763210097816 */ /* 0x000fe20000000009 */
[----:B------:R1:W-:Y:S01]  /*35e90*/  @P4 STG.E.U16 desc[UR8][R4.64], R16 ;  /* 0x0000001004004986 */ /* 0x0003e2000c101508 */
[----:B------:R-:W-:Y:S01]  /*35ea0*/  ISETP.GE.AND P4, PT, R3, UR14, PT ;  /* 0x0000000e03007c0c */ /* 0x000fe2000bf86270 */
[----:B------:R-:W0:Y:S02]  /*35eb0*/  LDCU UR65, c[0x0][0x398] ;  /* 0x00007300ff4177ac */ /* 0x000e240008000800 */
[----:B------:R3:W-:Y:S01]  /*35ec0*/  @P2 STG.E.U16 desc[UR8][R6.64], R9 ;  /* 0x0000000906002986 */ /* 0x0007e2000c101508 */
[----:B------:R-:W-:Y:S01]  /*35ed0*/  ISETP.LT.AND P6, PT, R59, UR64, !P6 ;  /* 0x000000403b007c0c */ /* 0x000fe2000f7c1270 */
[----:B------:R-:W0:Y:S01]  /*35ee0*/  LDCU UR14, c[0x0][0x39c] ;  /* 0x00007380ff0e77ac */ /* 0x000e220008000800 */
[----:B-1----:R-:W-:Y:S01]  /*35ef0*/  IMAD.WIDE R4, R2, 0x2, R52 ;  /* 0x0000000202047825 */ /* 0x002fe200078e0234 */
[----:B------:R-:W2:Y:S01]  /*35f00*/  LDL.LU R16, [R1+0x188] ;  /* 0x0001880001107983 */ /* 0x000ea20000300800 */
[----:B---3--:R-:W-:-:S02]  /*35f10*/  PRMT R3, R56, 0x7632, R3 ;  /* 0x0000763238037816 */ /* 0x008fc40000000003 */
[----:B------:R-:W-:Y:S01]  /*35f20*/  IMAD.WIDE R6, R2, 0x2, R48 ;  /* 0x0000000202067825 */ /* 0x000fe200078e0230 */
[----:B------:R1:W-:Y:S01]  /*35f30*/  @P3 STG.E.U16 desc[UR8][R4.64], R56 ;  /* 0x0000003804003986 */ /* 0x0003e2000c101508 */
[----:B------:R-:W-:Y:S01]  /*35f40*/  ISETP.LT.AND P2, PT, R20, UR46, !P4 ;  /* 0x0000002e14007c0c */ /* 0x000fe2000e741270 */
[----:B------:R-:W3:Y:S02]  /*35f50*/  LDCU UR64, c[0x0][0x398] ;  /* 0x00007300ff4077ac */ /* 0x000ee40008000800 */
        /* <DEDUP_REMOVED lines=11> */
[----:B------:R-:W-:Y:S01]  /*36010*/  ISETP.LT.AND P5, PT, R39, UR24, !P4 ;  /* 0x0000001827007c0c */ /* 0x000fe2000e7a1270 */
[----:B------:R-:W-:Y:S01]  /*36020*/  IMAD.WIDE R4, R8, 0x2, R24 ;  /* 0x0000000208047825 */ /* 0x000fe200078e0218 */
[----:B------:R-:W0:Y:S01]  /*36030*/  LDCU UR38, c[0x0][0x398] ;  /* 0x00007300ff2677ac */ /* 0x000e220008000800 */
[----:B------:R1:W-:Y:S02]  /*36040*/  @P6 STG.E.U16 desc[UR8][R2.64], R6 ;  /* 0x0000000602006986 */ /* 0x0003e4000c101508 */
[----:B------:R-:W-:Y:S01]  /*36050*/  VIADD R7, R30, 0x1d ;  /* 0x0000001d1e077836 */ /* 0x000fe20000000000 */
[----:B------:R-:W0:Y:S01]  /*36060*/  LDCU UR24, c[0x0][0x398] ;  /* 0x00007300ff1877ac */ /* 0x000e220008000800 */
[----:B-1----:R-:W-:Y:S01]  /*36070*/  IMAD.WIDE R2, R8, 0x2, R26 ;  /* 0x0000000208027825 */ /* 0x002fe200078e021a */
[----:B------:R-:W-:Y:S01]  /*36080*/  ISETP.LT.AND P6, PT, R35, UR59, !P4 ;  /* 0x0000003b23007c0c */ /* 0x000fe2000e7c1270 */
[----:B------:R-:W1:Y:S01]  /*36090*/  LDCU UR59, c[0x0][0x398] ;  /* 0x00007300ff3b77ac */ /* 0x000e620008000800 */
[----:B--2---:R-:W-:-:S02]  /*360a0*/  PRMT R6, R58, 0x7632, R6 ;  /* 0x000076323a067816 */ /* 0x004fc40000000006 */
[----:B------:R2:W-:Y:S04]  /*360b0*/  @P2 STG.E.U16 desc[UR8][R2.64], R58 ;  /* 0x0000003a02002986 */ /* 0x0005e8000c101508 */
[----:B--2---:R-:W2:Y:S01]  /*360c0*/  LDL.LU R58, [R1+0x178] ;  /* 0x00017800013a7983 */ /* 0x004ea20000300800 */
[----:B------:R-:W-:Y:S01]  /*360d0*/  IMAD.WIDE R2, R8, 0x2, R44 ;  /* 0x0000000208027825 */ /* 0x000fe200078e022c */
[----:B------:R-:W-:Y:S01]  /*360e0*/  ISETP.LT.AND P2, PT, R61, UR61, !P4 ;  /* 0x0000003d3d007c0c */ /* 0x000fe2000e741270 */
[----:B------:R-:W0:Y:S01]  /*360f0*/  LDCU UR61, c[0x0][0x398] ;  /* 0x00007300ff3d77ac */ /* 0x000e220008000800 */
[----:B------:R1:W-:Y:S01]  /*36100*/  @P3 STG.E.U16 desc[UR8][R4.64], R6 ;  /* 0x0000000604003986 */ /* 0x0003e2000c101508 */
[----:B------:R-:W-:Y:S01]  /*36110*/  ISETP.LT.AND P3, PT, R60, UR48, !P4 ;  /* 0x000000303c007c0c */ /* 0x000fe2000e761270 */
[----:B-1----:R-:W-:Y:S01]  /*36120*/  IMAD.WIDE R4, R8, 0x2, R54 ;  /* 0x0000000208047825 */ /* 0x002fe200078e0236 */
[----:B------:R-:W-:Y:S01]  /*36130*/  PRMT R9, R16, 0x7632, R9 ;  /* 0x0000763210097816 */ /* 0x000fe20000000009 */
[----:B------:R1:W-:Y:S01]  /*36140*/  @P1 STG.E.U16 desc[UR8][R2.64], R16 ;  /* 0x0000001002001986 */ /* 0x0003e2000c101508 */
[----:B------:R-:W-:Y:S01]  /*36150*/  ISETP.GE.AND P1, PT, R7, UR28, PT ;  /* 0x0000001c07007c0c */ /* 0x000fe2000bf26270 */
[C---:B------:R-:W-:Y:S01]  /*36160*/  VIADD R6, R8.reuse, UR31 ;  /* 0x0000001f08067c36 */ /* 0x040fe20008000000 */
[----:B------:R-:W-:Y:S01]  /*36170*/  ISETP.LT.AND P4, PT, R59, UR60, !P4 ;  /* 0x0000003c3b007c0c */ /* 0x000fe2000e781270 */
[----:B------:R0:W-:Y:S01]  /*36180*/  @P5 STG.E.U16 desc[UR8][R4.64], R9 ;  /* 0x0000000904005986 */ /* 0x0001e2000c101508 */
[----:B------:R-:W2:Y:S01]  /*36190*/  LDCU UR48, c[0x0][0x398] ;  /* 0x00007300ff3077ac */ /* 0x000ea20008000800 */
[----:B------:R-:W2:Y:S01]  /*361a0*/  LDCU UR28, c[0x0][0x39c] ;  /* 0x00007380ff1c77ac */ /* 0x000ea20008000800 */
[----:B-1----:R-:W-:Y:S01]  /*361b0*/  IMAD.WIDE R2, R8, 0x2, R52 ;  /* 0x0000000208027825 */ /* 0x002fe200078e0234 */
[----:B------:R-:W2:Y:S01]  /*361c0*/  LDL.LU R16, [R1+0x198] ;  /* 0x0001980001107983 */ /* 0x000ea20000300800 */
[----:B------:R-:W1:Y:S01]  /*361d0*/  LDCU UR31, c[0x0][0x3b8] ;  /* 0x00007700ff1f77ac */ /* 0x000e620008000800 */
[----:B---3--:R-:W-:-:S02]  /*361e0*/  PRMT R7, R56, 0x7632, R7 ;  /* 0x0000763238077816 */ /* 0x008fc40000000007 */
[----:B------:R3:W-:Y:S01]  /*361f0*/  @P6 STG.E.U16 desc[UR8][R2.64], R56 ;  /* 0x0000003802006986 */ /* 0x0007e2000c101508 */
[C---:B0-----:R-:W-:Y:S01]  /*36200*/  IMAD.WIDE R4, R8.reuse, 0x2, R48 ;  /* 0x0000000208047825 */ /* 0x041fe200078e0230 */
[----:B------:R-:W0:Y:S04]  /*36210*/  LDCU UR60, c[0x0][0x398] ;  /* 0x00007300ff3c77ac */ /* 0x000e280008000800 */
[----:B------:R4:W-:Y:S04]  /*36220*/  @P2 STG.E.U16 desc[UR8][R4.64], R7 ;  /* 0x0000000704002986 */ /* 0x0009e8000c101508 */
[----:B---3--:R-:W3:Y:S01]  /*36230*/  LDL.LU R56, [R1+0x1a8] ;  /* 0x0001a80001387983 */ /* 0x008ee20000300800 */
[----:B------:R-:W-:Y:S01]  /*36240*/  IMAD.WIDE R2, R8, 0x2, R46 ;  /* 0x0000000208027825 */ /* 0x000fe200078e022e */
[----:B----4-:R-:W-:-:S04]  /*36250*/  PRMT R7, R57, 0x7632, R7 ;  /* 0x0000763239077816 */ /* 0x010fc80000000007 */
[----:B------:R4:W-:Y:S04]  /*36260*/  @P3 STG.E.U16 desc[UR8][R2.64], R57 ;  /* 0x0000003902003986 */ /* 0x0009e8000c101508 */
[----:B----4-:R-:W4:Y:S01]  /*36270*/  LDL.LU R57, [R1+0x98] ;  /* 0x0000980001397983 */ /* 0x010f220000300800 */
[----:B------:R-:W-:Y:S01]  /*36280*/  ISETP.LT.AND P5, PT, R20, UR22, !P1 ;  /* 0x0000001614007c0c */ /* 0x000fe2000cfa1270 */
[----:B------:R-:W-:-:S04]  /*36290*/  IMAD.WIDE R4, R8, 0x2, R50 ;  /* 0x0000000208047825 */ /* 0x000fc800078e0232 */
[----:B------:R-:W-:Y:S01]  /*362a0*/  IMAD.WIDE R2, R6, 0x2, R26 ;  /* 0x0000000206027825 */ /* 0x000fe200078e021a */
[----:B------:R0:W-:Y:S01]  /*362b0*/  @P4 STG.E.U16 desc[UR8][R4.64], R7 ;  /* 0x0000000704004986 */ /* 0x0001e2000c101508 */
[----:B------:R-:W-:Y:S01]  /*362c0*/  ISETP.LT.AND P6, PT, R43, UR58, !P1 ;  /* 0x0000003a2b007c0c */ /* 0x000fe2000cfc1270 */
[----:B------:R-:W1:Y:S01]  /*362d0*/  LDCU UR22, c[0x0][0x398] ;  /* 0x00007300ff1677ac */ /* 0x000e620008000800 */
[----:B------:R-:W-:Y:S02]  /*362e0*/  ISETP.LT.AND P2, PT, R31, UR76, !P1 ;  /* 0x0000004c1f007c0c */ /* 0x000fe4000cf41270 */
[----:B------:R-:W-:Y:S01]  /*362f0*/  ISETP.LT.AND P3, PT, R39, UR37, !P1 ;  /* 0x0000002527007c0c */ /* 0x000fe2000cf61270 */
[----:B------:R-:W-:Y:S01]  /*36300*/  VIADD R8, R30, 0x1e ;  /* 0x0000001e1e087836 */ /* 0x000fe20000000000 */
[----:B------:R-:W-:Y:S01]  /*36310*/  ISETP.LT.AND P4, PT, R35, UR44, !P1 ;  /* 0x0000002c23007c0c */ /* 0x000fe2000cf81270 */
[----:B------:R-:W1:Y:S01]  /*36320*/  LDCU UR58, c[0x0][0x398] ;  /* 0x00007300ff3a77ac */ /* 0x000e620008000800 */
[----:B0-----:R-:W-:Y:S01]  /*36330*/  IMAD.WIDE R4, R6, 0x2, R24 ;  /* 0x0000000206047825 */ /* 0x001fe200078e0218 */
        /* <DEDUP_REMOVED lines=35> */
[----:B------:R-:W-:Y:S01]  /*36570*/  IMAD.WIDE R2, R7, 0x2, R26 ;  /* 0x0000000207027825 */ /* 0x000fe200078e021a */
[----:B------:R-:W-:Y:S01]  /*36580*/  ISETP.LT.AND P4, PT, R43, UR53, !P2 ;  /* 0x000000352b007c0c */ /* 0x000fe2000d781270 */
[----:B------:R0:W-:Y:S01]  /*36590*/  @P1 STG.E.U16 desc[UR8][R4.64], R6 ;  /* 0x0000000604001986 */ /* 0x0001e2000c101508 */
[----:B------:R-:W-:Y:S01]  /*365a0*/  ISETP.LT.AND P5, PT, R31, UR52, !P2 ;  /* 0x000000341f007c0c */ /* 0x000fe2000d7a1270 */
[----:B------:R-:W-:Y:S01]  /*365b0*/  VIADD R8, R30, 0x1f ;  /* 0x0000001f1e087836 */ /* 0x000fe20000000000 */
[----:B------:R-:W-:Y:S01]  /*365c0*/  ISETP.LT.AND P6, PT, R39, UR74, !P2 ;  /* 0x0000004a27007c0c */ /* 0x000fe2000d7c1270 */
[----:B------:R-:W1:Y:S01]  /*365d0*/  LDCU UR55, c[0x0][0x398] ;  /* 0x00007300ff3777ac */ /* 0x000e620008000800 */
[----:B------:R-:W-:Y:S01]  /*365e0*/  ISETP.LT.AND P1, PT, R35, UR36, !P2 ;  /* 0x0000002423007c0c */ /* 0x000fe2000d721270 */
[----:B------:R-:W1:Y:S01]  /*365f0*/  LDCU UR53, c[0x0][0x398] ;  /* 0x00007300ff3577ac */ /* 0x000e620008000800 */
[C---:B0-----:R-:W-:Y:S01]  /*36600*/  IMAD.WIDE R4, R7.reuse, 0x2, R24 ;  /* 0x0000000207047825 */ /* 0x041fe200078e0218 */
        /* <DEDUP_REMOVED lines=84> */
[----:B------:R-:W-:Y:S01]  /*36b50*/  IMAD.WIDE R8, R7, 0x2, R54 ;  /* 0x0000000207087825 */ /* 0x000fe200078e0236 */
        /* <DEDUP_REMOVED lines=17> */
[----:B------:R-:W-:-:S04]  /*36c70*/  PRMT R6, R16, 0x7632, R6 ;  /* 0x0000763210067816 */ /* 0x000fc80000000006 */
[----:B------:R0:W-:Y:S01]  /*36c80*/  @P6 STG.E.U16 desc[UR8][R4.64], R16 ;  /* 0x0000001004006986 */ /* 0x0001e2000c101508 */
[----:B------:R-:W-:Y:S01]  /*36c90*/  ISETP.GE.AND P6, PT, R3, UR26, PT ;  /* 0x0000001a03007c0c */ /* 0x000fe2000bfc6270 */
[----:B------:R-:W1:Y:S02]  /*36ca0*/  LDCU UR18, c[0x0][0x398] ;  /* 0x00007300ff1277ac */ /* 0x000e640008000800 */
[----:B------:R3:W-:Y:S01]  /*36cb0*/  @P1 STG.E.U16 desc[UR8][R8.64], R6 ;  /* 0x0000000608001986 */ /* 0x0007e2000c101508 */
[----:B------:R-:W-:Y:S01]  /*36cc0*/  ISETP.LT.AND P3, PT, R59, UR34, !P3 ;  /* 0x000000223b007c0c */ /* 0x000fe2000df61270 */
[----:B------:R-:W1:Y:S01]  /*36cd0*/  LDCU UR42, c[0x0][0x398] ;  /* 0x00007300ff2a77ac */ /* 0x000e620008000800 */
[----:B------:R-:W1:Y:S01]  /*36ce0*/  LDCU UR26, c[0x0][0x39c] ;  /* 0x00007380ff1a77ac */ /* 0x000e620008000800 */
[----:B0-----:R-:W-:Y:S01]  /*36cf0*/  IMAD.WIDE R4, R7, 0x2, R52 ;  /* 0x0000000207047825 */ /* 0x001fe200078e0234 */
[----:B------:R-:W2:Y:S01]  /*36d00*/  LDL.LU R16, [R1+0x210] ;  /* 0x0002100001107983 */ /* 0x000ea20000300800 */
[----:B------:R-:W0:Y:S01]  /*36d10*/  LDCU UR67, c[0x0][0x3b8] ;  /* 0x00007700ff4377ac */ /* 0x000e220008000800 */
[----:B---3--:R-:W-:-:S02]  /*36d20*/  PRMT R3, R56, 0x7632, R3 ;  /* 0x0000763238037816 */ /* 0x008fc40000000003 */
[----:B------:R3:W-:Y:S01]  /*36d30*/  @P5 STG.E.U16 desc[UR8][R4.64], R56 ;  /* 0x0000003804005986 */ /* 0x0007e2000c101508 */
[C---:B------:R-:W-:Y:S01]  /*36d40*/  IMAD.WIDE R8, R7.reuse, 0x2, R48 ;  /* 0x0000000207087825 */ /* 0x040fe200078e0230 */
[----:B------:R-:W-:Y:S01]  /*36d50*/  ISETP.LT.AND P1, PT, R20, UR77, !P6 ;  /* 0x0000004d14007c0c */ /* 0x000fe2000f721270 */
[----:B------:R-:W0:Y:S03]  /*36d60*/  LDCU UR34, c[0x0][0x398] ;  /* 0x00007300ff2277ac */ /* 0x000e260008000800 */
[----:B------:R4:W-:Y:S04]  /*36d70*/  @P4 STG.E.U16 desc[UR8][R8.64], R3 ;  /* 0x0000000308004986 */ /* 0x0009e8000c101508 */
[----:B---3--:R-:W3:Y:S01]  /*36d80*/  LDL.LU R56, [R1+0x220] ;  /* 0x0002200001387983 */ /* 0x008ee20000300800 */
[----:B------:R-:W-:Y:S01]  /*36d90*/  IMAD.WIDE R4, R7, 0x2, R46 ;  /* 0x0000000207047825 */ /* 0x000fe200078e022e */
[----:B------:R-:W-:Y:S01]  /*36da0*/  ISETP.LT.AND P5, PT, R43, UR32, !P6 ;  /* 0x000000202b007c0c */ /* 0x000fe2000f7a1270 */
[----:B------:R-:W0:Y:S01]  /*36db0*/  LDCU UR77, c[0x0][0x398] ;  /* 0x00007300ff4d77ac */ /* 0x000e220008000800 */
        /* <DEDUP_REMOVED lines=32> */
[----:B0-----:R-:W-:Y:S01]  /*36fc0*/  IMAD.WIDE R4, R2, 0x2, R52 ;  /* 0x0000000202047825 */ /* 0x001fe200078e0234 */
[----:B------:R-:W2:Y:S01]  /*36fd0*/  LDL.LU R16, [R1+0x1e4] ;  /* 0x0001e40001107983 */ /* 0x000ea20000300800 */
[----:B------:R-:W0:Y:S01]  /*36fe0*/  LDCU UR64, c[0x0][0x398] ;  /* 0x00007300ff4077ac */ /* 0x000e220008000800 */
[----:B---3--:R-:W-:Y:S01]  /*36ff0*/  PRMT R8, R56, 0x7632, R8 ;  /* 0x0000763238087816 */ /* 0x008fe20000000008 */
[C---:B-1----:R-:W-:Y:S01]  /*37000*/  IMAD.WIDE R6, R2.reuse, 0x2, R48 ;  /* 0x0000000202067825 */ /* 0x042fe200078e0230 */
[----:B------:R1:W-:Y:S01]  /*37010*/  @P3 STG.E.U16 desc[UR8][R4.64], R56 ;  /* 0x0000003804003986 */ /* 0x0003e2000c101508 */
[----:B------:R-:W3:Y:S03]  /*37020*/  LDCU UR39, c[0x0][0x3b8] ;  /* 0x00007700ff2777ac */ /* 0x000ee60008000800 */
[----:B------:R0:W-:Y:S04]  /*37030*/  @P1 STG.E.U16 desc[UR8][R6.64], R8 ;  /* 0x0000000806001986 */ /* 0x0001e8000c101508 */
[----:B-1----:R-:W3:Y:S01]  /*37040*/  LDL.LU R56, [R1+0x1f4] ;  /* 0x0001f40001387983 */ /* 0x002ee20000300800 */
[----:B------:R-:W-:-:S04]  /*37050*/  IMAD.WIDE R4, R2, 0x2, R46 ;  /* 0x0000000202047825 */ /* 0x000fc800078e022e */
[----:B0-----:R-:W-:Y:S01]  /*37060*/  IMAD.WIDE R6, R2, 0x2, R50 ;  /* 0x0000000202067825 */ /* 0x001fe200078e0232 */
        /* <DEDUP_REMOVED lines=160> */
[----:B-1----:R-:W-:-:S04]  /*37a70*/  IMAD.WIDE R4, R6, 0x2, R54 ;  /* 0x0000000206047825 */ /* 0x002fc800078e0236 */
[----:B------:R-:W-:Y:S01]  /*37a80*/  VIADD R7, R6, UR49 ;  /* 0x0000003106077c36 */ /* 0x000fe20008000000 */
[----:B------:R-:W-:Y:S01]  /*37a90*/  PRMT R9, R16, 0x7632, R9 ;  /* 0x0000763210097816 */ /* 0x000fe20000000009 */
[----:B------:R1:W-:Y:S01]  /*37aa0*/  @P3 STG.E.U16 desc[UR8][R2.64], R16 ;  /* 0x0000001002003986 */ /* 0x0003e2000c101508 */
[----:B------:R-:W-:Y:S01]  /*37ab0*/  ISETP.GE.AND P3, PT, R8, UR29, PT ;  /* 0x0000001d08007c0c */ /* 0x000fe2000bf66270 */
[----:B------:R-:W0:Y:S02]  /*37ac0*/  LDCU UR29, c[0x0][0x39c] ;  /* 0x00007380ff1d77ac */ /* 0x000e240008000800 */
[----:B------:R3:W-:Y:S01]  /*37ad0*/  @P4 STG.E.U16 desc[UR8][R4.64], R9 ;  /* 0x0000000904004986 */ /* 0x0007e2000c101508 */
[----:B------:R-:W-:Y:S01]  /*37ae0*/  ISETP.LT.AND P5, PT, R59, UR71, !P5 ;  /* 0x000000473b007c0c */ /* 0x000fe2000efa1270 */
[----:B------:R-:W0:Y:S01]  /*37af0*/  LDCU UR41, c[0x0][0x398] ;  /* 0x00007300ff2977ac */ /* 0x000e220008000800 */
        /* <DEDUP_REMOVED lines=19> */
[----:B0-----:R-:W4:Y:S01]  /*37c30*/  LDL.LU R57, [R1+0x1dc] ;  /* 0x0001dc0001397983 */ /* 0x001f220000300800 */
[----:B------:R-:W-:Y:S01]  /*37c40*/  IMAD.WIDE R2, R7, 0x2, R26 ;  /* 0x0000000207027825 */ /* 0x000fe200078e021a */
[----:B------:R-:W-:Y:S01]  /*37c50*/  ISETP.LT.AND P1, PT, R39, UR51, !P3 ;  /* 0x0000003327007c0c */ /* 0x000fe2000df21270 */
[----:B------:R-:W0:Y:S01]  /*37c60*/  LDCU UR30, c[0x0][0x398] ;  /* 0x00007300ff1e77ac */ /* 0x000e220008000800 */
[----:B------:R1:W-:Y:S01]  /*37c70*/  @P5 STG.E.U16 desc[UR8][R4.64], R6 ;  /* 0x0000000604005986 */ /* 0x0003e2000c101508 */
[----:B------:R-:W-:Y:S01]  /*37c80*/  ISETP.LT.AND P5, PT, R35, UR69, !P3 ;  /* 0x0000004523007c0c */ /* 0x000fe2000dfa1270 */
[----:B------:R-:W0:Y:S01]  /*37c90*/  LDCU UR51, c[0x0][0x398] ;  /* 0x00007300ff3377ac */ /* 0x000e220008000800 */
[----:B------:R-:W0:Y:S01]  /*37ca0*/  LDCU UR69, c[0x0][0x398] ;  /* 0x00007300ff4577ac */ /* 0x000e220008000800 */
[C---:B-1----:R-:W-:Y:S01]  /*37cb0*/  IMAD.WIDE R4, R7.reuse, 0x2, R24 ;  /* 0x0000000207047825 */ /* 0x042fe200078e0218 */
        /* <DEDUP_REMOVED lines=8> */
[----:B0-----:R-:W-:-:S04]  /*37d40*/  IMAD.WIDE R4, R7, 0x2, R54 ;  /* 0x0000000207047825 */ /* 0x001fc800078e0236 */
[----:B------:R-:W-:Y:S01]  /*37d50*/  VIADD R6, R7, UR67 ;  /* 0x0000004307067c36 */ /* 0x000fe20008000000 */
[----:B------:R-:W-:Y:S01]  /*37d60*/  PRMT R9, R16, 0x7632, R9 ;  /* 0x0000763210097816 */ /* 0x000fe20000000009 */
[----:B------:R0:W-:Y:S01]  /*37d70*/  @P6 STG.E.U16 desc[UR8][R2.64], R16 ;  /* 0x0000001002006986 */ /* 0x0001e2000c101508 */
[----:B------:R-:W-:Y:S01]  /*37d80*/  ISETP.GE.AND P6, PT, R8, UR26, PT ;  /* 0x0000001a08007c0c */ /* 0x000fe2000bfc6270 */
[----:B------:R-:W1:Y:S02]  /*37d90*/  LDCU UR26, c[0x0][0x39c] ;  /* 0x00007380ff1a77ac */ /* 0x000e640008000800 */
[----:B------:R1:W-:Y:S01]  /*37da0*/  @P1 STG.E.U16 desc[UR8][R4.64], R9 ;  /* 0x0000000904001986 */ /* 0x0003e2000c101508 */
[----:B------:R-:W-:Y:S01]  /*37db0*/  ISETP.LT.AND P3, PT, R59, UR34, !P3 ;  /* 0x000000223b007c0c */ /* 0x000fe2000df61270 */
[----:B------:R-:W2:Y:S01]  /*37dc0*/  LDCU UR42, c[0x0][0x398] ;  /* 0x00007300ff2a77ac */ /* 0x000ea20008000800 */
[----:B------:R-:W2:Y:S01]  /*37dd0*/  LDCU UR67, c[0x0][0x3b8] ;  /* 0x00007700ff4377ac */ /* 0x000ea20008000800 */
[----:B0-----:R-:W-:Y:S01]  /*37de0*/  IMAD.WIDE R2, R7, 0x2, R52 ;  /* 0x0000000207027825 */ /* 0x001fe200078e0234 */
[----:B---3--:R-:W-:-:S03]  /*37df0*/  PRMT R8, R56, 0x7632, R8 ;  /* 0x0000763238087816 */ /* 0x008fc60000000008 */
[C---:B-1----:R-:W-:Y:S01]  /*37e00*/  IMAD.WIDE R4, R7.reuse, 0x2, R48 ;  /* 0x0000000207047825 */ /* 0x042fe200078e0230 */
[----:B------:R0:W-:Y:S01]  /*37e10*/  @P5 STG.E.U16 desc[UR8][R2.64], R56 ;  /* 0x0000003802005986 */ /* 0x0001e2000c101508 */
[----:B------:R-:W-:Y:S01]  /*37e20*/  ISETP.LT.AND P1, PT, R20, UR77, !P6 ;  /* 0x0000004d14007c0c */ /* 0x000fe2000f721270 */
[----:B------:R-:W1:Y:S02]  /*37e30*/  LDCU UR34, c[0x0][0x398] ;  /* 0x00007300ff2277ac */ /* 0x000e640008000800 */
[----:B------:R3:W-:Y:S04]  /*37e40*/  @P4 STG.E.U16 desc[UR8][R4.64], R8 ;  /* 0x0000000804004986 */ /* 0x0007e8000c101508 */
[----:B0-----:R-:W2:Y:S01]  /*37e50*/  LDL.LU R56, [R1+0x21c] ;  /* 0x00021c0001387983 */ /* 0x001ea20000300800 */
[----:B------:R-:W-:Y:S01]  /*37e60*/  IMAD.WIDE R2, R7, 0x2, R46 ;  /* 0x0000000207027825 */ /* 0x000fe200078e022e */
[----:B------:R-:W-:Y:S01]  /*37e70*/  ISETP.LT.AND P5, PT, R43, UR32, !P6 ;  /* 0x000000202b007c0c */ /* 0x000fe2000f7a1270 */
[----:B------:R-:W0:Y:S02]  /*37e80*/  LDCU UR77, c[0x0][0x398] ;  /* 0x00007300ff4d77ac */ /* 0x000e240008000800 */
[----:B---3--:R-:W-:Y:S01]  /*37e90*/  IMAD.WIDE R4, R7, 0x2, R50 ;  /* 0x0000000207047825 */ /* 0x008fe200078e0232 */
[----:B----4-:R-:W-:Y:S01]  /*37ea0*/  PRMT R7, R57, 0x7632, R7 ;  /* 0x0000763239077816 */ /* 0x010fe20000000007 */
[----:B------:R3:W-:Y:S01]  /*37eb0*/  @P2 STG.E.U16 desc[UR8][R2.64], R57 ;  /* 0x0000003902002986 */ /* 0x0007e2000c101508 */
[----:B------:R-:W-:Y:S01]  /*37ec0*/  ISETP.LT.AND P4, PT, R31, UR47, !P6 ;  /* 0x0000002f1f007c0c */ /* 0x000fe2000f781270 */
[----:B------:R-:W-:Y:S01]  /*37ed0*/  VIADD R8, R30, 0x28 ;  /* 0x000000281e087836 */ /* 0x000fe20000000000 */
[----:B------:R-:W4:Y:S01]  /*37ee0*/  LDCU UR32, c[0x0][0x398] ;  /* 0x00007300ff2077ac */ /* 0x000f220008000800 */
[----:B---3--:R-:W3:Y:S01]  /*37ef0*/  LDL.LU R57, [R1+0x22c] ;  /* 0x00022c0001397983 */ /* 0x008ee20000300800 */
[C---:B------:R-:W-:Y:S01]  /*37f00*/  IMAD.WIDE R2, R6.reuse, 0x2, R26 ;  /* 0x0000000206027825 */ /* 0x040fe200078e021a */
[----:B------:R-:W-:Y:S01]  /*37f10*/  ISETP.LT.AND P2, PT, R39, UR16, !P6 ;  /* 0x0000001027007c0c */ /* 0x000fe2000f741270 */
[----:B------:R-:W0:Y:S01]  /*37f20*/  LDCU UR47, c[0x0][0x398] ;  /* 0x00007300ff2f77ac */ /* 0x000e220008000800 */
[----:B------:R-:W4:Y:S01]  /*37f30*/  LDL.LU R16, [R1+0x1bc] ;  /* 0x0001bc0001107983 */ /* 0x000f220000300800 */
[----:B------:R-:W0:Y:S03]  /*37f40*/  LDCU UR16, c[0x0][0x398] ;  /* 0x00007300ff1077ac */ /* 0x000e260008000800 */
[----:B------:R1:W-:Y:S01]  /*37f50*/  @P3 STG.E.U16 desc[UR8][R4.64], R7 ;  /* 0x0000000704003986 */ /* 0x0003e2000c101508 */
[----:B------:R-:W-:Y:S01]  /*37f60*/  ISETP.LT.AND P3, PT, R35, UR63, !P6 ;  /* 0x0000003f23007c0c */ /* 0x000fe2000f761270 */
[----:B------:R-:W0:Y:S01]  /*37f70*/  LDCU UR63, c[0x0][0x398] ;  /* 0x00007300ff3f77ac */ /* 0x000e220008000800 */
[----:B-1----:R-:W-:Y:S01]  /*37f80*/  IMAD.WIDE R4, R6, 0x2, R24 ;  /* 0x0000000206047825 */ /* 0x002fe200078e0218 */
[----:B--2---:R-:W-:Y:S01]  /*37f90*/  PRMT R7, R58, 0x7632, R7 ;  /* 0x000076323a077816 */ /* 0x004fe20000000007 */
[----:B------:R1:W-:Y:S04]  /*37fa0*/  @P1 STG.E.U16 desc[UR8][R2.64], R58 ;  /* 0x0000003a02001986 */ /* 0x0003e8000c101508 */
[----:B-1----:R-:W2:Y:S01]  /*37fb0*/  LDL.LU R58, [R1+0x250] ;  /* 0x00025000013a7983 */ /* 0x002ea20000300800 */
[----:B------:R-:W-:-:S03]  /*37fc0*/  IMAD.WIDE R2, R6, 0x2, R44 ;  /* 0x0000000206027825 */ /* 0x000fc600078e022c */
[----:B------:R1:W-:Y:S02]  /*37fd0*/  @P5 STG.E.U16 desc[UR8][R4.64], R7 ;  /* 0x0000000704005986 */ /* 0x0003e4000c101508 */
[----:B-1----:R-:W-:Y:S01]  /*37fe0*/  IMAD.WIDE R4, R6, 0x2, R54 ;  /* 0x0000000206047825 */ /* 0x002fe200078e0236 */
[----:B------:R-:W-:Y:S01]  /*37ff0*/  PRMT R9, R56, 0x7632, R9 ;  /* 0x0000763238097816 */ /* 0x000fe20000000009 */
[----:B------:R1:W-:Y:S01]  /*38000*/  @P4 STG.E.U16 desc[UR8][R2.64], R56 ;  /* 0x0000003802004986 */ /* 0x0003e2000c101508 */
[----:B------:R-:W-:Y:S02]  /*38010*/  ISETP.GE.AND P4, PT, R8, UR14, PT ;  /* 0x0000000e08007c0c */ /* 0x000fe4000bf86270 */
[----:B------:R-:W-:Y:S01]  /*38020*/  ISETP.LT.AND P1, PT, R61, UR66, !P6 ;  /* 0x000000423d007c0c */ /* 0x000fe2000f721270 */
[----:B------:R0:W-:Y:S04]  /*38030*/  @P2 STG.E.U16 desc[UR8][R4.64], R9 ;  /* 0x0000000904002986 */ /* 0x0001e8000c101508 */
[----:B-1----:R-:W2:Y:S01]  /*38040*/  LDL.LU R56, [R1+0x240] ;  /* 0x0002400001387983 */ /* 0x002ea20000300800 */
[----:B------:R-:W-:Y:S01]  /*38050*/  IMAD.WIDE R2, R6, 0x2, R52 ;  /* 0x0000000206027825 */ /* 0x000fe200078e0234 */
[----:B------:R-:W-:Y:S01]  /*38060*/  ISETP.LT.AND P5, PT, R60, UR65, !P6 ;  /* 0x000000413c007c0c */ /* 0x000fe2000f7a1270 */
[----:B------:R-:W1:Y:S01]  /*38070*/  LDCU UR14, c[0x0][0x39c] ;  /* 0x00007380ff0e77ac */ /* 0x000e620008000800 */
[----:B---3--:R-:W-:-:S02]  /*38080*/  PRMT R8, R57, 0x7632, R8 ;  /* 0x0000763239087816 */ /* 0x008fc40000000008 */
[----:B------:R3:W-:Y:S01]  /*38090*/  @P3 STG.E.U16 desc[UR8][R2.64], R57 ;  /* 0x0000003902003986 */ /* 0x0007e2000c101508 */
[----:B0-----:R-:W-:Y:S01]  /*380a0*/  IMAD.WIDE R4, R6, 0x2, R48 ;  /* 0x0000000206047825 */ /* 0x001fe200078e0230 */
[----:B------:R-:W-:Y:S01]  /*380b0*/  ISETP.LT.AND P2, PT, R20, UR46, !P4 ;  /* 0x0000002e14007c0c */ /* 0x000fe2000e741270 */
[----:B------:R-:W0:Y:S02]  /*380c0*/  LDCU UR66, c[0x0][0x398] ;  /* 0x00007300ff4277ac */ /* 0x000e240008000800 */
[C---:B------:R-:W-:Y:S01]  /*380d0*/  VIADD R7, R6.reuse, UR39 ;  /* 0x0000002706077c36 */ /* 0x040fe20008000000 */
[----:B------:R-:W0:Y:S01]  /*380e0*/  LDCU UR65, c[0x0][0x398] ;  /* 0x00007300ff4177ac */ /* 0x000e220008000800 */
[----:B---3--:R-:W3:Y:S01]  /*380f0*/  LDL.LU R57, [R1+0x270] ;  /* 0x0002700001397983 */ /* 0x008ee20000300800 */
[----:B------:R-:W-:Y:S01]  /*38100*/  ISETP.LT.AND P6, PT, R59, UR64, !P6 ;  /* 0x000000403b007c0c */ /* 0x000fe2000f7c1270 */
[C---:B------:R-:W-:Y:S01]  /*38110*/  IMAD.WIDE R2, R6.reuse, 0x2, R46 ;  /* 0x0000000206027825 */ /* 0x040fe200078e022e */
[----:B------:R-:W-:Y:S01]  /*38120*/  ISETP.LT.AND P3, PT, R43, UR62, !P4 ;  /* 0x0000003e2b007c0c */ /* 0x000fe2000e761270 */
[----:B------:R0:W-:Y:S01]  /*38130*/  @P1 STG.E.U16 desc[UR8][R4.64], R8 ;  /* 0x0000000804001986 */ /* 0x0001e2000c101508 */
[----:B------:R-:W1:Y:S03]  /*38140*/  LDCU UR39, c[0x0][0x3b8] ;  /* 0x00007700ff2777ac */ /* 0x000e660008000800 */
[----:B----4-:R4:W-:Y:S01]  /*38150*/  @P5 STG.E.U16 desc[UR8][R2.64], R16 ;  /* 0x0000001002005986 */ /* 0x0109e2000c101508 */
[----:B------:R-:W1:Y:S01]  /*38160*/  LDCU UR64, c[0x0][0x398] ;  /* 0x00007300ff4077ac */ /* 0x000e620008000800 */
[----:B------:R-:W1:Y:S01]  /*38170*/  LDCU UR46, c[0x0][0x398] ;  /* 0x00007300ff2e77ac */ /* 0x000e620008000800 */
[----:B0-----:R-:W-:Y:S01]  /*38180*/  IMAD.WIDE R4, R6, 0x2, R50 ;  /* 0x0000000206047825 */ /* 0x001fe200078e0232 */
[----:B------:R-:W-:Y:S01]  /*38190*/  PRMT R6, R16, 0x7632, R6 ;  /* 0x0000763210067816 */ /* 0x000fe20000000006 */
[----:B------:R-:W0:Y:S01]  /*381a0*/  LDCU UR62, c[0x0][0x398] ;  /* 0x00007300ff3e77ac */ /* 0x000e220008000800 */
[----:B----4-:R-:W4:Y:S04]  /*381b0*/  LDL.LU R16, [R1+0x260] ;  /* 0x0002600001107983 */ /* 0x010f280000300800 */
[----:B------:R1:W-:Y:S02]  /*381c0*/  @P6 STG.E.U16 desc[UR8][R4.64], R6 ;  /* 0x0000000604006986 */ /* 0x0003e4000c101508 */
[----:B-1----:R-:W-:Y:S01]  /*381d0*/  IMAD.WIDE R4, R7, 0x2, R26 ;  /* 0x0000000207047825 */ /* 0x002fe200078e021a */
[----:B------:R-:W-:Y:S01]  /*381e0*/  ISETP.LT.AND P1, PT, R31, UR38, !P4 ;  /* 0x000000261f007c0c */ /* 0x000fe2000e721270 */
[----:B------:R-:W1:Y:S02]  /*381f0*/  LDCU UR38, c[0x0][0x398] ;  /* 0x00007300ff2677ac */ /* 0x000e640008000800 */
[----:B------:R-:W-:Y:S01]  /*38200*/  IMAD.WIDE R2, R7, 0x2, R24 ;  /* 0x0000000207027825 */ /* 0x000fe200078e0218 */
[----:B------:R-:W-:Y:S01]  /*38210*/  ISETP.LT.AND P5, PT, R39, UR24, !P4 ;  /* 0x0000001827007c0c */ /* 0x000fe2000e7a1270 */
[----:B------:R-:W0:Y:S01]  /*38220*/  LDCU UR24, c[0x0][0x398] ;  /* 0x00007300ff1877ac */ /* 0x000e220008000800 */
[----:B------:R-:W-:Y:S01]  /*38230*/  ISETP.LT.AND P6, PT, R35, UR59, !P4 ;  /* 0x0000003b23007c0c */ /* 0x000fe2000e7c1270 */
[C---:B------:R-:W-:Y:S01]  /*38240*/  IMAD.WIDE R8, R7.reuse, 0x2, R48 ;  /* 0x0000000207087825 */ /* 0x040fe200078e0230 */
[----:B------:R-:W0:Y:S01]  /*38250*/  LDCU UR59, c[0x0][0x398] ;  /* 0x00007300ff3b77ac */ /* 0x000e220008000800 */
[----:B--2---:R-:W-:Y:S01]  /*38260*/  PRMT R6, R58, 0x7632, R6 ;  /* 0x000076323a067816 */ /* 0x004fe20000000006 */
[----:B------:R2:W-:Y:S04]  /*38270*/  @P2 STG.E.U16 desc[UR8][R4.64], R58 ;  /* 0x0000003a04002986 */ /* 0x0005e8000c101508 */
[----:B--2---:R-:W2:Y:S01]  /*38280*/  LDL.LU R58, [R1+0x290] ;  /* 0x00029000013a7983 */ /* 0x004ea20000300800 */
[----:B------:R-:W-:-:S03]  /*38290*/  IMAD.WIDE R4, R7, 0x2, R44 ;  /* 0x0000000207047825 */ /* 0x000fc600078e022c */
[----:B------:R0:W-:Y:S02]  /*382a0*/  @P3 STG.E.U16 desc[UR8][R2.64], R6 ;  /* 0x0000000602003986 */ /* 0x0001e4000c101508 */
[----:B0-----:R-:W-:Y:S02]  /*382b0*/  VIADD R2, R30, 0x29 ;  /* 0x000000291e027836 */ /* 0x001fe40000000000 */
[----:B------:R0:W-:Y:S03]  /*382c0*/  @P1 STG.E.U16 desc[UR8][R4.64], R56 ;  /* 0x0000003804001986 */ /* 0x0001e6000c101508 */
[----:B------:R-:W-:Y:S01]  /*382d0*/  ISETP.GE.AND P1, PT, R2, UR28, PT ;  /* 0x0000001c02007c0c */ /* 0x000fe2000bf26270 */
[C---:B------:R-:W-:Y:S01]  /*382e0*/  IMAD.WIDE R2, R7.reuse, 0x2, R54 ;  /* 0x0000000207027825 */ /* 0x040fe200078e0236 */
[----:B------:R-:W-:Y:S01]  /*382f0*/  PRMT R10, R56, 0x7632, R10 ;  /* 0x00007632380a7816 */ /* 0x000fe2000000000a */
[----:B------:R-:W1:Y:S04]  /*38300*/  LDCU UR28, c[0x0][0x398] ;  /* 0x00007300ff1c77ac */ /* 0x000e680008000800 */
[----:B------:R-:W-:Y:S04]  /*38310*/  @P5 STG.E.U16 desc[UR8][R2.64], R10 ;  /* 0x0000000a02005986 */ /* 0x000fe8000c101508 */
[----:B0-----:R-:W2:Y:S01]  /*38320*/  LDL.LU R56, [R1+0x280] ;  /* 0x0002800001387983 */ /* 0x001ea20000300800 */
[----:B------:R-:W-:Y:S01]  /*38330*/  IMAD.WIDE R4, R7, 0x2, R52 ;  /* 0x0000000207047825 */ /* 0x000fe200078e0234 */
[----:B---3--:R-:W-:-:S04]  /*38340*/  PRMT R11, R57, 0x7632, R11 ;  /* 0x00007632390b7816 */ /* 0x008fc8000000000b */
[----:B------:R0:W-:Y:S04]  /*38350*/  @P6 STG.E.U16 desc[UR8][R4.64], R57 ;  /* 0x0000003904006986 */ /* 0x0001e8000c101508 */
[----:B0-----:R-:W3:Y:S01]  /*38360*/  LDL.LU R57, [R1+0x2a0] ;  /* 0x0002a00001397983 */ /* 0x001ee20000300800 */
[----:B------:R-:W-:Y:S02]  /*38370*/  ISETP.LT.AND P2, PT, R61, UR61, !P4 ;  /* 0x0000003d3d007c0c */ /* 0x000fe4000e741270 */
[----:B------:R-:W-:Y:S02]  /*38380*/  ISETP.LT.AND P3, PT, R60, UR48, !P4 ;  /* 0x000000303c007c0c */ /* 0x000fe4000e761270 */
[----:B------:R-:W-:Y:S01]  /*38390*/  ISETP.LT.AND P5, PT, R20, UR22, !P1 ;  /* 0x0000001614007c0c */ /* 0x000fe2000cfa1270 */
[----:B------:R-:W-:Y:S01]  /*383a0*/  VIADD R6, R7, UR31 ;  /* 0x0000001f07067c36 */ /* 0x000fe20008000000 */
[----:B------:R-:W-:Y:S01]  /*383b0*/  ISETP.LT.AND P4, PT, R59, UR60, !P4 ;  /* 0x0000003c3b007c0c */ /* 0x000fe2000e781270 */
[----:B------:R-:W-:-:S04]  /*383c0*/  IMAD.WIDE R2, R7, 0x2, R46 ;  /* 0x0000000207027825 */ /* 0x000fc800078e022e */
[----:B------:R-:W-:Y:S01]  /*383d0*/  IMAD.WIDE R4, R7, 0x2, R50 ;  /* 0x0000000207047825 */ /* 0x000fe200078e0232 */
[----:B----4-:R-:W-:Y:S01]  /*383e0*/  PRMT R7, R16, 0x7632, R7 ;  /* 0x0000763210077816 */ /* 0x010fe20000000007 */
[----:B------:R0:W-:Y:S01]  /*383f0*/  @P2 STG.E.U16 desc[UR8][R8.64], R11 ;  /* 0x0000000b08002986 */ /* 0x0001e2000c101508 */
[----:B------:R-:W-:Y:S01]  /*38400*/  ISETP.LT.AND P6, PT, R35, UR44, !P1 ;  /* 0x0000002c23007c0c */ /* 0x000fe2000cfc1270 */
[----:B------:R-:W4:Y:S02]  /*38410*/  LDCU UR61, c[0x0][0x398] ;  /* 0x00007300ff3d77ac */ /* 0x000f240008000800 */
[----:B------:R1:W-:Y:S01]  /*38420*/  @P3 STG.E.U16 desc[UR8][R2.64], R16 ;  /* 0x0000001002003986 */ /* 0x0003e2000c101508 */
[----:B------:R-:W2:Y:S03]  /*38430*/  LDCU UR48, c[0x0][0x398] ;  /* 0x00007300ff3077ac */ /* 0x000ea60008000800 */
[----:B------:R4:W-:Y:S01]  /*38440*/  @P4 STG.E.U16 desc[UR8][R4.64], R7 ;  /* 0x0000000704004986 */ /* 0x0009e2000c101508 */
[----:B------:R-:W2:Y:S01]  /*38450*/  LDCU UR60, c[0x0][0x39c] ;  /* 0x00007380ff3c77ac */ /* 0x000ea20008000800 */
[C---:B0-----:R-:W-:Y:S01]  /*38460*/  IMAD.WIDE R8, R6.reuse, 0x2, R26 ;  /* 0x0000000206087825 */ /* 0x041fe200078e021a */
[----:B------:R-:W-:Y:S01]  /*38470*/  ISETP.LT.AND P2, PT, R43, UR58, !P1 ;  /* 0x0000003a2b007c0c */ /* 0x000fe2000cf41270 */
[----:B------:R-:W0:Y:S01]  /*38480*/  LDCU UR22, c[0x0][0x398] ;  /* 0x00007300ff1677ac */ /* 0x000e220008000800 */
[----:B------:R-:W-:Y:S01]  /*38490*/  ISETP.LT.AND P4, PT, R31, UR76, !P1 ;  /* 0x0000004c1f007c0c */ /* 0x000fe2000cf81270 */
[C---:B-1----:R-:W-:Y:S01]  /*384a0*/  IMAD.WIDE R2, R6.reuse, 0x2, R24 ;  /* 0x0000000206027825 */ /* 0x042fe200078e0218 */
[----:B------:R-:W1:Y:S03]  /*384b0*/  LDCU UR31, c[0x0][0x3b8] ;  /* 0x00007700ff1f77ac */ /* 0x000e660008000800 */
[----:B----4-:R-:W-:Y:S01]  /*384c0*/  IMAD.WIDE R4, R6, 0x2, R44 ;  /* 0x0000000206047825 */ /* 0x010fe200078e022c */
[----:B------:R-:W4:Y:S01]  /*384d0*/  LDCU UR58, c[0x0][0x398] ;  /* 0x00007300ff3a77ac */ /* 0x000f220008000800 */
[----:B------:R-:W0:Y:S01]  /*384e0*/  LDCU UR76, c[0x0][0x398] ;  /* 0x00007300ff4c77ac */ /* 0x000e220008000800 */
[----:B------:R-:W0:Y:S01]  /*384f0*/  LDCU UR44, c[0x0][0x398] ;  /* 0x00007300ff2c77ac */ /* 0x000e220008000800 */
[----:B--2---:R2:W-:Y:S01]  /*38500*/  @P5 STG.E.U16 desc[UR8][R8.64], R58 ;  /* 0x0000003a08005986 */ /* 0x0045e2000c101508 */
[----:B------:R-:W-:-:S03]  /*38510*/  PRMT R7, R58, 0x7632, R7 ;  /* 0x000076323a077816 */ /* 0x000fc60000000007 */
[----:B--2---:R-:W2:Y:S01]  /*38520*/  LDL.LU R58, [R1+0x230] ;  /* 0x00023000013a7983 */ /* 0x004ea20000300800 */
[----:B------:R-:W-:Y:S02]  /*38530*/  ISETP.LT.AND P5, PT, R39, UR37, !P1 ;  /* 0x0000002527007c0c */ /* 0x000fe4000cfa1270 */
[----:B---3--:R-:W-:Y:S01]  /*38540*/  PRMT R10, R57, 0x7632, R10 ;  /* 0x00007632390a7816 */ /* 0x008fe2000000000a */
[----:B------:R-:W3:Y:S01]  /*38550*/  LDL.LU R16, [R1+0x254] ;  /* 0x0002540001107983 */ /* 0x000ee20000300800 */
[----:B------:R-:W-:Y:S01]  /*38560*/  VIADD R8, R30, 0x2a ;  /* 0x0000002a1e087836 */ /* 0x000fe20000000000 */
[----:B------:R-:W0:Y:S02]  /*38570*/  LDCU UR37, c[0x0][0x398] ;  /* 0x00007300ff2577ac */ /* 0x000e240008000800 */
[----:B------:R1:W-:Y:S04]  /*38580*/  @P2 STG.E.U16 desc[UR8][R2.64], R7 ;  /* 0x0000000702002986 */ /* 0x0003e8000c101508 */
[----:B------:R0:W-:Y:S01]  /*38590*/  @P4 STG.E.U16 desc[UR8][R4.64], R56 ;  /* 0x0000003804004986 */ /* 0x0001e2000c101508 */
[----:B-1----:R-:W-:Y:S01]  /*385a0*/  PRMT R7, R56, 0x7632, R7 ;  /* 0x0000763238077816 */ /* 0x002fe20000000007 */
[----:B------:R-:W-:-:S02]  /*385b0*/  IMAD.WIDE R2, R6, 0x2, R54 ;  /* 0x0000000206027825 */ /* 0x000fc400078e0236 */
[----:B0-----:R-:W4:Y:S02]  /*385c0*/  LDL.LU R56, [R1+0x244] ;  /* 0x0002440001387983 */ /* 0x001f240000300800 */
[----:B------:R-:W-:Y:S02]  /*385d0*/  IMAD.WIDE R4, R6, 0x2, R52 ;  /* 0x0000000206047825 */ /* 0x000fe400078e0234 */
[----:B------:R-:W-:Y:S04]  /*385e0*/  @P5 STG.E.U16 desc[UR8][R2.64], R7 ;  /* 0x0000000702005986 */ /* 0x000fe8000c101508 */
[----:B------:R0:W-:Y:S04]  /*385f0*/  @P6 STG.E.U16 desc[UR8][R4.64], R57 ;  /* 0x0000003904006986 */ /* 0x0001e8000c101508 */
[----:B0-----:R-:W4:Y:S01]  /*38600*/  LDL.LU R57, [R1+0x274] ;  /* 0x0002740001397983 */ /* 0x001f220000300800 */
[----:B------:R-:W-:-:S02]  /*38610*/  ISETP.LT.AND P2, PT, R61, UR57, !P1 ;  /* 0x000000393d007c0c */ /* 0x000fc4000cf41270 */
[----:B------:R-:W-:Y:S02]  /*38620*/  ISETP.LT.AND P4, PT, R60, UR43, !P1 ;  /* 0x0000002b3c007c0c */ /* 0x000fe4000cf81270 */
[----:B------:R-:W-:Y:S01]  /*38630*/  ISETP.GE.AND P3, PT, R8, UR45, PT ;  /* 0x0000002d08007c0c */ /* 0x000fe2000bf66270 */
[----:B------:R-:W-:-:S04]  /*38640*/  IMAD.WIDE R8, R6, 0x2, R48 ;  /* 0x0000000206087825 */ /* 0x000fc800078e0230 */
[----:B------:R-:W-:Y:S01]  /*38650*/  IMAD.WIDE R2, R6, 0x2, R46 ;  /* 0x0000000206027825 */ /* 0x000fe200078e022e */
[----:B------:R-:W-:Y:S01]  /*38660*/  ISETP.LT.AND P1, PT, R59, UR56, !P1 ;  /* 0x000000383b007c0c */ /* 0x000fe2000cf21270 */
[----:B------:R-:W0:Y:S02]  /*38670*/  LDCU UR45, c[0x0][0x398] ;  /* 0x00007300ff2d77ac */ /* 0x000e240008000800 */
[----:B------:R1:W-:Y:S01]  /*38680*/  @P2 STG.E.U16 desc[UR8][R8.64], R10 ;  /* 0x0000000a08002986 */ /* 0x0003e2000c101508 */
[----:B------:R-:W-:Y:S01]  /*38690*/  ISETP.LT.AND P2, PT, R20, UR55, !P3 ;  /* 0x0000003714007c0c */ /* 0x000fe2000df41270 */
[----:B------:R-:W0:Y:S01]  /*386a0*/  LDCU UR43, c[0x0][0x398] ;  /* 0x00007300ff2b77ac */ /* 0x000e220008000800 */
[----:B------:R-:W-:Y:S02]  /*386b0*/  ISETP.LT.AND P5, PT, R43, UR53, !P3 ;  /* 0x000000352b007c0c */ /* 0x000fe4000dfa1270 */
[----:B------:R-:W-:Y:S01]  /*386c0*/  ISETP.LT.AND P6, PT, R31, UR52, !P3 ;  /* 0x000000341f007c0c */ /* 0x000fe2000dfc1270 */
[----:B------:R-:W0:Y:S01]  /*386d0*/  LDCU UR53, c[0x0][0x39c] ;  /* 0x00007380ff3577ac */ /* 0x000e220008000800 */
[----:B------:R-:W0:Y:S01]  /*386e0*/  LDCU UR57, c[0x0][0x398] ;  /* 0x00007300ff3977ac */ /* 0x000e220008000800 */
[----:B-1----:R-:W-:Y:S01]  /*386f0*/  VIADD R10, R6, UR33 ;  /* 0x00000021060a7c36 */ /* 0x002fe20008000000 */
[----:B------:R-:W1:Y:S03]  /*38700*/  LDCU UR52, c[0x0][0x398] ;  /* 0x00007300ff3477ac */ /* 0x000e660008000800 */
[C---:B------:R-:W-:Y:S01]  /*38710*/  IMAD.WIDE R4, R10.reuse, 0x2, R26 ;  /* 0x000000020a047825 */ /* 0x040fe200078e021a */
[----:B------:R-:W0:Y:S03]  /*38720*/  LDCU UR56, c[0x0][0x3b8] ;  /* 0x00007700ff3877ac */ /* 0x000e260008000800 */
[----:B------:R-:W-:Y:S01]  /*38730*/  IMAD.WIDE R8, R10, 0x2, R44 ;  /* 0x000000020a087825 */ /* 0x000fe200078e022c */
[----:B------:R-:W0:Y:S01]  /*38740*/  LDCU UR33, c[0x0][0x398] ;  /* 0x00007300ff2177ac */ /* 0x000e220008000800 */
[----:B--2---:R2:W-:Y:S01]  /*38750*/  @P4 STG.E.U16 desc[UR8][R2.64], R58 ;  /* 0x0000003a02004986 */ /* 0x0045e2000c101508 */
[----:B------:R-:W-:-:S03]  /*38760*/  PRMT R11, R58, 0x7632, R11 ;  /* 0x000076323a0b7816 */ /* 0x000fc6000000000b */
[----:B--2---:R-:W2:Y:S01]  /*38770*/  LDL.LU R58, [R1+0x264] ;  /* 0x00026400013a7983 */ /* 0x004ea20000300800 */
[----:B------:R-:W-:Y:S01]  /*38780*/  IMAD.WIDE R2, R6, 0x2, R50 ;  /* 0x0000000206027825 */ /* 0x000fe200078e0232 */
[----:B------:R-:W-:Y:S01]  /*38790*/  ISETP.LT.AND P4, PT, R35, UR36, !P3 ;  /* 0x0000002423007c0c */ /* 0x000fe2000df81270 */
[----:B------:R-:W0:Y:S03]  /*387a0*/  LDCU UR36, c[0x0][0x398] ;  /* 0x00007300ff2477ac */ /* 0x000e260008000800 */
[----:B------:R1:W-:Y:S01]  /*387b0*/  @P1 STG.E.U16 desc[UR8][R2.64], R11 ;  /* 0x0000000b02001986 */ /* 0x0003e2000c101508 */
[----:B------:R-:W-:Y:S01]  /*387c0*/  ISETP.LT.AND P1, PT, R39, UR74, !P3 ;  /* 0x0000004a27007c0c */ /* 0x000fe2000df21270 */
[----:B------:R-:W-:-:S04]  /*387d0*/  IMAD.WIDE R6, R10, 0x2, R24 ;  /* 0x000000020a067825 */ /* 0x000fc800078e0218 */
[----:B-1----:R-:W-:Y:S01]  /*387e0*/  VIADD R2, R30, 0x2b ;  /* 0x0000002b1e027836 */ /* 0x002fe20000000000 */
[----:B---3--:R-:W-:Y:S01]  /*387f0*/  PRMT R12, R16, 0x7632, R12 ;  /* 0x00007632100c7816 */ /* 0x008fe2000000000c */
[----:B------:R1:W-:Y:S03]  /*38800*/  @P2 STG.E.U16 desc[UR8][R4.64], R16 ;  /* 0x0000001004002986 */ /* 0x0003e6000c101508 */
[----:B------:R-:W-:Y:S01]  /*38810*/  ISETP.GE.AND P2, PT, R2, UR35, PT ;  /* 0x0000002302007c0c */ /* 0x000fe2000bf46270 */
[C---:B------:R-:W-:Y:S01]  /*38820*/  IMAD.WIDE R2, R10.reuse, 0x2, R54 ;  /* 0x000000020a027825 */ /* 0x040fe200078e0236 */
[----:B------:R-:W3:Y:S01]  /*38830*/  LDCU UR35, c[0x0][0x398] ;  /* 0x00007300ff2377ac */ /* 0x000ee20008000800 */
[----:B------:R-:W-:Y:S04]  /*38840*/  @P5 STG.E.U16 desc[UR8][R6.64], R12 ;  /* 0x0000000c06005986 */ /* 0x000fe8000c101508 */
[----:B-1----:R-:W3:Y:S01]  /*38850*/  LDL.LU R16, [R1+0x294] ;  /* 0x0002940001107983 */ /* 0x002ee20000300800 */
[----:B------:R-:W-:-:S03]  /*38860*/  IMAD.WIDE R4, R10, 0x2, R52 ;  /* 0x000000020a047825 */ /* 0x000fc600078e0234 */
[----:B----4-:R1:W-:Y:S01]  /*38870*/  @P6 STG.E.U16 desc[UR8][R8.64], R56 ;  /* 0x0000003808006986 */ /* 0x0103e2000c101508 */
[----:B------:R-:W-:-:S05]  /*38880*/  PRMT R11, R56, 0x7632, R11 ;  /* 0x00007632380b7816 */ /* 0x000fca000000000b */
[----:B------:R-:W-:Y:S04]  /*38890*/  @P1 STG.E.U16 desc[UR8][R2.64], R11 ;  /* 0x0000000b02001986 */ /* 0x000fe8000c101508 */
[----:B-1----:R-:W4:Y:S01]  /*388a0*/  LDL.LU R56, [R1+0x284] ;  /* 0x0002840001387983 */ /* 0x002f220000300800 */
[----:B------:R-:W-:-:S03]  /*388b0*/  PRMT R12, R57, 0x7632, R12 ;  /* 0x00007632390c7816 */ /* 0x000fc6000000000c */
[----:B------:R1:W-:Y:S04]  /*388c0*/  @P4 STG.E.U16 desc[UR8][R4.64], R57 ;  /* 0x0000003904004986 */ /* 0x0003e8000c101508 */
[----:B-1----:R-:W4:Y:S01]  /*388d0*/  LDL.LU R57, [R1+0x2a4] ;  /* 0x0002a40001397983 */ /* 0x002f220000300800 */
[----:B------:R-:W-:Y:S02]  /*388e0*/  ISETP.LT.AND P5, PT, R61, UR12, !P3 ;  /* 0x0000000c3d007c0c */ /* 0x000fe4000dfa1270 */
[----:B------:R-:W-:Y:S01]  /*388f0*/  ISETP.LT.AND P6, PT, R60, UR27, !P3 ;  /* 0x0000001b3c007c0c */ /* 0x000fe2000dfc1270 */
[----:B------:R-:W-:-:S04]  /*38900*/  IMAD.WIDE R6, R10, 0x2, R48 ;  /* 0x000000020a067825 */ /* 0x000fc800078e0230 */
[----:B------:R-:W-:Y:S01]  /*38910*/  IMAD.WIDE R8, R10, 0x2, R46 ;  /* 0x000000020a087825 */ /* 0x000fe200078e022e */
[----:B------:R-:W-:Y:S01]  /*38920*/  ISETP.LT.AND P4, PT, R20, UR54, !P2 ;  /* 0x0000003614007c0c */ /* 0x000fe2000d781270 */
[----:B------:R-:W1:Y:S04]  /*38930*/  LDCU UR12, c[0x0][0x398] ;  /* 0x00007300ff0c77ac */ /* 0x000e680008000800 */
[----:B------:R0:W-:Y:S01]  /*38940*/  @P5 STG.E.U16 desc[UR8][R6.64], R12 ;  /* 0x0000000c06005986 */ /* 0x0001e2000c101508 */
[----:B------:R-:W-:Y:S01]  /*38950*/  ISETP.LT.AND P3, PT, R59, UR75, !P3 ;  /* 0x0000004b3b007c0c */ /* 0x000fe2000df61270 */
[----:B------:R-:W-:Y:S02]  /*38960*/  VIADD R2, R30, 0x2c ;  /* 0x0000002c1e027836 */ /* 0x000fe40000000000 */
[----:B------:R-:W-:Y:S01]  /*38970*/  VIADD R11, R10, UR6 ;  /* 0x000000060a0b7c36 */ /* 0x000fe20008000000 */
[----:B------:R-:W-:Y:S01]  /*38980*/  ISETP.LT.AND P5, PT, R43, UR73, !P2 ;  /* 0x000000492b007c0c */ /* 0x000fe2000d7a1270 */
[----:B------:R-:W1:Y:S01]  /*38990*/  LDCU UR27, c[0x0][0x398] ;  /* 0x00007300ff1b77ac */ /* 0x000e620008000800 */
[----:B------:R-:W-:Y:S01]  /*389a0*/  ISETP.GE.AND P1, PT, R2, UR29, PT ;  /* 0x0000001d02007c0c */ /* 0x000fe2000bf26270 */
[----:B------:R-:W-:Y:S01]  /*389b0*/  IMAD.WIDE R2, R10, 0x2, R50 ;  /* 0x000000020a027825 */ /* 0x000fe200078e0232 */
[----:B------:R-:W1:Y:S03]  /*389c0*/  LDCU UR29, c[0x0][0x398] ;  /* 0x00007300ff1d77ac */ /* 0x000e660008000800 */
[C---:B------:R-:W-:Y:S01]  /*389d0*/  IMAD.WIDE R4, R11.reuse, 0x2, R26 ;  /* 0x000000020b047825 */ /* 0x040fe200078e021a */
[----:B------:R-:W1:Y:S03]  /*389e0*/  LDCU UR6, c[0x0][0x398] ;  /* 0x00007300ff0677ac */ /* 0x000e660008000800 */
[----:B0-----:R-:W-:Y:S01]  /*389f0*/  IMAD.WIDE R6, R11, 0x2, R24 ;  /* 0x000000020b067825 */ /* 0x001fe200078e0218 */
[----:B--2---:R0:W-:Y:S01]  /*38a00*/  @P6 STG.E.U16 desc[UR8][R8.64], R58 ;  /* 0x0000003a08006986 */ /* 0x0041e2000c101508 */
[----:B------:R-:W-:-:S03]  /*38a10*/  PRMT R12, R58, 0x7632, R12 ;  /* 0x000076323a0c7816 */ /* 0x000fc6000000000c */
[----:B0-----:R-:W2:Y:S01]  /*38a20*/  LDL.LU R58, [R1+0x234] ;  /* 0x00023400013a7983 */ /* 0x001ea20000300800 */
[----:B------:R-:W-:Y:S01]  /*38a30*/  ISETP.LT.AND P6, PT, R31, UR40, !P2 ;  /* 0x000000281f007c0c */ /* 0x000fe2000d7c1270 */
[----:B------:R-:W-:Y:S01]  /*38a40*/  IMAD.WIDE R8, R11, 0x2, R44 ;  /* 0x000000020b087825 */ /* 0x000fe200078e022c */
[----:B------:R-:W0:Y:S01]  /*38a50*/  LDCU UR40, c[0x0][0x398] ;  /* 0x00007300ff2877ac */ /* 0x000e220008000800 */
[----:B------:R1:W-:Y:S01]  /*38a60*/  @P3 STG.E.U16 desc[UR8][R2.64], R12 ;  /* 0x0000000c02003986 */ /* 0x0003e2000c101508 */
[----:B------:R-:W-:-:S03]  /*38a70*/  ISETP.LT.AND P3, PT, R39, UR70, !P2 ;  /* 0x0000004627007c0c */ /* 0x000fc6000d761270 */
[----:B------:R-:W2:Y:S01]  /*38a80*/  LDL.LU R17, [R1+0x258] ;  /* 0x0002580001117983 */ /* 0x000ea20000300800 */
[----:B-1----:R-:W-:-:S03]  /*38a90*/  IMAD.WIDE R2, R11, 0x2, R54 ;  /* 0x000000020b027825 */ /* 0x002fc600078e0236 */
[----:B---3--:R1:W-:Y:S01]  /*38aa0*/  @P4 STG.E.U16 desc[UR8][R4.64], R16 ;  /* 0x0000001004004986 */ /* 0x0083e2000c101508 */
[----:B------:R-:W-:Y:S02]  /*38ab0*/  ISETP.LT.AND P4, PT, R35, UR72, !P2 ;  /* 0x0000004823007c0c */ /* 0x000fe4000d781270 */
[----:B------:R-:W-:-:S05]  /*38ac0*/  PRMT R10, R16, 0x7632, R10 ;  /* 0x00007632100a7816 */ /* 0x000fca000000000a */
[----:B------:R4:W-:Y:S04]  /*38ad0*/  @P5 STG.E.U16 desc[UR8][R6.64], R10 ;  /* 0x0000000a06005986 */ /* 0x0009e8000c101508 */
[----:B-1----:R-:W3:Y:S01]  /*38ae0*/  LDL.LU R16, [R1+0x248] ;  /* 0x0002480001107983 */ /* 0x002ee20000300800 */
[----:B------:R-:W-:Y:S01]  /*38af0*/  IMAD.WIDE R4, R11, 0x2, R52 ;  /* 0x000000020b047825 */ /* 0x000fe200078e0234 */
[----:B----4-:R-:W-:Y:S02]  /*38b00*/  PRMT R10, R56, 0x7632, R10 ;  /* 0x00007632380a7816 */ /* 0x010fe4000000000a */
[----:B------:R-:W-:Y:S04]  /*38b10*/  @P6 STG.E.U16 desc[UR8][R8.64], R56 ;  /* 0x0000003808006986 */ /* 0x000fe8000c101508 */
[----:B------:R-:W-:Y:S01]  /*38b20*/  @P3 STG.E.U16 desc[UR8][R2.64], R10 ;  /* 0x0000000a02003986 */ /* 0x000fe2000c101508 */
[----:B------:R-:W-:-:S03]  /*38b30*/  PRMT R12, R57, 0x7632, R12 ;  /* 0x00007632390c7816 */ /* 0x000fc6000000000c */
[----:B------:R1:W-:Y:S04]  /*38b40*/  @P4 STG.E.U16 desc[UR8][R4.64], R57 ;  /* 0x0000003904004986 */ /* 0x0003e8000c101508 */
[----:B-1----:R-:W4:Y:S01]  /*38b50*/  LDL.LU R57, [R1+0x278] ;  /* 0x0002780001397983 */ /* 0x002f220000300800 */
[----:B------:R-:W-:Y:S02]  /*38b60*/  ISETP.LT.AND P5, PT, R61, UR20, !P2 ;  /* 0x000000143d007c0c */ /* 0x000fe4000d7a1270 */
[----:B------:R-:W-:Y:S01]  /*38b70*/  ISETP.LT.AND P6, PT, R60, UR41, !P2 ;  /* 0x000000293c007c0c */ /* 0x000fe2000d7c1270 */
[C---:B------:R-:W-:Y:S01]  /*38b80*/  IMAD.WIDE R6, R11.reuse, 0x2, R48 ;  /* 0x000000020b067825 */ /* 0x040fe200078e0230 */
[----:B------:R-:W4:Y:S03]  /*38b90*/  LDL.LU R56, [R1+0x268] ;  /* 0x0002680001387983 */ /* 0x000f260000300800 */
[----:B------:R-:W-:Y:S01]  /*38ba0*/  IMAD.WIDE R8, R11, 0x2, R46 ;  /* 0x000000020b087825 */ /* 0x000fe200078e022e */
[----:B------:R-:W-:Y:S01]  /*38bb0*/  ISETP.LT.AND P4, PT, R20, UR50, !P1 ;  /* 0x0000003214007c0c */ /* 0x000fe2000cf81270 */
[----:B------:R-:W1:Y:S04]  /*38bc0*/  LDCU UR41, c[0x0][0x39c] ;  /* 0x00007380ff2977ac */ /* 0x000e680008000800 */
[----:B------:R0:W-:Y:S01]  /*38bd0*/  @P5 STG.E.U16 desc[UR8][R6.64], R12 ;  /* 0x0000000c06005986 */ /* 0x0001e2000c101508 */
[----:B------:R-:W-:Y:S01]  /*38be0*/  ISETP.LT.AND P2, PT, R59, UR71, !P2 ;  /* 0x000000473b007c0c */ /* 0x000fe2000d741270 */
[----:B------:R-:W-:Y:S01]  /*38bf0*/  IMAD.WIDE R2, R11, 0x2, R50 ;  /* 0x000000020b027825 */ /* 0x000fe200078e0232 */
[----:B------:R-:W-:Y:S01]  /*38c00*/  ISETP.LT.AND P3, PT, R43, UR68, !P1 ;  /* 0x000000442b007c0c */ /* 0x000fe2000cf61270 */
[----:B------:R-:W1:Y:S02]  /*38c10*/  LDCU UR20, c[0x0][0x3b8] ;  /* 0x00007700ff1477ac */ /* 0x000e640008000800 */
[----:B------:R-:W-:Y:S01]  /*38c20*/  VIADD R11, R11, UR49 ;  /* 0x000000310b0b7c36 */ /* 0x000fe20008000000 */
[----:B------:R-:W-:Y:S01]  /*38c30*/  ISETP.LT.AND P5, PT, R35, UR69, !P1 ;  /* 0x0000004523007c0c */ /* 0x000fe2000cfa1270 */
[----:B------:R-:W1:Y:S01]  /*38c40*/  LDCU UR50, c[0x0][0x398] ;  /* 0x00007300ff3277ac */ /* 0x000e620008000800 */
[----:B0-----:R-:W-:Y:S01]  /*38c50*/  VIADD R6, R30, 0x2d ;  /* 0x0000002d1e067836 */ /* 0x001fe20000000000 */
[----:B------:R-:W0:Y:S01]  /*38c60*/  LDCU UR49, c[0x0][0x398] ;  /* 0x00007300ff3177ac */ /* 0x000e220008000800 */
[----:B--2---:R2:W-:Y:S01]  /*38c70*/  @P6 STG.E.U16 desc[UR8][R8.64], R58 ;  /* 0x0000003a08006986 */ /* 0x0045e2000c101508 */
[----:B------:R-:W-:-:S03]  /*38c80*/  PRMT R4, R58, 0x7632, R4 ;  /* 0x000076323a047816 */ /* 0x000fc60000000004 */
[----:B--2---:R-:W2:Y:S01]  /*38c90*/  LDL.LU R58, [R1+0x298] ;  /* 0x00029800013a7983 */ /* 0x004ea20000300800 */
[----:B------:R-:W-:Y:S02]  /*38ca0*/  ISETP.LT.AND P6, PT, R39, UR51, !P1 ;  /* 0x0000003327007c0c */ /* 0x000fe4000cfc1270 */
[----:B------:R-:W-:Y:S01]  /*38cb0*/  PRMT R7, R17, 0x7632, R7 ;  /* 0x0000763211077816 */ /* 0x000fe20000000007 */
[----:B------:R0:W-:Y:S01]  /*38cc0*/  @P2 STG.E.U16 desc[UR8][R2.64], R4 ;  /* 0x0000000402002986 */ /* 0x0001e2000c101508 */
[----:B------:R-:W-:Y:S01]  /*38cd0*/  ISETP.LT.AND P2, PT, R31, UR30, !P1 ;  /* 0x0000001e1f007c0c */ /* 0x000fe2000cf41270 */
[C---:B------:R-:W-:Y:S01]  /*38ce0*/  VIADD R10, R11.reuse, UR67 ;  /* 0x000000430b0a7c36 */ /* 0x040fe20008000000 */
[----:B------:R-:W1:Y:S01]  /*38cf0*/  LDCU UR30, c[0x0][0x398] ;  /* 0x00007300ff1e77ac */ /* 0x000e620008000800 */
[----:B------:R-:W1:Y:S01]  /*38d00*/  LDCU UR51, c[0x0][0x398] ;  /* 0x00007300ff3377ac */ /* 0x000e620008000800 */
[----:B0-----:R-:W-:-:S04]  /*38d10*/  IMAD.WIDE R2, R11, 0x2, R26 ;  /* 0x000000020b027825 */ /* 0x001fc800078e021a */
[C---:B------:R-:W-:Y:S01]  /*38d20*/  IMAD.WIDE R4, R11.reuse, 0x2, R24 ;  /* 0x000000020b047825 */ /* 0x040fe200078e0218 */
[----:B------:R0:W-:Y:S01]  /*38d30*/  @P4 STG.E.U16 desc[UR8][R2.64], R17 ;  /* 0x0000001102004986 */ /* 0x0001e2000c101508 */
[----:B------:R-:W-:Y:S01]  /*38d40*/  ISETP.GE.AND P4, PT, R6, UR26, PT ;  /* 0x0000001a06007c0c */ /* 0x000fe2000bf86270 */
[----:B------:R-:W1:Y:S02]  /*38d50*/  LDCU UR26, c[0x0][0x398] ;  /* 0x00007300ff1a77ac */ /* 0x000e640008000800 */
[----:B------:R0:W-:Y:S02]  /*38d60*/  @P3 STG.E.U16 desc[UR8][R4.64], R7 ;  /* 0x0000000704003986 */ /* 0x0001e4000c101508 */
[----:B0-----:R-:W-:-:S04]  /*38d70*/  IMAD.WIDE R2, R11, 0x2, R44 ;  /* 0x000000020b027825 */ /* 0x001fc800078e022c */
[----:B------:R-:W-:-:S04]  /*38d80*/  IMAD.WIDE R4, R11, 0x2, R54 ;  /* 0x000000020b047825 */ /* 0x000fc800078e0236 */
[----:B------:R-:W-:Y:S01]  /*38d90*/  IMAD.WIDE R6, R11, 0x2, R52 ;  /* 0x000000020b067825 */ /* 0x000fe200078e0234 */
[----:B---3--:R-:W-:Y:S01]  /*38da0*/  PRMT R8, R16, 0x7632, R8 ;  /* 0x0000763210087816 */ /* 0x008fe20000000008 */
[----:B------:R-:W-:Y:S04]  /*38db0*/  @P2 STG.E.U16 desc[UR8][R2.64], R16 ;  /* 0x0000001002002986 */ /* 0x000fe8000c101508 */
[----:B------:R0:W-:Y:S04]  /*38dc0*/  @P6 STG.E.U16 desc[UR8][R4.64], R8 ;  /* 0x0000000804006986 */ /* 0x0001e8000c101508 */
[----:B----4-:R3:W-:Y:S01]  /*38dd0*/  @P5 STG.E.U16 desc[UR8][R6.64], R57 ;  /* 0x0000003906005986 */ /* 0x0107e2000c101508 */
[----:B0-----:R-:W-:-:S03]  /*38de0*/  PRMT R4, R57, 0x7632, R4 ;  /* 0x0000763239047816 */ /* 0x001fc60000000004 */
[----:B---3--:R-:W3:Y:S01]  /*38df0*/  LDL.LU R57, [R1+0x288] ;  /* 0x0002880001397983 */ /* 0x008ee20000300800 */
[----:B------:R-:W-:Y:S02]  /*38e00*/  ISETP.LT.AND P3, PT, R61, UR18, !P1 ;  /* 0x000000123d007c0c */ /* 0x000fe4000cf61270 */
[----:B------:R-:W-:Y:S01]  /*38e10*/  ISETP.LT.AND P2, PT, R60, UR42, !P1 ;  /* 0x0000002a3c007c0c */ /* 0x000fe2000cf41270 */
[----:B------:R-:W-:Y:S01]  /*38e20*/  IMAD.WIDE R2, R11, 0x2, R48 ;  /* 0x000000020b027825 */ /* 0x000fe200078e0230 */
[----:B------:R-:W-:Y:S01]  /*38e30*/  ISETP.LT.AND P1, PT, R59, UR34, !P1 ;  /* 0x000000223b007c0c */ /* 0x000fe2000cf21270 */
[----:B------:R-:W4:Y:S01]  /*38e40*/  LDL.LU R16, [R1+0x2a8] ;  /* 0x0002a80001107983 */ /* 0x000f220000300800 */
[----:B------:R-:W-:Y:S01]  /*38e50*/  ISETP.LT.AND P5, PT, R20, UR77, !P4 ;  /* 0x0000004d14007c0c */ /* 0x000fe2000e7a1270 */
[C---:B------:R-:W-:Y:S01]  /*38e60*/  IMAD.WIDE R6, R10.reuse, 0x2, R26 ;  /* 0x000000020a067825 */ /* 0x040fe200078e021a */
[----:B------:R-:W-:Y:S01]  /*38e70*/  ISETP.LT.AND P6, PT, R43, UR32, !P4 ;  /* 0x000000202b007c0c */ /* 0x000fe2000e7c1270 */
[----:B------:R-:W0:Y:S04]  /*38e80*/  LDCU UR18, c[0x0][0x398] ;  /* 0x00007300ff1277ac */ /* 0x000e280008000800 */
[----:B------:R1:W-:Y:S01]  /*38e90*/  @P3 STG.E.U16 desc[UR8][R2.64], R4 ;  /* 0x0000000402003986 */ /* 0x0003e2000c101508 */
[----:B------:R-:W-:Y:S01]  /*38ea0*/  IMAD.WIDE R8, R10, 0x2, R24 ;  /* 0x000000020a087825 */ /* 0x000fe200078e0218 */
[----:B------:R-:W0:Y:S01]  /*38eb0*/  LDCU UR42, c[0x0][0x398] ;  /* 0x00007300ff2a77ac */ /* 0x000e220008000800 */
[----:B------:R-:W0:Y:S01]  /*38ec0*/  LDCU UR34, c[0x0][0x398] ;  /* 0x00007300ff2277ac */ /* 0x000e220008000800 */
[----:B------:R-:W0:Y:S01]  /*38ed0*/  LDCU UR32, c[0x0][0x3b8] ;  /* 0x00007700ff2077ac */ /* 0x000e220008000800 */
[----:B-1----:R-:W-:-:S04]  /*38ee0*/  IMAD.WIDE R2, R11, 0x2, R46 ;  /* 0x000000020b027825 */ /* 0x002fc800078e022e */
[----:B------:R-:W-:Y:S01]  /*38ef0*/  IMAD.WIDE R4, R11, 0x2, R50 ;  /* 0x000000020b047825 */ /* 0x000fe200078e0232 */
[----:B------:R-:W-:Y:S01]  /*38f00*/  PRMT R11, R56, 0x7632, R11 ;  /* 0x00007632380b7816 */ /* 0x000fe2000000000b */
[----:B------:R1:W-:Y:S04]  /*38f10*/  @P2 STG.E.U16 desc[UR8][R2.64], R56 ;  /* 0x0000003802002986 */ /* 0x0003e8000c101508 */
[----:B------:R3:W-:Y:S01]  /*38f20*/  @P1 STG.E.U16 desc[UR8][R4.64], R11 ;  /* 0x0000000b04001986 */ /* 0x0007e2000c101508 */
[----:B------:R-:W-:Y:S01]  /*38f30*/  ISETP.LT.AND P2, PT, R31, UR47, !P4 ;  /* 0x0000002f1f007c0c */ /* 0x000fe2000e741270 */
[----:B------:R-:W0:Y:S01]  /*38f40*/  LDCU UR47, c[0x0][0x39c] ;  /* 0x00007380ff2f77ac */ /* 0x000e220008000800 */
[----:B-1----:R-:W-:-:S05]  /*38f50*/  VIADD R2, R30, 0x2e ;  /* 0x0000002e1e027836 */ /* 0x002fca0000000000 */
[----:B------:R-:W-:Y:S01]  /*38f60*/  ISETP.GE.AND P1, PT, R2, UR14, PT ;  /* 0x0000000e02007c0c */ /* 0x000fe2000bf26270 */
[----:B------:R-:W-:Y:S01]  /*38f70*/  IMAD.WIDE R2, R10, 0x2, R44 ;  /* 0x000000020a027825 */ /* 0x000fe200078e022c */
[----:B--2---:R-:W-:Y:S01]  /*38f80*/  PRMT R12, R58, 0x7632, R12 ;  /* 0x000076323a0c7816 */ /* 0x004fe2000000000c */
[----:B------:R1:W-:Y:S01]  /*38f90*/  @P5 STG.E.U16 desc[UR8][R6.64], R58 ;  /* 0x0000003a06005986 */ /* 0x0003e2000c101508 */
[----:B---3--:R-:W-:-:S03]  /*38fa0*/  PRMT R11, R57, 0x7632, R11 ;  /* 0x00007632390b7816 */ /* 0x008fc6000000000b */
[----:B-1----:R-:W2:Y:S01]  /*38fb0*/  LDL.LU R58, [R1+0x238] ;  /* 0x00023800013a7983 */ /* 0x002ea20000300800 */
[----:B------:R-:W-:Y:S01]  /*38fc0*/  ISETP.LT.AND P3, PT, R39, UR16, !P4 ;  /* 0x0000001027007c0c */ /* 0x000fe2000e761270 */
[C---:B------:R-:W-:Y:S01]  /*38fd0*/  IMAD.WIDE R4, R10.reuse, 0x2, R54 ;  /* 0x000000020a047825 */ /* 0x040fe200078e0236 */
[----:B------:R-:W-:Y:S01]  /*38fe0*/  ISETP.LT.AND P5, PT, R35, UR63, !P4 ;  /* 0x0000003f23007c0c */ /* 0x000fe2000e7a1270 */
[----:B------:R-:W3:Y:S01]  /*38ff0*/  LDL.LU R56, [R1+0x25c] ;  /* 0x00025c0001387983 */ /* 0x000ee20000300800 */
[----:B------:R-:W1:Y:S03]  /*39000*/  LDCU UR14, c[0x0][0x398] ;  /* 0x00007300ff0e77ac */ /* 0x000e660008000800 */
[----:B------:R-:W-:Y:S01]  /*39010*/  @P6 STG.E.U16 desc[UR8][R8.64], R12 ;  /* 0x0000000c08006986 */ /* 0x000fe2000c101508 */
[----:B------:R-:W-:Y:S01]  /*39020*/  IMAD.WIDE R6, R10, 0x2, R52 ;  /* 0x000000020a067825 */ /* 0x000fe200078e0234 */
[----:B------:R-:W0:Y:S02]  /*39030*/  LDCU UR16, c[0x0][0x398] ;  /* 0x00007300ff1077ac */ /* 0x000e240008000800 */
[----:B------:R1:W-:Y:S04]  /*39040*/  @P2 STG.E.U16 desc[UR8][R2.64], R57 ;  /* 0x0000003902002986 */ /* 0x0003e8000c101508 */
[----:B-1----:R-:W3:Y:S01]  /*39050*/  LDL.LU R57, [R1+0x24c] ;  /* 0x00024c0001397983 */ /* 0x002ee20000300800 */
[----:B------:R-:W-:-:S03]  /*39060*/  ISETP.LT.AND P6, PT, R61, UR66, !P4 ;  /* 0x000000423d007c0c */ /* 0x000fc6000e7c1270 */
[----:B------:R1:W-:Y:S01]  /*39070*/  @P3 STG.E.U16 desc[UR8][R4.64], R11 ;  /* 0x0000000b04003986 */ /* 0x0003e2000c101508 */
[----:B------:R-:W-:Y:S01]  /*39080*/  ISETP.LT.AND P3, PT, R60, UR65, !P4 ;  /* 0x000000413c007c0c */ /* 0x000fe2000e761270 */
[----:B------:R-:W-:Y:S01]  /*39090*/  IMAD.WIDE R8, R10, 0x2, R48 ;  /* 0x000000020a087825 */ /* 0x000fe200078e0230 */
[----:B----4-:R-:W-:Y:S01]  /*390a0*/  PRMT R12, R16, 0x7632, R12 ;  /* 0x00007632100c7816 */ /* 0x010fe2000000000c */
[----:B------:R4:W-:Y:S02]  /*390b0*/  @P5 STG.E.U16 desc[UR8][R6.64], R16 ;  /* 0x0000001006005986 */ /* 0x0009e4000c101508 */
[----:B------:R-:W-:-:S04]  /*390c0*/  IMAD.WIDE R2, R10, 0x2, R46 ;  /* 0x000000020a027825 */ /* 0x000fc800078e022e */
[----:B------:R0:W-:Y:S01]  /*390d0*/  @P6 STG.E.U16 desc[UR8][R8.64], R12 ;  /* 0x0000000c08006986 */ /* 0x0001e2000c101508 */
[----:B-1----:R-:W-:-:S03]  /*390e0*/  VIADD R11, R10, UR39 ;  /* 0x000000270a0b7c36 */ /* 0x002fc60008000000 */
[----:B----4-:R-:W4:Y:S01]  /*390f0*/  LDL.LU R16, [R1+0x27c] ;  /* 0x00027c0001107983 */ /* 0x010f220000300800 */
[----:B------:R-:W-:Y:S01]  /*39100*/  IMAD.WIDE R4, R10, 0x2, R50 ;  /* 0x000000020a047825 */ /* 0x000fe200078e0232 */
[----:B------:R-:W-:Y:S01]  /*39110*/  ISETP.LT.AND P4, PT, R59, UR64, !P4 ;  /* 0x000000403b007c0c */ /* 0x000fe2000e781270 */
[----:B------:R-:W1:Y:S01]  /*39120*/  LDCU UR39, c[0x0][0x398] ;  /* 0x00007300ff2777ac */ /* 0x000e620008000800 */
[----:B------:R-:W-:Y:S01]  /*39130*/  ISETP.LT.AND P5, PT, R20, UR46, !P1 ;  /* 0x0000002e14007c0c */ /* 0x000fe2000cfa1270 */
[----:B------:R-:W-:Y:S01]  /*39140*/  IMAD.WIDE R6, R11, 0x2, R26 ;  /* 0x000000020b067825 */ /* 0x000fe200078e021a */
[----:B------:R-:W-:Y:S01]  /*39150*/  ISETP.LT.AND P6, PT, R43, UR62, !P1 ;  /* 0x0000003e2b007c0c */ /* 0x000fe2000cfc1270 */
[----:B------:R-:W1:Y:S01]  /*39160*/  LDCU UR46, c[0x0][0x398] ;  /* 0x00007300ff2e77ac */ /* 0x000e620008000800 */
[----:B------:R-:W-:Y:S01]  /*39170*/  ISETP.LT.AND P2, PT, R31, UR38, !P1 ;  /* 0x000000261f007c0c */ /* 0x000fe2000cf41270 */
[----:B0-----:R-:W-:Y:S01]  /*39180*/  IMAD.WIDE R8, R11, 0x2, R24 ;  /* 0x000000020b087825 */ /* 0x001fe200078e0218 */
[----:B------:R-:W0:Y:S01]  /*39190*/  LDCU UR38, c[0x0][0x398] ;  /* 0x00007300ff2677ac */ /* 0x000e220008000800 */
[----:B--2---:R-:W-:Y:S01]  /*391a0*/  PRMT R10, R58, 0x7632, R10 ;  /* 0x000076323a0a7816 */ /* 0x004fe2000000000a */
[----:B------:R2:W-:Y:S04]  /*391b0*/  @P3 STG.E.U16 desc[UR8][R2.64], R58 ;  /* 0x0000003a02003986 */ /* 0x0005e8000c101508 */
[----:B--2---:R-:W2:Y:S01]  /*391c0*/  LDL.LU R58, [R1+0x26c] ;  /* 0x00026c00013a7983 */ /* 0x004ea20000300800 */
[----:B---3--:R-:W-:-:S03]  /*391d0*/  PRMT R12, R56, 0x7632, R12 ;  /* 0x00007632380c7816 */ /* 0x008fc6000000000c */
[----:B------:R-:W-:Y:S04]  /*391e0*/  @P4 STG.E.U16 desc[UR8][R4.64], R10 ;  /* 0x0000000a04004986 */ /* 0x000fe8000c101508 */
[----:B------:R3:W-:Y:S01]  /*391f0*/  @P5 STG.E.U16 desc[UR8][R6.64], R56 ;  /* 0x0000003806005986 */ /* 0x0007e2000c101508 */
[----:B------:R-:W-:-:S03]  /*39200*/  IMAD.WIDE R2, R11, 0x2, R44 ;  /* 0x000000020b027825 */ /* 0x000fc600078e022c */
[----:B------:R0:W-:Y:S04]  /*39210*/  @P6 STG.E.U16 desc[UR8][R8.64], R12 ;  /* 0x0000000c08006986 */ /* 0x0001e8000c101508 */
[----:B---3--:R-:W3:Y:S01]  /*39220*/  LDL.LU R56, [R1+0x29c] ;  /* 0x00029c0001387983 */ /* 0x008ee20000300800 */
[----:B0-----:R-:W-:-:S03]  /*39230*/  PRMT R8, R57, 0x7632, R8 ;  /* 0x0000763239087816 */ /* 0x001fc60000000008 */
        /* <DEDUP_REMOVED lines=9> */
[----:B----4-:R-:W-:Y:S01]  /*392d0*/  PRMT R10, R16, 0x7632, R10 ;  /* 0x00007632100a7816 */ /* 0x010fe2000000000a */
[----:B------:R-:W4:Y:S02]  /*392e0*/  LDCU UR48, c[0x0][0x398] ;  /* 0x00007300ff3077ac */ /* 0x000f240008000800 */
[----:B------:R0:W-:Y:S01]  /*392f0*/  @P3 STG.E.U16 desc[UR8][R2.64], R8 ;  /* 0x0000000802003986 */ /* 0x0001e2000c101508 */
[----:B------:R-:W-:-:S02]  /*39300*/  VIADD R9, R30, 0x2f ;  /* 0x0000002f1e097836 */ /* 0x000fc40000000000 */
[----:B------:R-:W-:Y:S01]  /*39310*/  IMAD.WIDE R6, R11, 0x2, R48 ;  /* 0x000000020b067825 */ /* 0x000fe200078e0230 */
[----:B------:R1:W-:Y:S02]  /*39320*/  @P5 STG.E.U16 desc[UR8][R4.64], R16 ;  /* 0x0000001004005986 */ /* 0x0003e4000c101508 */
[----:B------:R-:W-:Y:S02]  /*39330*/  ISETP.GE.AND P2, PT, R9, UR60, PT ;  /* 0x0000003c09007c0c */ /* 0x000fe4000bf46270 */
[----:B------:R2:W-:Y:S01]  /*39340*/  @P6 STG.E.U16 desc[UR8][R6.64], R10 ;  /* 0x0000000a06006986 */ /* 0x0005e2000c101508 */
[----:B0-----:R-:W-:-:S03]  /*39350*/  IMAD.WIDE R2, R11, 0x2, R46 ;  /* 0x000000020b027825 */ /* 0x001fc600078e022e */
[----:B-1----:R-:W4:Y:S01]  /*39360*/  LDL.LU R16, [R1+0x2ac] ;  /* 0x0002ac0001107983 */ /* 0x002f220000300800 */
[----:B------:R-:W-:Y:S01]  /*39370*/  ISETP.LT.AND P3, PT, R59, UR28, !P1 ;  /* 0x0000001c3b007c0c */ /* 0x000fe2000cf61270 */
[----:B------:R-:W-:Y:S01]  /*39380*/  VIADD R8, R11, UR31 ;  /* 0x0000001f0b087c36 */ /* 0x000fe20008000000 */
[----:B------:R-:W-:Y:S02]  /*39390*/  ISETP.LT.AND P5, PT, R20, UR22, !P2 ;  /* 0x0000001614007c0c */ /* 0x000fe4000d7a1270 */
[----:B--2---:R-:W-:Y:S01]  /*393a0*/  PRMT R9, R58, 0x7632, R9 ;  /* 0x000076323a097816 */ /* 0x004fe20000000009 */
[----:B------:R0:W-:Y:S01]  /*393b0*/  @P4 STG.E.U16 desc[UR8][R2.64], R58 ;  /* 0x0000003a02004986 */ /* 0x0001e2000c101508 */
[C---:B------:R-:W-:Y:S01]  /*393c0*/  IMAD.WIDE R4, R8.reuse, 0x2, R26 ;  /* 0x0000000208047825 */ /* 0x040fe200078e021a */
[----:B------:R-:W-:Y:S01]  /*393d0*/  ISETP.LT.AND P6, PT, R43, UR58, !P2 ;  /* 0x0000003a2b007c0c */ /* 0x000fe2000d7c1270 */
[----:B------:R-:W1:Y:S02]  /*393e0*/  LDCU UR28, c[0x0][0x398] ;  /* 0x00007300ff1c77ac */ /* 0x000e640008000800 */
[----:B------:R-:W-:Y:S01]  /*393f0*/  IMAD.WIDE R6, R8, 0x2, R24 ;  /* 0x0000000208067825 */ /* 0x000fe200078e0218 */
[----:B------:R-:W2:Y:S03]  /*39400*/  LDCU UR22, c[0x0][0x3b8] ;  /* 0x00007700ff1677ac */ /* 0x000ea60008000800 */
[----:B------:R-:W-:Y:S01]  /*39410*/  VIADD R10, R30, 0x30 ;  /* 0x000000301e0a7836 */ /* 0x000fe20000000000 */
[----:B------:R-:W1:Y:S01]  /*39420*/  LDCU UR31, c[0x0][0x398] ;  /* 0x00007300ff1f77ac */ /* 0x000e620008000800 */
[----:B0-----:R-:W2:Y:S01]  /*39430*/  LDL.LU R58, [R1+0x23c] ;  /* 0x00023c00013a7983 */ /* 0x001ea20000300800 */
[----:B------:R-:W-:Y:S01]  /*39440*/  IMAD.WIDE R2, R11, 0x2, R50 ;  /* 0x000000020b027825 */ /* 0x000fe200078e0232 */
[----:B------:R-:W-:-:S04]  /*39450*/  ISETP.LT.AND P4, PT, R31, UR76, !P2 ;  /* 0x0000004c1f007c0c */ /* 0x000fc8000d781270 */
[----:B------:R0:W-:Y:S01]  /*39460*/  @P3 STG.E.U16 desc[UR8][R2.64], R9 ;  /* 0x0000000902003986 */ /* 0x0001e2000c101508 */
[----:B---3--:R-:W-:-:S03]  /*39470*/  PRMT R11, R56, 0x7632, R11 ;  /* 0x00007632380b7816 */ /* 0x008fc6000000000b */
[----:B------:R3:W-:Y:S04]  /*39480*/  @P5 STG.E.U16 desc[UR8][R4.64], R56 ;  /* 0x0000003804005986 */ /* 0x0007e8000c101508 */
[----:B------:R-:W-:Y:S01]  /*39490*/  @P6 STG.E.U16 desc[UR8][R6.64], R11 ;  /* 0x0000000b06006986 */ /* 0x000fe2000c101508 */
[----:B0-----:R-:W-:-:S03]  /*394a0*/  IMAD.WIDE R2, R8, 0x2, R44 ;  /* 0x0000000208027825 */ /* 0x001fc600078e022c */
[----:B---3--:R-:W3:Y:S01]  /*394b0*/  LDL.LU R56, [R1+0x2c0] ;  /* 0x0002c00001387983 */ /* 0x008ee20000300800 */
[----:B------:R-:W-:-:S03]  /*394c0*/  PRMT R9, R57, 0x7632, R9 ;  /* 0x0000763239097816 */ /* 0x000fc60000000009 */
        /* <DEDUP_REMOVED lines=9> */
[----:B------:R-:W-:Y:S01]  /*39560*/  ISETP.GE.AND P1, PT, R10, UR53, PT ;  /* 0x000000350a007c0c */ /* 0x000fe2000bf26270 */
[----:B------:R-:W0:Y:S02]  /*39570*/  LDCU UR53, c[0x0][0x39c] ;  /* 0x00007380ff3577ac */ /* 0x000e240008000800 */
[----:B------:R1:W-:Y:S01]  /*39580*/  @P6 STG.E.U16 desc[UR8][R6.64], R9 ;  /* 0x0000000906006986 */ /* 0x0003e2000c101508 */
[----:B------:R-:W-:Y:S01]  /*39590*/  IMAD.WIDE R2, R8, 0x2, R48 ;  /* 0x0000000208027825 */ /* 0x000fe200078e0230 */
[----:B----4-:R-:W-:Y:S01]  /*395a0*/  PRMT R10, R16, 0x7632, R10 ;  /* 0x00007632100a7816 */ /* 0x010fe2000000000a */
[----:B------:R-:W4:Y:S01]  /*395b0*/  LDCU UR43, c[0x0][0x398] ;  /* 0x00007300ff2b77ac */ /* 0x000f220008000800 */
[----:B------:R0:W-:Y:S01]  /*395c0*/  @P5 STG.E.U16 desc[UR8][R4.64], R16 ;  /* 0x0000001004005986 */ /* 0x0001e2000c101508 */
[----:B------:R-:W-:Y:S01]  /*395d0*/  VIADD R11, R30, 0x31 ;  /* 0x000000311e0b7836 */ /* 0x000fe20000000000 */
[----:B------:R-:W2:Y:S02]  /*395e0*/  LDCU UR44, c[0x0][0x398] ;  /* 0x00007300ff2c77ac */ /* 0x000ea40008000800 */
[----:B------:R4:W-:Y:S01]  /*395f0*/  @P3 STG.E.U16 desc[UR8][R2.64], R10 ;  /* 0x0000000a02003986 */ /* 0x0009e2000c101508 */
[----:B------:R-:W2:Y:S01]  /*39600*/  LDCU UR45, c[0x0][0x398] ;  /* 0x00007300ff2d77ac */ /* 0x000ea20008000800 */
[----:B-1----:R-:W-:-:S02]  /*39610*/  IMAD.WIDE R6, R8, 0x2, R46 ;  /* 0x0000000208067825 */ /* 0x002fc400078e022e */
[----:B0-----:R-:W3:Y:S01]  /*39620*/  LDL.LU R16, [R1+0x300] ;  /* 0x0003000001107983 */ /* 0x001ee20000300800 */
[----:B------:R-:W-:Y:S02]  /*39630*/  ISETP.LT.AND P3, PT, R59, UR57, !P2 ;  /* 0x000000393b007c0c */ /* 0x000fe4000d761270 */
[----:B------:R-:W-:Y:S01]  /*39640*/  ISETP.LT.AND P5, PT, R20, UR52, !P1 ;  /* 0x0000003414007c0c */ /* 0x000fe2000cfa1270 */
[C---:B----4-:R-:W-:Y:S02]  /*39650*/  VIADD R10, R8.reuse, UR56 ;  /* 0x00000038080a7c36 */ /* 0x050fe40008000000 */
[----:B------:R-:W-:Y:S01]  /*39660*/  IMAD.WIDE R2, R8, 0x2, R50 ;  /* 0x0000000208027825 */ /* 0x000fe200078e0232 */
[----:B------:R-:W-:Y:S01]  /*39670*/  ISETP.LT.AND P6, PT, R43, UR33, !P1 ;  /* 0x000000212b007c0c */ /* 0x000fe2000cfc1270 */
[----:B------:R-:W0:Y:S02]  /*39680*/  LDCU UR33, c[0x0][0x398] ;  /* 0x00007300ff2177ac */ /* 0x000e240008000800 */
[----:B------:R-:W-:Y:S01]  /*39690*/  IMAD.WIDE R4, R10, 0x2, R26 ;  /* 0x000000020a047825 */ /* 0x000fe200078e021a */
[----:B------:R-:W-:Y:S01]  /*396a0*/  ISETP.GE.AND P2, PT, R11, UR41, PT ;  /* 0x000000290b007c0c */ /* 0x000fe2000bf46270 */
[----:B------:R-:W1:Y:S01]  /*396b0*/  LDCU UR41, c[0x0][0x398] ;  /* 0x00007300ff2977ac */ /* 0x000e620008000800 */
[----:B--2---:R-:W-:Y:S01]  /*396c0*/  PRMT R9, R58, 0x7632, R9 ;  /* 0x000076323a097816 */ /* 0x004fe20000000009 */
[----:B------:R2:W-:Y:S04]  /*396d0*/  @P4 STG.E.U16 desc[UR8][R6.64], R58 ;  /* 0x0000003a06004986 */ /* 0x0005e8000c101508 */
[----:B--2---:R-:W2:Y:S01]  /*396e0*/  LDL.LU R58, [R1+0x2f0] ;  /* 0x0002f000013a7983 */ /* 0x004ea20000300800 */
[----:B------:R-:W-:Y:S01]  /*396f0*/  ISETP.LT.AND P4, PT, R31, UR35, !P1 ;  /* 0x000000231f007c0c */ /* 0x000fe2000cf81270 */
[----:B------:R-:W-:Y:S01]  /*39700*/  IMAD.WIDE R6, R10, 0x2, R24 ;  /* 0x000000020a067825 */ /* 0x000fe200078e0218 */
[----:B------:R-:W4:Y:S01]  /*39710*/  LDCU UR35, c[0x0][0x398] ;  /* 0x00007300ff2377ac */ /* 0x000f220008000800 */
[----:B------:R0:W-:Y:S01]  /*39720*/  @P3 STG.E.U16 desc[UR8][R2.64], R9 ;  /* 0x0000000902003986 */ /* 0x0001e2000c101508 */
[----:B---3--:R-:W-:-:S03]  /*39730*/  PRMT R8, R56, 0x7632, R8 ;  /* 0x0000763238087816 */ /* 0x008fc60000000008 */
[----:B------:R3:W-:Y:S01]  /*39740*/  @P5 STG.E.U16 desc[UR8][R4.64], R56 ;  /* 0x0000003804005986 */ /* 0x0007e2000c101508 */
[----:B0-----:R-:W-:-:S03]  /*39750*/  IMAD.WIDE R2, R10, 0x2, R44 ;  /* 0x000000020a027825 */ /* 0x001fc600078e022c */
[----:B---3--:R-:W3:Y:S01]  /*39760*/  LDL.LU R56, [R1+0x2d0] ;  /* 0x0002d00001387983 */ /* 0x008ee20000300800 */
[----:B------:R-:W-:-:S03]  /*39770*/  PRMT R11, R57, 0x7632, R11 ;  /* 0x00007632390b7816 */ /* 0x000fc6000000000b */
[----:B------:R-:W-:Y:S04]  /*39780*/  @P6 STG.E.U16 desc[UR8][R6.64], R8 ;  /* 0x0000000806006986 */ /* 0x000fe8000c101508 */
[----:B------:R0:W-:Y:S04]  /*39790*/  @P4 STG.E.U16 desc[UR8][R2.64], R57 ;  /* 0x0000003902004986 */ /* 0x0001e8000c101508 */
[----:B0-----:R-:W4:Y:S01]  /*397a0*/  LDL.LU R57, [R1+0x2b0] ;  /* 0x0002b00001397983 */ /* 0x001f220000300800 */
[----:B------:R-:W-:Y:S02]  /*397b0*/  ISETP.LT.AND P6, PT, R39, UR12, !P1 ;  /* 0x0000000c27007c0c */ /* 0x000fe4000cfc1270 */
[----:B------:R-:W-:-:S02]  /*397c0*/  ISETP.LT.AND P5, PT, R35, UR27, !P1 ;  /* 0x0000001b23007c0c */ /* 0x000fc4000cfa1270 */
[----:B------:R-:W-:Y:S01]  /*397d0*/  ISETP.LT.AND P3, PT, R61, UR29, !P1 ;  /* 0x0000001d3d007c0c */ /* 0x000fe2000cf61270 */
[----:B------:R-:W-:Y:S01]  /*397e0*/  IMAD.WIDE R2, R10, 0x2, R54 ;  /* 0x000000020a027825 */ /* 0x000fe200078e0236 */
[----:B------:R-:W-:Y:S01]  /*397f0*/  ISETP.LT.AND P4, PT, R60, UR6, !P1 ;  /* 0x000000063c007c0c */ /* 0x000fe2000cf81270 */
[----:B------:R-:W0:Y:S02]  /*39800*/  LDCU UR27, c[0x0][0x39c] ;  /* 0x00007380ff1b77ac */ /* 0x000e240008000800 */
[----:B------:R-:W-:Y:S01]  /*39810*/  IMAD.WIDE R4, R10, 0x2, R52 ;  /* 0x000000020a047825 */ /* 0x000fe200078e0234 */
[----:B------:R-:W0:Y:S01]  /*39820*/  LDCU UR29, c[0x0][0x398] ;  /* 0x00007300ff1d77ac */ /* 0x000e220008000800 */
[----:B------:R-:W-:Y:S02]  /*39830*/  PRMT R12, R16, 0x7632, R12 ;  /* 0x00007632100c7816 */ /* 0x000fe4000000000c */
[C---:B------:R-:W-:Y:S01]  /*39840*/  IMAD.WIDE R6, R10.reuse, 0x2, R48 ;  /* 0x000000020a067825 */ /* 0x040fe200078e0230 */
[----:B------:R-:W-:Y:S01]  /*39850*/  @P6 STG.E.U16 desc[UR8][R2.64], R11 ;  /* 0x0000000b02006986 */ /* 0x000fe2000c101508 */
[----:B------:R-:W0:Y:S02]  /*39860*/  LDCU UR6, c[0x0][0x3b8] ;  /* 0x00007700ff0677ac */ /* 0x000e240008000800 */
[C---:B------:R-:W-:Y:S01]  /*39870*/  IMAD.WIDE R8, R10.reuse, 0x2, R46 ;  /* 0x000000020a087825 */ /* 0x040fe200078e022e */
[----:B------:R1:W-:Y:S01]  /*39880*/  @P5 STG.E.U16 desc[UR8][R4.64], R16 ;  /* 0x0000001004005986 */ /* 0x0003e2000c101508 */
[----:B------:R-:W0:Y:S03]  /*39890*/  LDCU UR12, c[0x0][0x3b8] ;  /* 0x00007700ff0c77ac */ /* 0x000e260008000800 */
[----:B------:R0:W-:Y:S04]  /*398a0*/  @P3 STG.E.U16 desc[UR8][R6.64], R12 ;  /* 0x0000000c06003986 */ /* 0x0001e8000c101508 */
[----:B-1----:R-:W4:Y:S01]  /*398b0*/  LDL.LU R16, [R1+0x320] ;  /* 0x0003200001107983 */ /* 0x002f220000300800 */
[----:B------:R-:W-:Y:S01]  /*398c0*/  ISETP.LT.AND P3, PT, R59, UR36, !P1 ;  /* 0x000000243b007c0c */ /* 0x000fe2000cf61270 */
[----:B------:R-:W-:Y:S01]  /*398d0*/  VIADD R11, R10, UR20 ;  /* 0x000000140a0b7c36 */ /* 0x000fe20008000000 */
[----:B------:R-:W-:Y:S01]  /*398e0*/  ISETP.LT.AND P5, PT, R20, UR40, !P2 ;  /* 0x0000002814007c0c */ /* 0x000fe2000d7a1270 */
[----:B------:R-:W-:Y:S01]  /*398f0*/  IMAD.WIDE R2, R10, 0x2, R50 ;  /* 0x000000020a027825 */ /* 0x000fe200078e0232 */
[----:B------:R-:W-:Y:S01]  /*39900*/  ISETP.LT.AND P6, PT, R43, UR50, !P2 ;  /* 0x000000322b007c0c */ /* 0x000fe2000d7c1270 */
[----:B------:R-:W1:Y:S02]  /*39910*/  LDCU UR36, c[0x0][0x398] ;  /* 0x00007300ff2477ac */ /* 0x000e640008000800 */
[C---:B------:R-:W-:Y:S01]  /*39920*/  IMAD.WIDE R4, R11.reuse, 0x2, R26 ;  /* 0x000000020b047825 */ /* 0x040fe200078e021a */
[----:B------:R-:W1:Y:S03]  /*39930*/  LDCU UR20, c[0x0][0x398] ;  /* 0x00007300ff1477ac */ /* 0x000e660008000800 */
[----:B0-----:R-:W-:Y:S01]  /*39940*/  IMAD.WIDE R6, R11, 0x2, R24 ;  /* 0x000000020b067825 */ /* 0x001fe200078e0218 */
[----:B------:R-:W0:Y:S01]  /*39950*/  LDCU UR40, c[0x0][0x398] ;  /* 0x00007300ff2877ac */ /* 0x000e220008000800 */
[----:B--2---:R2:W-:Y:S02]  /*39960*/  @P4 STG.E.U16 desc[UR8][R8.64], R58 ;  /* 0x0000003a08004986 */ /* 0x0045e4000c101508 */
[----:B--2---:R-:W-:-:S02]  /*39970*/  PRMT R8, R58, 0x7632, R8 ;  /* 0x000076323a087816 */ /* 0x004fc40000000008 */
[----:B------:R-:W2:Y:S01]  /*39980*/  LDL.LU R58, [R1+0x310] ;  /* 0x00031000013a7983 */ /* 0x000ea20000300800 */
[----:B------:R-:W-:-:S03]  /*39990*/  ISETP.LT.AND P4, PT, R31, UR49, !P2 ;  /* 0x000000311f007c0c */ /* 0x000fc6000d781270 */
[----:B------:R0:W-:Y:S01]  /*399a0*/  @P3 STG.E.U16 desc[UR8][R2.64], R8 ;  /* 0x0000000802003986 */ /* 0x0001e2000c101508 */
[----:B---3--:R-:W-:-:S03]  /*399b0*/  PRMT R10, R56, 0x7632, R10 ;  /* 0x00007632380a7816 */ /* 0x008fc6000000000a */
[----:B------:R3:W-:Y:S01]  /*399c0*/  @P5 STG.E.U16 desc[UR8][R4.64], R56 ;  /* 0x0000003804005986 */ /* 0x0007e2000c101508 */
[----:B0-----:R-:W-:-:S03]  /*399d0*/  IMAD.WIDE R2, R11, 0x2, R44 ;  /* 0x000000020b027825 */ /* 0x001fc600078e022c */
[----:B---3--:R-:W3:Y:S04]  /*399e0*/  LDL.LU R56, [R1+0x2c4] ;  /* 0x0002c40001387983 */ /* 0x008ee80000300800 */
[----:B------:R0:W-:Y:S04]  /*399f0*/  @P6 STG.E.U16 desc[UR8][R6.64], R10 ;  /* 0x0000000a06006986 */ /* 0x0001e8000c101508 */
[----:B----4-:R4:W-:Y:S01]  /*39a00*/  @P4 STG.E.U16 desc[UR8][R2.64], R57 ;  /* 0x0000003902004986 */ /* 0x0109e2000c101508 */
[----:B0-----:R-:W-:-:S03]  /*39a10*/  PRMT R10, R57, 0x7632, R10 ;  /* 0x00007632390a7816 */ /* 0x001fc6000000000a */
[----:B----4-:R-:W4:Y:S01]  /*39a20*/  LDL.LU R57, [R1+0x2e4] ;  /* 0x0002e40001397983 */ /* 0x010f220000300800 */
[----:B------:R-:W-:Y:S02]  /*39a30*/  ISETP.LT.AND P6, PT, R39, UR26, !P2 ;  /* 0x0000001a27007c0c */ /* 0x000fe4000d7c1270 */
[----:B------:R-:W-:Y:S02]  /*39a40*/  ISETP.LT.AND P5, PT, R35, UR18, !P2 ;  /* 0x0000001223007c0c */ /* 0x000fe4000d7a1270 */
[----:B------:R-:W-:Y:S01]  /*39a50*/  ISETP.LT.AND P3, PT, R61, UR30, !P2 ;  /* 0x0000001e3d007c0c */ /* 0x000fe2000d761270 */
[----:B------:R-:W-:Y:S01]  /*39a60*/  VIADD R9, R30, 0x32 ;  /* 0x000000321e097836 */ /* 0x000fe20000000000 */
[----:B------:R-:W-:Y:S01]  /*39a70*/  ISETP.LT.AND P4, PT, R60, UR42, !P2 ;  /* 0x0000002a3c007c0c */ /* 0x000fe2000d781270 */
[C---:B------:R-:W-:Y:S01]  /*39a80*/  IMAD.WIDE R2, R11.reuse, 0x2, R54 ;  /* 0x000000020b027825 */ /* 0x040fe200078e0236 */
[----:B------:R-:W0:Y:S03]  /*39a90*/  LDCU UR18, c[0x0][0x398] ;  /* 0x00007300ff1277ac */ /* 0x000e260008000800 */
[----:B------:R-:W-:Y:S01]  /*39aa0*/  IMAD.WIDE R4, R11, 0x2, R52 ;  /* 0x000000020b047825 */ /* 0x000fe200078e0234 */
[----:B------:R-:W-:Y:S01]  /*39ab0*/  ISETP.GE.AND P1, PT, R9, UR47, PT ;  /* 0x0000002f09007c0c */ /* 0x000fe2000bf26270 */
[----:B------:R-:W-:Y:S01]  /*39ac0*/  @P6 STG.E.U16 desc[UR8][R2.64], R10 ;  /* 0x0000000a02006986 */ /* 0x000fe2000c101508 */
[----:B------:R-:W0:Y:S01]  /*39ad0*/  LDCU UR26, c[0x0][0x398] ;  /* 0x00007300ff1a77ac */ /* 0x000e220008000800 */
[C---:B------:R-:W-:Y:S01]  /*39ae0*/  IMAD.WIDE R6, R11.reuse, 0x2, R48 ;  /* 0x000000020b067825 */ /* 0x040fe200078e0230 */
[----:B------:R-:W-:Y:S01]  /*39af0*/  PRMT R12, R16, 0x7632, R12 ;  /* 0x00007632100c7816 */ /* 0x000fe2000000000c */
[----:B------:R0:W-:Y:S02]  /*39b00*/  @P5 STG.E.U16 desc[UR8][R4.64], R16 ;  /* 0x0000001004005986 */ /* 0x0001e4000c101508 */
[----:B------:R-:W-:Y:S01]  /*39b10*/  IMAD.WIDE R8, R11, 0x2, R46 ;  /* 0x000000020b087825 */ /* 0x000fe200078e022e */
[----:B------:R-:W1:Y:S01]  /*39b20*/  LDCU UR30, c[0x0][0x398] ;  /* 0x00007300ff1e77ac */ /* 0x000e620008000800 */
[----:B------:R1:W-:Y:S01]  /*39b30*/  @P3 STG.E.U16 desc[UR8][R6.64], R12 ;  /* 0x0000000c06003986 */ /* 0x0003e2000c101508 */
[----:B------:R-:W1:Y:S03]  /*39b40*/  LDCU UR42, c[0x0][0x398] ;  /* 0x00007300ff2a77ac */ /* 0x000e660008000800 */
[----:B0-----:R-:W4:Y:S01]  /*39b50*/  LDL.LU R16, [R1+0x304] ;  /* 0x0003040001107983 */ /* 0x001f220000300800 */
[----:B------:R-:W-:Y:S01]  /*39b60*/  ISETP.LT.AND P3, PT, R59, UR34, !P2 ;  /* 0x000000223b007c0c */ /* 0x000fe2000d761270 */
[C---:B------:R-:W-:Y:S01]  /*39b70*/  VIADD R10, R11.reuse, UR32 ;  /* 0x000000200b0a7c36 */ /* 0x040fe20008000000 */
[----:B------:R-:W-:Y:S01]  /*39b80*/  ISETP.LT.AND P5, PT, R20, UR14, !P1 ;  /* 0x0000000e14007c0c */ /* 0x000fe2000cfa1270 */
[----:B------:R-:W-:Y:S01]  /*39b90*/  IMAD.WIDE R2, R11, 0x2, R50 ;  /* 0x000000020b027825 */ /* 0x000fe200078e0232 */
[----:B------:R-:W-:Y:S01]  /*39ba0*/  ISETP.LT.AND P6, PT, R43, UR16, !P1 ;  /* 0x000000102b007c0c */ /* 0x000fe2000cfc1270 */
[----:B------:R-:W0:Y:S02]  /*39bb0*/  LDCU UR16, c[0x0][0x398] ;  /* 0x00007300ff1077ac */ /* 0x000e240008000800 */
[C---:B------:R-:W-:Y:S01]  /*39bc0*/  IMAD.WIDE R4, R10.reuse, 0x2, R26 ;  /* 0x000000020a047825 */ /* 0x040fe200078e021a */
[----:B------:R-:W0:Y:S03]  /*39bd0*/  LDCU UR32, c[0x0][0x398] ;  /* 0x00007300ff2077ac */ /* 0x000e260008000800 */
[----:B-1----:R-:W-:Y:S01]  /*39be0*/  IMAD.WIDE R6, R10, 0x2, R24 ;  /* 0x000000020a067825 */ /* 0x002fe200078e0218 */
[----:B------:R-:W1:Y:S01]  /*39bf0*/  LDCU UR34, c[0x0][0x398] ;  /* 0x00007300ff2277ac */ /* 0x000e620008000800 */
[----:B------:R-:W0:Y:S01]  /*39c00*/  LDCU UR14, c[0x0][0x3b8] ;  /* 0x00007700ff0e77ac */ /* 0x000e220008000800 */
[----:B--2---:R2:W-:Y:S02]  /*39c10*/  @P4 STG.E.U16 desc[UR8][R8.64], R58 ;  /* 0x0000003a08004986 */ /* 0x0045e4000c101508 */
[----:B--2---:R-:W-:-:S02]  /*39c20*/  PRMT R8, R58, 0x7632, R8 ;  /* 0x000076323a087816 */ /* 0x004fc40000000008 */
[----:B------:R-:W2:Y:S01]  /*39c30*/  LDL.LU R58, [R1+0x2f4] ;  /* 0x0002f400013a7983 */ /* 0x000ea20000300800 */
[----:B------:R-:W-:Y:S02]  /*39c40*/  ISETP.LT.AND P4, PT, R31, UR39, !P1 ;  /* 0x000000271f007c0c */ /* 0x000fe4000cf81270 */
[----:B---3--:R-:W-:Y:S01]  /*39c50*/  PRMT R11, R56, 0x7632, R11 ;  /* 0x00007632380b7816 */ /* 0x008fe2000000000b */
[----:B------:R3:W-:Y:S01]  /*39c60*/  @P3 STG.E.U16 desc[UR8][R2.64], R8 ;  /* 0x0000000802003986 */ /* 0x0007e2000c101508 */
[----:B------:R-:W-:Y:S01]  /*39c70*/  VIADD R9, R30, 0x33 ;  /* 0x000000331e097836 */ /* 0x000fe20000000000 */
[----:B------:R-:W0:Y:S02]  /*39c80*/  LDCU UR39, c[0x0][0x398] ;  /* 0x00007300ff2777ac */ /* 0x000e240008000800 */
[----:B------:R1:W-:Y:S04]  /*39c90*/  @P5 STG.E.U16 desc[UR8][R4.64], R56 ;  /* 0x0000003804005986 */ /* 0x0003e8000c101508 */
[----:B------:R0:W-:Y:S01]  /*39ca0*/  @P6 STG.E.U16 desc[UR8][R6.64], R11 ;  /* 0x0000000b06006986 */ /* 0x0001e2000c101508 */
[----:B---3--:R-:W-:-:S03]  /*39cb0*/  IMAD.WIDE R2, R10, 0x2, R44 ;  /* 0x000000020a027825 */ /* 0x008fc600078e022c */
[----:B-1----:R-:W3:Y:S04]  /*39cc0*/  LDL.LU R56, [R1+0x2d4] ;  /* 0x0002d40001387983 */ /* 0x002ee80000300800 */
[----:B----4-:R1:W-:Y:S01]  /*39cd0*/  @P4 STG.E.U16 desc[UR8][R2.64], R57 ;  /* 0x0000003902004986 */ /* 0x0103e2000c101508 */
[----:B0-----:R-:W-:-:S03]  /*39ce0*/  PRMT R11, R57, 0x7632, R11 ;  /* 0x00007632390b7816 */ /* 0x001fc6000000000b */
[----:B-1----:R-:W4:Y:S01]  /*39cf0*/  LDL.LU R57, [R1+0x2b4] ;  /* 0x0002b40001397983 */ /* 0x002f220000300800 */
[----:B------:R-:W-:Y:S02]  /*39d00*/  ISETP.LT.AND P6, PT, R39, UR38, !P1 ;  /* 0x0000002627007c0c */ /* 0x000fe4000cfc1270 */
[----:B------:R-:W-:Y:S02]  /*39d10*/  ISETP.LT.AND P5, PT, R35, UR46, !P1 ;  /* 0x0000002e23007c0c */ /* 0x000fe4000cfa1270 */
[----:B------:R-:W-:Y:S01]  /*39d20*/  ISETP.LT.AND P3, PT, R61, UR24, !P1 ;  /* 0x000000183d007c0c */ /* 0x000fe2000cf61270 */
[----:B------:R-:W-:Y:S01]  /*39d30*/  IMAD.WIDE R2, R10, 0x2, R54 ;  /* 0x000000020a027825 */ /* 0x000fe200078e0236 */
[----:B------:R-:W-:Y:S01]  /*39d40*/  ISETP.LT.AND P4, PT, R60, UR51, !P1 ;  /* 0x000000333c007c0c */ /* 0x000fe2000cf81270 */
[----:B------:R-:W0:Y:S02]  /*39d50*/  LDCU UR24, c[0x0][0x398] ;  /* 0x00007300ff1877ac */ /* 0x000e240008000800 */
[C---:B------:R-:W-:Y:S01]  /*39d60*/  IMAD.WIDE R4, R10.reuse, 0x2, R52 ;  /* 0x000000020a047825 */ /* 0x040fe200078e0234 */
[----:B------:R-:W-:Y:S01]  /*39d70*/  ISETP.GE.AND P2, PT, R9, UR53, PT ;  /* 0x0000003509007c0c */ /* 0x000fe2000bf46270 */
[----:B------:R-:W1:Y:S02]  /*39d80*/  LDCU UR38, c[0x0][0x398] ;  /* 0x00007300ff2677ac */ /* 0x000e640008000800 */
[----:B------:R-:W-:Y:S01]  /*39d90*/  IMAD.WIDE R6, R10, 0x2, R48 ;  /* 0x000000020a067825 */ /* 0x000fe200078e0230 */
[----:B------:R-:W-:Y:S01]  /*39da0*/  @P6 STG.E.U16 desc[UR8][R2.64], R11 ;  /* 0x0000000b02006986 */ /* 0x000fe2000c101508 */
[----:B------:R-:W-:-:S02]  /*39db0*/  PRMT R12, R16, 0x7632, R12 ;  /* 0x00007632100c7816 */ /* 0x000fc4000000000c */
[----:B------:R-:W-:Y:S01]  /*39dc0*/  IMAD.WIDE R8, R10, 0x2, R46 ;  /* 0x000000020a087825 */ /* 0x000fe200078e022e */
[----:B------:R0:W-:Y:S04]  /*39dd0*/  @P5 STG.E.U16 desc[UR8][R4.64], R16 ;  /* 0x0000001004005986 */ /* 0x0001e8000c101508 */
[----:B------:R1:W-:Y:S04]  /*39de0*/  @P3 STG.E.U16 desc[UR8][R6.64], R12 ;  /* 0x0000000c06003986 */ /* 0x0003e8000c101508 */
[----:B0-----:R-:W4:Y:S01]  /*39df0*/  LDL.LU R16, [R1+0x324] ;  /* 0x0003240001107983 */ /* 0x001f220000300800 */
[----:B------:R-:W-:-:S02]  /*39e00*/  ISETP.LT.AND P1, PT, R59, UR48, !P1 ;  /* 0x000000303b007c0c */ /* 0x000fc4000cf21270 */
[----:B------:R-:W-:Y:S01]  /*39e10*/  ISETP.LT.AND P5, PT, R20, UR28, !P2 ;  /* 0x0000001c14007c0c */ /* 0x000fe2000d7a1270 */
[C---:B------:R-:W-:Y:S02]  /*39e20*/  VIADD R11, R10.reuse, UR22 ;  /* 0x000000160a0b7c36 */ /* 0x040fe40008000000 */
[----:B------:R-:W-:Y:S01]  /*39e30*/  IMAD.WIDE R2, R10, 0x2, R50 ;  /* 0x000000020a027825 */ /* 0x000fe200078e0232 */
[----:B------:R-:W-:Y:S01]  /*39e40*/  ISETP.LT.AND P6, PT, R43, UR37, !P2 ;  /* 0x000000252b007c0c */ /* 0x000fe2000d7c1270 */
[----:B------:R-:W0:Y:S02]  /*39e50*/  LDCU UR22, c[0x0][0x398] ;  /* 0x00007300ff1677ac */ /* 0x000e240008000800 */
[C---:B------:R-:W-:Y:S01]  /*39e60*/  IMAD.WIDE R4, R11.reuse, 0x2, R26 ;  /* 0x000000020b047825 */ /* 0x040fe200078e021a */
[----:B------:R-:W0:Y:S03]  /*39e70*/  LDCU UR28, c[0x0][0x398] ;  /* 0x00007300ff1c77ac */ /* 0x000e260008000800 */
[----:B-1----:R-:W-:Y:S01]  /*39e80*/  IMAD.WIDE R6, R11, 0x2, R24 ;  /* 0x000000020b067825 */ /* 0x002fe200078e0218 */
[----:B--2---:R1:W-:Y:S02]  /*39e90*/  @P4 STG.E.U16 desc[UR8][R8.64], R58 ;  /* 0x0000003a08004986 */ /* 0x0043e4000c101508 */
[----:B-1----:R-:W-:-:S02]  /*39ea0*/  PRMT R8, R58, 0x7632, R8 ;  /* 0x000076323a087816 */ /* 0x002fc40000000008 */
[----:B------:R-:W2:Y:S01]  /*39eb0*/  LDL.LU R58, [R1+0x314] ;  /* 0x00031400013a7983 */ /* 0x000ea20000300800 */
[----:B------:R-:W-:-:S03]  /*39ec0*/  ISETP.LT.AND P4, PT, R31, UR43, !P2 ;  /* 0x0000002b1f007c0c */ /* 0x000fc6000d781270 */
[----:B------:R1:W-:Y:S01]  /*39ed0*/  @P1 STG.E.U16 desc[UR8][R2.64], R8 ;  /* 0x0000000802001986 */ /* 0x0003e2000c101508 */
[----:B---3--:R-:W-:-:S03]  /*39ee0*/  PRMT R10, R56, 0x7632, R10 ;  /* 0x00007632380a7816 */ /* 0x008fc6000000000a */
[----:B------:R3:W-:Y:S01]  /*39ef0*/  @P5 STG.E.U16 desc[UR8][R4.64], R56 ;  /* 0x0000003804005986 */ /* 0x0007e2000c101508 */
[----:B-1----:R-:W-:-:S03]  /*39f00*/  IMAD.WIDE R2, R11, 0x2, R44 ;  /* 0x000000020b027825 */ /* 0x002fc600078e022c */
[----:B---3--:R-:W3:Y:S04]  /*39f10*/  LDL.LU R56, [R1+0x2c8] ;  /* 0x0002c80001387983 */ /* 0x008ee80000300800 */
[----:B------:R1:W-:Y:S04]  /*39f20*/  @P6 STG.E.U16 desc[UR8][R6.64], R10 ;  /* 0x0000000a06006986 */ /* 0x0003e8000c101508 */
[----:B----4-:R4:W-:Y:S01]  /*39f30*/  @P4 STG.E.U16 desc[UR8][R2.64], R57 ;  /* 0x0000003902004986 */ /* 0x0109e2000c101508 */
[----:B-1----:R-:W-:-:S03]  /*39f40*/  PRMT R10, R57, 0x7632, R10 ;  /* 0x00007632390a7816 */ /* 0x002fc6000000000a */
[----:B----4-:R-:W4:Y:S01]  /*39f50*/  LDL.LU R57, [R1+0x2e8] ;  /* 0x0002e80001397983 */ /* 0x010f220000300800 */
[----:B------:R-:W-:Y:S02]  /*39f60*/  ISETP.LT.AND P6, PT, R39, UR31, !P2 ;  /* 0x0000001f27007c0c */ /* 0x000fe4000d7c1270 */
[----:B------:R-:W-:Y:S02]  /*39f70*/  ISETP.LT.AND P5, PT, R35, UR44, !P2 ;  /* 0x0000002c23007c0c */ /* 0x000fe4000d7a1270 */
[----:B------:R-:W-:Y:S01]  /*39f80*/  ISETP.LT.AND P1, PT, R61, UR33, !P2 ;  /* 0x000000213d007c0c */ /* 0x000fe2000d721270 */
[----:B------:R-:W-:Y:S01]  /*39f90*/  VIADD R9, R30, 0x34 ;  /* 0x000000341e097836 */ /* 0x000fe20000000000 */
[----:B------:R-:W-:Y:S01]  /*39fa0*/  ISETP.LT.AND P4, PT, R60, UR35, !P2 ;  /* 0x000000233c007c0c */ /* 0x000fe2000d781270 */
[C---:B------:R-:W-:Y:S01]  /*39fb0*/  IMAD.WIDE R2, R11.reuse, 0x2, R54 ;  /* 0x000000020b027825 */ /* 0x040fe200078e0236 */
[----:B------:R-:W1:Y:S03]  /*39fc0*/  LDCU UR31, c[0x0][0x398] ;  /* 0x00007300ff1f77ac */ /* 0x000e660008000800 */
[----:B------:R-:W-:Y:S01]  /*39fd0*/  IMAD.WIDE R4, R11, 0x2, R52 ;  /* 0x000000020b047825 */ /* 0x000fe200078e0234 */
[----:B------:R-:W-:Y:S01]  /*39fe0*/  ISETP.GE.AND P3, PT, R9, UR27, PT ;  /* 0x0000001b09007c0c */ /* 0x000fe2000bf66270 */
[----:B------:R-:W-:Y:S01]  /*39ff0*/  @P6 STG.E.U16 desc[UR8][R2.64], R10 ;  /* 0x0000000a02006986 */ /* 0x000fe2000c101508 */
[----:B------:R-:W-:Y:S01]  /*3a000*/  PRMT R12, R16, 0x7632, R12 ;  /* 0x00007632100c7816 */ /* 0x000fe2000000000c */
[----:B------:R-:W-:Y:S01]  /*3a010*/  IMAD.WIDE R6, R11, 0x2, R48 ;  /* 0x000000020b067825 */ /* 0x000fe200078e0230 */
[----:B------:R-:W-:Y:S01]  /*3a020*/  ISETP.LT.AND P2, PT, R59, UR41, !P2 ;  /* 0x000000293b007c0c */ /* 0x000fe2000d741270 */
[----:B------:R0:W-:Y:S01]  /*3a030*/  @P5 STG.E.U16 desc[UR8][R4.64], R16 ;  /* 0x0000001004005986 */ /* 0x0001e2000c101508 */
[----:B------:R-:W1:Y:S01]  /*3a040*/  LDCU UR27, c[0x0][0x398] ;  /* 0x00007300ff1b77ac */ /* 0x000e620008000800 */
[----:B------:R-:W-:-:S02]  /*3a050*/  IMAD.WIDE R8, R11, 0x2, R46 ;  /* 0x000000020b087825 */ /* 0x000fc400078e022e */
[----:B------:R1:W-:Y:S01]  /*3a060*/  @P1 STG.E.U16 desc[UR8][R6.64], R12 ;  /* 0x0000000c06001986 */ /* 0x0003e2000c101508 */
[----:B------:R-:W1:Y:S01]  /*3a070*/  LDCU UR33, c[0x0][0x398] ;  /* 0x00007300ff2177ac */ /* 0x000e620008000800 */
[----:B------:R-:W1:Y:S02]  /*3a080*/  LDCU UR35, c[0x0][0x398] ;  /* 0x00007300ff2377ac */ /* 0x000e640008000800 */
[----:B0-----:R-:W4:Y:S01]  /*3a090*/  LDL.LU R16, [R1+0x308] ;  /* 0x0003080001107983 */ /* 0x001f220000300800 */
        /* <DEDUP_REMOVED lines=11> */
[----:B------:R-:W-:Y:S02]  /*3a150*/  ISETP.LT.AND P4, PT, R31, UR20, !P3 ;  /* 0x000000141f007c0c */ /* 0x000fe4000df81270 */
[----:B---3--:R-:W-:Y:S01]  /*3a160*/  PRMT R11, R56, 0x7632, R11 ;  /* 0x00007632380b7816 */ /* 0x008fe2000000000b */
[----:B------:R1:W-:Y:S01]  /*3a170*/  @P2 STG.E.U16 desc[UR8][R2.64], R8 ;  /* 0x0000000802002986 */ /* 0x0003e2000c101508 */
[----:B------:R-:W-:Y:S01]  /*3a180*/  VIADD R9, R30, 0x35 ;  /* 0x000000351e097836 */ /* 0x000fe20000000000 */
[----:B------:R-:W3:Y:S02]  /*3a190*/  LDCU UR20, c[0x0][0x398] ;  /* 0x00007300ff1477ac */ /* 0x000ee40008000800 */
[----:B------:R0:W-:Y:S04]  /*3a1a0*/  @P5 STG.E.U16 desc[UR8][R4.64], R56 ;  /* 0x0000003804005986 */ /* 0x0001e8000c101508 */
[----:B------:R3:W-:Y:S01]  /*3a1b0*/  @P6 STG.E.U16 desc[UR8][R6.64], R11 ;  /* 0x0000000b06006986 */ /* 0x0007e2000c101508 */
[----:B-1----:R-:W-:-:S03]  /*3a1c0*/  IMAD.WIDE R2, R10, 0x2, R44 ;  /* 0x000000020a027825 */ /* 0x002fc600078e022c */
[----:B0-----:R-:W2:Y:S04]  /*3a1d0*/  LDL.LU R56, [R1+0x2d8] ;  /* 0x0002d80001387983 */ /* 0x001ea80000300800 */
[----:B----4-:R0:W-:Y:S01]  /*3a1e0*/  @P4 STG.E.U16 desc[UR8][R2.64], R57 ;  /* 0x0000003902004986 */ /* 0x0101e2000c101508 */
[----:B---3--:R-:W-:-:S03]  /*3a1f0*/  PRMT R11, R57, 0x7632, R11 ;  /* 0x00007632390b7816 */ /* 0x008fc6000000000b */
[----:B0-----:R-:W3:Y:S01]  /*3a200*/  LDL.LU R57, [R1+0x2b8] ;  /* 0x0002b80001397983 */ /* 0x001ee20000300800 */
        /* <DEDUP_REMOVED lines=11> */
[----:B------:R-:W4:Y:S01]  /*3a2c0*/  LDCU UR26, c[0x0][0x398] ;  /* 0x00007300ff1a77ac */ /* 0x000f220008000800 */
[----:B------:R-:W-:Y:S01]  /*3a2d0*/  PRMT R12, R16, 0x7632, R12 ;  /* 0x00007632100c7816 */ /* 0x000fe2000000000c */
[C---:B------:R-:W-:Y:S01]  /*3a2e0*/  IMAD.WIDE R8, R10.reuse, 0x2, R46 ;  /* 0x000000020a087825 */ /* 0x040fe200078e022e */
[----:B------:R0:W-:Y:S04]  /*3a2f0*/  @P5 STG.E.U16 desc[UR8][R4.64], R16 ;  /* 0x0000001004005986 */ /* 0x0001e8000c101508 */
[----:B------:R1:W-:Y:S04]  /*3a300*/  @P2 STG.E.U16 desc[UR8][R6.64], R12 ;  /* 0x0000000c06002986 */ /* 0x0003e8000c101508 */
[----:B0-----:R-:W4:Y:S01]  /*3a310*/  LDL.LU R16, [R1+0x328] ;  /* 0x0003280001107983 */ /* 0x001f220000300800 */
[----:B------:R-:W-:Y:S01]  /*3a320*/  ISETP.LT.AND P2, PT, R59, UR30, !P3 ;  /* 0x0000001e3b007c0c */ /* 0x000fe2000df41270 */
[----:B------:R-:W-:-:S02]  /*3a330*/  VIADD R11, R10, UR12 ;  /* 0x0000000c0a0b7c36 */ /* 0x000fc40008000000 */
[----:B------:R-:W-:Y:S01]  /*3a340*/  IMAD.WIDE R2, R10, 0x2, R50 ;  /* 0x000000020a027825 */ /* 0x000fe200078e0232 */
[----:B------:R-:W-:Y:S01]  /*3a350*/  ISETP.LT.AND P5, PT, R43, UR32, !P1 ;  /* 0x000000202b007c0c */ /* 0x000fe2000cfa1270 */
[----:B------:R-:W0:Y:S02]  /*3a360*/  LDCU UR30, c[0x0][0x398] ;  /* 0x00007300ff1e77ac */ /* 0x000e240008000800 */
[----:B------:R-:W-:Y:S01]  /*3a370*/  IMAD.WIDE R4, R11, 0x2, R26 ;  /* 0x000000020b047825 */ /* 0x000fe200078e021a */
[----:B------:R-:W-:Y:S01]  /*3a380*/  ISETP.LT.AND P6, PT, R31, UR34, !P1 ;  /* 0x000000221f007c0c */ /* 0x000fe2000cfc1270 */
[----:B------:R-:W0:Y:S02]  /*3a390*/  LDCU UR32, c[0x0][0x398] ;  /* 0x00007300ff2077ac */ /* 0x000e240008000800 */
[----:B-1----:R-:W-:Y:S01]  /*3a3a0*/  IMAD.WIDE R6, R11, 0x2, R24 ;  /* 0x000000020b067825 */ /* 0x002fe200078e0218 */
[----:B------:R-:W1:Y:S01]  /*3a3b0*/  LDCU UR12, c[0x0][0x3b8] ;  /* 0x00007700ff0c77ac */ /* 0x000e620008000800 */
[----:B--2---:R2:W-:Y:S02]  /*3a3c0*/  @P4 STG.E.U16 desc[UR8][R8.64], R58 ;  /* 0x0000003a08004986 */ /* 0x0045e4000c101508 */
[----:B--2---:R-:W-:-:S02]  /*3a3d0*/  PRMT R8, R58, 0x7632, R8 ;  /* 0x000076323a087816 */ /* 0x004fc40000000008 */
[----:B------:R-:W2:Y:S01]  /*3a3e0*/  LDL.LU R58, [R1+0x318] ;  /* 0x00031800013a7983 */ /* 0x000ea20000300800 */
[----:B------:R-:W-:Y:S02]  /*3a3f0*/  ISETP.LT.AND P4, PT, R20, UR16, !P1 ;  /* 0x0000001014007c0c */ /* 0x000fe4000cf81270 */
[----:B------:R-:W-:Y:S01]  /*3a400*/  PRMT R10, R56, 0x7632, R10 ;  /* 0x00007632380a7816 */ /* 0x000fe2000000000a */
[----:B------:R0:W-:Y:S01]  /*3a410*/  @P2 STG.E.U16 desc[UR8][R2.64], R8 ;  /* 0x0000000802002986 */ /* 0x0001e2000c101508 */
[----:B------:R-:W-:Y:S01]  /*3a420*/  VIADD R9, R30, 0x36 ;  /* 0x000000361e097836 */ /* 0x000fe20000000000 */
[----:B------:R-:W1:Y:S08]  /*3a430*/  LDCU UR16, c[0x0][0x398] ;  /* 0x00007300ff1077ac */ /* 0x000e700008000800 */
[----:B------:R3:W-:Y:S04]  /*3a440*/  @P4 STG.E.U16 desc[UR8][R4.64], R56 ;  /* 0x0000003804004986 */ /* 0x0007e8000c101508 */
[----:B------:R1:W-:Y:S01]  /*3a450*/  @P5 STG.E.U16 desc[UR8][R6.64], R10 ;  /* 0x0000000a06005986 */ /* 0x0003e2000c101508 */
[----:B0-----:R-:W-:-:S03]  /*3a460*/  IMAD.WIDE R2, R11, 0x2, R44 ;  /* 0x000000020b027825 */ /* 0x001fc600078e022c */
[----:B---3--:R-:W3:Y:S04]  /*3a470*/  LDL.LU R56, [R1+0x2cc] ;  /* 0x0002cc0001387983 */ /* 0x008ee80000300800 */
[----:B------:R0:W-:Y:S01]  /*3a480*/  @P6 STG.E.U16 desc[UR8][R2.64], R57 ;  /* 0x0000003902006986 */ /* 0x0001e2000c101508 */
[----:B-1----:R-:W-:-:S03]  /*3a490*/  PRMT R10, R57, 0x7632, R10 ;  /* 0x00007632390a7816 */ /* 0x002fc6000000000a */
        /* <DEDUP_REMOVED lines=8> */
[----:B------:R-:W-:Y:S01]  /*3a520*/  ISETP.GE.AND P3, PT, R9, UR23, PT ;  /* 0x0000001709007c0c */ /* 0x000fe2000bf66270 */
[----:B------:R-:W1:Y:S02]  /*3a530*/  LDCU UR23, c[0x0][0x398] ;  /* 0x00007300ff1777ac */ /* 0x000e640008000800 */
[----:B------:R-:W-:Y:S01]  /*3a540*/  @P2 STG.E.U16 desc[UR8][R2.64], R10 ;  /* 0x0000000a02002986 */ /* 0x000fe2000c101508 */
[----:B------:R-:W-:Y:S01]  /*3a550*/  IMAD.WIDE R6, R11, 0x2, R48 ;  /* 0x000000020b067825 */ /* 0x000fe200078e0230 */
[----:B----4-:R-:W-:-:S02]  /*3a560*/  PRMT R12, R16, 0x7632, R12 ;  /* 0x00007632100c7816 */ /* 0x010fc4000000000c */
[----:B------:R4:W-:Y:S01]  /*3a570*/  @P4 STG.E.U16 desc[UR8][R4.64], R16 ;  /* 0x0000001004004986 */ /* 0x0009e2000c101508 */
[----:B------:R-:W-:-:S03]  /*3a580*/  IMAD.WIDE R8, R11, 0x2, R46 ;  /* 0x000000020b087825 */ /* 0x000fc600078e022e */
[----:B------:R0:W-:Y:S04]  /*3a590*/  @P5 STG.E.U16 desc[UR8][R6.64], R12 ;  /* 0x0000000c06005986 */ /* 0x0001e8000c101508 */
[----:B----4-:R-:W4:Y:S01]  /*3a5a0*/  LDL.LU R16, [R1+0x30c] ;  /* 0x00030c0001107983 */ /* 0x010f220000300800 */
[----:B------:R-:W-:Y:S01]  /*3a5b0*/  ISETP.LT.AND P1, PT, R59, UR22, !P1 ;  /* 0x000000163b007c0c */ /* 0x000fe2000cf21270 */
[C---:B------:R-:W-:Y:S01]  /*3a5c0*/  IMAD.WIDE R2, R11.reuse, 0x2, R50 ;  /* 0x000000020b027825 */ /* 0x040fe200078e0232 */
[----:B------:R-:W-:Y:S01]  /*3a5d0*/  ISETP.LT.AND P2, PT, R20, UR27, !P3 ;  /* 0x0000001b14007c0c */ /* 0x000fe2000df41270 */
[----:B------:R-:W1:Y:S02]  /*3a5e0*/  LDCU UR22, c[0x0][0x398] ;  /* 0x00007300ff1677ac */ /* 0x000e640008000800 */
[----:B------:R-:W-:Y:S01]  /*3a5f0*/  VIADD R11, R11, UR14 ;  /* 0x0000000e0b0b7c36 */ /* 0x000fe20008000000 */
[----:B------:R-:W-:Y:S01]  /*3a600*/  ISETP.LT.AND P4, PT, R43, UR28, !P3 ;  /* 0x0000001c2b007c0c */ /* 0x000fe2000df81270 */
[----:B0-----:R-:W-:Y:S01]  /*3a610*/  VIADD R6, R30, 0x37 ;  /* 0x000000371e067836 */ /* 0x001fe20000000000 */
[----:B------:R-:W-:Y:S01]  /*3a620*/  ISETP.LT.AND P5, PT, R31, UR31, !P3 ;  /* 0x0000001f1f007c0c */ /* 0x000fe2000dfa1270 */
[----:B------:R-:W0:Y:S01]  /*3a630*/  LDCU UR14, c[0x0][0x398] ;  /* 0x00007300ff0e77ac */ /* 0x000e220008000800 */
[----:B------:R-:W0:Y:S01]  /*3a640*/  LDCU UR27, c[0x0][0x398] ;  /* 0x00007300ff1b77ac */ /* 0x000e220008000800 */
[----:B------:R-:W0:Y:S01]  /*3a650*/  LDCU UR28, c[0x0][0x398] ;  /* 0x00007300ff1c77ac */ /* 0x000e220008000800 */
[----:B------:R-:W0:Y:S01]  /*3a660*/  LDCU UR31, c[0x0][0x398] ;  /* 0x00007300ff1f77ac */ /* 0x000e220008000800 */
[----:B--2---:R2:W-:Y:S01]  /*3a670*/  @P6 STG.E.U16 desc[UR8][R8.64], R58 ;  /* 0x0000003a08006986 */ /* 0x0045e2000c101508 */
[----:B------:R-:W-:-:S03]  /*3a680*/  PRMT R4, R58, 0x7632, R4 ;  /* 0x000076323a047816 */ /* 0x000fc60000000004 */
[----:B--2---:R-:W2:Y:S04]  /*3a690*/  LDL.LU R58, [R1+0x2fc] ;  /* 0x0002fc00013a7983 */ /* 0x004ea80000300800 */
[----:B------:R0:W-:Y:S02]  /*3a6a0*/  @P1 STG.E.U16 desc[UR8][R2.64], R4 ;  /* 0x0000000402001986 */ /* 0x0001e4000c101508 */
[----:B0-----:R-:W-:Y:S01]  /*3a6b0*/  IMAD.WIDE R2, R11, 0x2, R26 ;  /* 0x000000020b027825 */ /* 0x001fe200078e021a */
[----:B---3--:R-:W-:-:S04]  /*3a6c0*/  PRMT R7, R56, 0x7632, R7 ;  /* 0x0000763238077816 */ /* 0x008fc80000000007 */
[----:B------:R0:W-:Y:S01]  /*3a6d0*/  @P2 STG.E.U16 desc[UR8][R2.64], R56 ;  /* 0x0000003802002986 */ /* 0x0001e2000c101508 */
[C---:B------:R-:W-:Y:S01]  /*3a6e0*/  IMAD.WIDE R4, R11.reuse, 0x2, R24 ;  /* 0x000000020b047825 */ /* 0x040fe200078e0218 */
[----:B------:R-:W-:Y:S01]  /*3a6f0*/  ISETP.GE.AND P1, PT, R6, UR21, PT ;  /* 0x0000001506007c0c */ /* 0x000fe2000bf26270 */
[----:B------:R-:W3:Y:S01]  /*3a700*/  LDCU UR21, c[0x0][0x398] ;  /* 0x00007300ff1577ac */ /* 0x000ee20008000800 */
[----:B0-----:R-:W3:Y:S01]  /*3a710*/  LDL.LU R56, [R1+0x2dc] ;  /* 0x0002dc0001387983 */ /* 0x001ee20000300800 */
[----:B------:R-:W-:Y:S01]  /*3a720*/  IMAD.WIDE R2, R11, 0x2, R44 ;  /* 0x000000020b027825 */ /* 0x000fe200078e022c */
[----:B------:R-:W-:Y:S02]  /*3a730*/  PRMT R6, R57, 0x7632, R6 ;  /* 0x0000763239067816 */ /* 0x000fe40000000006 */
[----:B------:R-:W-:Y:S04]  /*3a740*/  @P4 STG.E.U16 desc[UR8][R4.64], R7 ;  /* 0x0000000704004986 */ /* 0x000fe8000c101508 */
[----:B------:R0:W-:Y:S04]  /*3a750*/  @P5 STG.E.U16 desc[UR8][R2.64], R57 ;  /* 0x0000003902005986 */ /* 0x0001e8000c101508 */
[----:B0-----:R-:W3:Y:S01]  /*3a760*/  LDL.LU R57, [R1+0x2bc] ;  /* 0x0002bc0001397983 */ /* 0x001ee20000300800 */
[----:B------:R-:W-:-:S02]  /*3a770*/  ISETP.LT.AND P6, PT, R39, UR33, !P3 ;  /* 0x0000002127007c0c */ /* 0x000fc4000dfc1270 */
[----:B------:R-:W-:Y:S02]  /*3a780*/  ISETP.LT.AND P2, PT, R35, UR35, !P3 ;  /* 0x0000002323007c0c */ /* 0x000fe4000df41270 */
[----:B------:R-:W-:Y:S01]  /*3a790*/  ISETP.LT.AND P4, PT, R61, UR29, !P3 ;  /* 0x0000001d3d007c0c */ /* 0x000fe2000df81270 */
[C---:B------:R-:W-:Y:S01]  /*3a7a0*/  IMAD.WIDE R4, R11.reuse, 0x2, R54 ;  /* 0x000000020b047825 */ /* 0x040fe200078e0236 */
[----:B------:R-:W-:Y:S01]  /*3a7b0*/  ISETP.LT.AND P5, PT, R60, UR20, !P3 ;  /* 0x000000143c007c0c */ /* 0x000fe2000dfa1270 */
[----:B------:R-:W0:Y:S02]  /*3a7c0*/  LDCU UR20, c[0x0][0x398] ;  /* 0x00007300ff1477ac */ /* 0x000e240008000800 */
[C---:B------:R-:W-:Y:S01]  /*3a7d0*/  IMAD.WIDE R2, R11.reuse, 0x2, R52 ;  /* 0x000000020b027825 */ /* 0x040fe200078e0234 */
[----:B----4-:R-:W-:Y:S01]  /*3a7e0*/  PRMT R8, R16, 0x7632, R8 ;  /* 0x0000763210087816 */ /* 0x010fe20000000008 */
[----:B------:R-:W4:Y:S02]  /*3a7f0*/  LDCU UR29, c[0x0][0x398] ;  /* 0x00007300ff1d77ac */ /* 0x000f240008000800 */
[----:B------:R0:W-:Y:S04]  /*3a800*/  @P6 STG.E.U16 desc[UR8][R4.64], R6 ;  /* 0x0000000604006986 */ /* 0x0001e8000c101508 */
[----:B------:R1:W-:Y:S01]  /*3a810*/  @P2 STG.E.U16 desc[UR8][R2.64], R16 ;  /* 0x0000001002002986 */ /* 0x0003e2000c101508 */
[----:B0-----:R-:W-:-:S04]  /*3a820*/  IMAD.WIDE R4, R11, 0x2, R48 ;  /* 0x000000020b047825 */ /* 0x001fc800078e0230 */
[----:B------:R-:W-:Y:S01]  /*3a830*/  IMAD.WIDE R6, R11, 0x2, R46 ;  /* 0x000000020b067825 */ /* 0x000fe200078e022e */
[----:B-1----:R-:W4:Y:S04]  /*3a840*/  LDL.LU R16, [R1+0x32c] ;  /* 0x00032c0001107983 */ /* 0x002f280000300800 */
[----:B------:R2:W-:Y:S01]  /*3a850*/  @P4 STG.E.U16 desc[UR8][R4.64], R8 ;  /* 0x0000000804004986 */ /* 0x0005e2000c101508 */
[----:B------:R-:W-:Y:S01]  /*3a860*/  ISETP.LT.AND P3, PT, R59, UR25, !P3 ;  /* 0x000000193b007c0c */ /* 0x000fe2000df61270 */
[----:B------:R-:W-:Y:S01]  /*3a870*/  IMAD.WIDE R2, R11, 0x2, R50 ;  /* 0x000000020b027825 */ /* 0x000fe200078e0232 */
[----:B------:R-:W-:Y:S01]  /*3a880*/  ISETP.LT.AND P2, PT, R20, UR18, !P1 ;  /* 0x0000001214007c0c */ /* 0x000fe2000cf41270 */
[----:B------:R-:W0:Y:S01]  /*3a890*/  LDCU UR25, c[0x0][0x398] ;  /* 0x00007300ff1977ac */ /* 0x000e220008000800 */
[----:B------:R-:W-:-:S02]  /*3a8a0*/  ISETP.LT.AND P4, PT, R43, UR26, !P1 ;  /* 0x0000001a2b007c0c */ /* 0x000fc4000cf81270 */
[----:B------:R-:W-:Y:S01]  /*3a8b0*/  ISETP.LT.AND P6, PT, R39, UR16, !P1 ;  /* 0x0000001027007c0c */ /* 0x000fe2000cfc1270 */
[----:B------:R-:W1:Y:S01]  /*3a8c0*/  LDCU UR18, c[0x0][0x398] ;  /* 0x00007300ff1277ac */ /* 0x000e620008000800 */
[----:B------:R-:W0:Y:S01]  /*3a8d0*/  LDCU UR16, c[0x0][0x398] ;  /* 0x00007300ff1077ac */ /* 0x000e220008000800 */
[----:B------:R-:W0:Y:S01]  /*3a8e0*/  LDCU UR26, c[0x0][0x398] ;  /* 0x00007300ff1a77ac */ /* 0x000e220008000800 */
[----:B--2---:R-:W-:Y:S01]  /*3a8f0*/  PRMT R4, R58, 0x7632, R4 ;  /* 0x000076323a047816 */ /* 0x004fe20000000004 */
[----:B------:R2:W-:Y:S04]  /*3a900*/  @P5 STG.E.U16 desc[UR8][R6.64], R58 ;  /* 0x0000003a06005986 */ /* 0x0005e8000c101508 */
[----:B--2---:R-:W2:Y:S01]  /*3a910*/  LDL.LU R58, [R1+0x31c] ;  /* 0x00031c00013a7983 */ /* 0x004ea20000300800 */
[----:B------:R-:W-:Y:S01]  /*3a920*/  VIADD R6, R11, UR6 ;  /* 0x000000060b067c36 */ /* 0x000fe20008000000 */
[----:B------:R-:W-:Y:S01]  /*3a930*/  ISETP.LT.AND P5, PT, R31, UR30, !P1 ;  /* 0x0000001e1f007c0c */ /* 0x000fe2000cfa1270 */
[----:B------:R-:W-:Y:S01]  /*3a940*/  VIADD R7, R30, 0x38 ;  /* 0x000000381e077836 */ /* 0x000fe20000000000 */
[----:B------:R0:W-:Y:S01]  /*3a950*/  @P3 STG.E.U16 desc[UR8][R2.64], R4 ;  /* 0x0000000402003986 */ /* 0x0001e2000c101508 */
[----:B------:R-:W1:Y:S01]  /*3a960*/  LDCU UR6, c[0x0][0x3b8] ;  /* 0x00007700ff0677ac */ /* 0x000e620008000800 */
[----:B0-----:R-:W-:Y:S01]  /*3a970*/  IMAD.WIDE R2, R6, 0x2, R26 ;  /* 0x0000000206027825 */ /* 0x001fe200078e021a */
[----:B---3--:R-:W-:-:S04]  /*3a980*/  PRMT R8, R56, 0x7632, R8 ;  /* 0x0000763238087816 */ /* 0x008fc80000000008 */
[----:B------:R0:W-:Y:S01]  /*3a990*/  @P2 STG.E.U16 desc[UR8][R2.64], R56 ;  /* 0x0000003802002986 */ /* 0x0001e2000c101508 */
[C---:B------:R-:W-:Y:S01]  /*3a9a0*/  IMAD.WIDE R4, R6.reuse, 0x2, R24 ;  /* 0x0000000206047825 */ /* 0x040fe200078e0218 */
[----:B------:R-:W-:Y:S01]  /*3a9b0*/  ISETP.GE.AND P3, PT, R7, UR19, PT ;  /* 0x0000001307007c0c */ /* 0x000fe2000bf66270 */
[----:B------:R-:W3:Y:S01]  /*3a9c0*/  LDCU UR19, c[0x0][0x398] ;  /* 0x00007300ff1377ac */ /* 0x000ee20008000800 */
[----:B0-----:R-:W3:Y:S01]  /*3a9d0*/  LDL.LU R56, [R1+0x350] ;  /* 0x0003500001387983 */ /* 0x001ee20000300800 */
[----:B------:R-:W-:-:S03]  /*3a9e0*/  IMAD.WIDE R2, R6, 0x2, R44 ;  /* 0x0000000206027825 */ /* 0x000fc600078e022c */
[----:B------:R-:W-:Y:S01]  /*3a9f0*/  @P4 STG.E.U16 desc[UR8][R4.64], R8 ;  /* 0x0000000804004986 */ /* 0x000fe2000c101508 */
[----:B------:R-:W-:-:S03]  /*3aa00*/  PRMT R7, R57, 0x7632, R7 ;  /* 0x0000763239077816 */ /* 0x000fc60000000007 */
[----:B------:R0:W-:Y:S04]  /*3aa10*/  @P5 STG.E.U16 desc[UR8][R2.64], R57 ;  /* 0x0000003902005986 */ /* 0x0001e8000c101508 */
[----:B0-----:R-:W3:Y:S01]  /*3aa20*/  LDL.LU R57, [R1+0x340] ;  /* 0x0003400001397983 */ /* 0x001ee20000300800 */
[----:B------:R-:W-:Y:S02]  /*3aa30*/  ISETP.LT.AND P2, PT, R35, UR23, !P1 ;  /* 0x0000001723007c0c */ /* 0x000fe4000cf41270 */
[----:B------:R-:W-:Y:S01]  /*3aa40*/  ISETP.LT.AND P4, PT, R61, UR32, !P1 ;  /* 0x000000203d007c0c */ /* 0x000fe2000cf81270 */
[----:B------:R-:W-:Y:S01]  /*3aa50*/  IMAD.WIDE R4, R6, 0x2, R54 ;  /* 0x0000000206047825 */ /* 0x000fe200078e0236 */
[----:B------:R-:W-:Y:S01]  /*3aa60*/  ISETP.LT.AND P5, PT, R60, UR24, !P1 ;  /* 0x000000183c007c0c */ /* 0x000fe2000cfa1270 */
[----:B------:R-:W0:Y:S02]  /*3aa70*/  LDCU UR23, c[0x0][0x398] ;  /* 0x00007300ff1777ac */ /* 0x000e240008000800 */
[C---:B------:R-:W-:Y:S01]  /*3aa80*/  IMAD.WIDE R2, R6.reuse, 0x2, R52 ;  /* 0x0000000206027825 */ /* 0x040fe200078e0234 */
[----:B------:R1:W-:Y:S01]  /*3aa90*/  @P6 STG.E.U16 desc[UR8][R4.64], R7 ;  /* 0x0000000704006986 */ /* 0x0003e2000c101508 */
[----:B------:R-:W0:Y:S02]  /*3aaa0*/  LDCU UR24, c[0x0][0x398] ;  /* 0x00007300ff1877ac */ /* 0x000e240008000800 */
[----:B------:R-:W-:-:S04]  /*3aab0*/  IMAD.WIDE R8, R6, 0x2, R46 ;  /* 0x0000000206087825 */ /* 0x000fc800078e022e */
[----:B-1----:R-:W-:Y:S01]  /*3aac0*/  IMAD.WIDE R4, R6, 0x2, R48 ;  /* 0x0000000206047825 */ /* 0x002fe200078e0230 */
[----:B----4-:R-:W-:Y:S01]  /*3aad0*/  PRMT R7, R16, 0x7632, R7 ;  /* 0x0000763210077816 */ /* 0x010fe20000000007 */
[----:B------:R1:W-:Y:S04]  /*3aae0*/  @P2 STG.E.U16 desc[UR8][R2.64], R16 ;  /* 0x0000001002002986 */ /* 0x0003e8000c101508 */
[----:B------:R2:W-:Y:S01]  /*3aaf0*/  @P4 STG.E.U16 desc[UR8][R4.64], R7 ;  /* 0x0000000704004986 */ /* 0x0005e2000c101508 */
[----:B------:R-:W-:Y:S01]  /*3ab00*/  ISETP.LT.AND P1, PT, R59, UR22, !P1 ;  /* 0x000000163b007c0c */ /* 0x000fe2000cf21270 */
[----:B------:R-:W4:Y:S01]  /*3ab10*/  LDCU UR22, c[0x0][0x398] ;  /* 0x00007300ff1677ac */ /* 0x000f220008000800 */
[----:B------:R-:W-:Y:S01]  /*3ab20*/  ISETP.LT.AND P4, PT, R20, UR14, !P3 ;  /* 0x0000000e14007c0c */ /* 0x000fe2000df81270 */
[----:B-1----:R-:W-:Y:S01]  /*3ab30*/  IMAD.WIDE R2, R6, 0x2, R50 ;  /* 0x0000000206027825 */ /* 0x002fe200078e0232 */
[----:B------:R-:W-:Y:S01]  /*3ab40*/  ISETP.LT.AND P6, PT, R43, UR27, !P3 ;  /* 0x0000001b2b007c0c */ /* 0x000fe2000dfc1270 */
[----:B------:R-:W1:Y:S01]  /*3ab50*/  LDCU UR14, c[0x0][0x398] ;  /* 0x00007300ff0e77ac */ /* 0x000e620008000800 */
[----:B------:R-:W-:Y:S01]  /*3ab60*/  ISETP.LT.AND P2, PT, R31, UR21, !P3 ;  /* 0x000000151f007c0c */ /* 0x000fe2000df41270 */
[----:B------:R-:W0:Y:S01]  /*3ab70*/  LDCU UR21, c[0x0][0x398] ;  /* 0x00007300ff1577ac */ /* 0x000e220008000800 */
[----:B------:R-:W-:-:S02]  /*3ab80*/  PRMT R13, R32, 0x7632, R13 ;  /* 0x00007632200d7816 */ /* 0x000fc4000000000d */
[----:B------:R-:W-:Y:S01]  /*3ab90*/  PRMT R14, R28, 0x7632, R14 ;  /* 0x000076321c0e7816 */ /* 0x000fe2000000000e */
[----:B------:R-:W0:Y:S01]  /*3aba0*/  LDCU UR27, c[0x0][0x398] ;  /* 0x00007300ff1b77ac */ /* 0x000e220008000800 */
[----:B--2---:R-:W-:Y:S01]  /*3abb0*/  PRMT R4, R58, 0x7632, R4 ;  /* 0x000076323a047816 */ /* 0x004fe20000000004 */
[----:B------:R2:W-:Y:S04]  /*3abc0*/  @P5 STG.E.U16 desc[UR8][R8.64], R58 ;  /* 0x0000003a08005986 */ /* 0x0005e8000c101508 */
[----:B--2---:R-:W2:Y:S01]  /*3abd0*/  LDL.LU R58, [R1+0x330] ;  /* 0x00033000013a7983 */ /* 0x004ea20000300800 */
[----:B------:R-:W-:Y:S01]  /*3abe0*/  VIADD R8, R6, UR12 ;  /* 0x0000000c06087c36 */ /* 0x000fe20008000000 */
[----:B---3--:R-:W-:Y:S02]  /*3abf0*/  PRMT R7, R56, 0x7632, R7 ;  /* 0x0000763238077816 */ /* 0x008fe40000000007 */
[----:B------:R3:W-:Y:S01]  /*3ac00*/  @P1 STG.E.U16 desc[UR8][R2.64], R4 ;  /* 0x0000000402001986 */ /* 0x0007e2000c101508 */
[----:B------:R-:W-:Y:S01]  /*3ac10*/  PRMT R9, R57, 0x7632, R9 ;  /* 0x0000763239097816 */ /* 0x000fe20000000009 */
[C---:B---3--:R-:W-:Y:S01]  /*3ac20*/  IMAD.WIDE R2, R8.reuse, 0x2, R26 ;  /* 0x0000000208027825 */ /* 0x048fe200078e021a */
[----:B------:R-:W-:Y:S01]  /*3ac30*/  ISETP.LT.AND P5, PT, R39, UR28, !P3 ;  /* 0x0000001c27007c0c */ /* 0x000fe2000dfa1270 */
[----:B------:R-:W3:Y:S03]  /*3ac40*/  LDCU UR12, c[0x0][0x3b8] ;  /* 0x00007700ff0c77ac */ /* 0x000ee60008000800 */
[----:B------:R0:W-:Y:S01]  /*3ac50*/  @P4 STG.E.U16 desc[UR8][R2.64], R56 ;  /* 0x0000003802004986 */ /* 0x0001e2000c101508 */
[----:B------:R-:W-:-:S03]  /*3ac60*/  IMAD.WIDE R4, R8, 0x2, R24 ;  /* 0x0000000208047825 */ /* 0x000fc600078e0218 */
[----:B0-----:R-:W3:Y:S01]  /*3ac70*/  LDL.LU R56, [R1+0x354] ;  /* 0x0003540001387983 */ /* 0x001ee20000300800 */
[----:B------:R-:W-:-:S03]  /*3ac80*/  IMAD.WIDE R2, R8, 0x2, R44 ;  /* 0x0000000208027825 */ /* 0x000fc600078e022c */
[----:B------:R-:W-:Y:S04]  /*3ac90*/  @P6 STG.E.U16 desc[UR8][R4.64], R7 ;  /* 0x0000000704006986 */ /* 0x000fe8000c101508 */
[----:B------:R0:W-:Y:S04]  /*3aca0*/  @P2 STG.E.U16 desc[UR8][R2.64], R57 ;  /* 0x0000003902002986 */ /* 0x0001e8000c101508 */
[----:B0-----:R-:W3:Y:S01]  /*3acb0*/  LDL.LU R57, [R1+0x344] ;  /* 0x0003440001397983 */ /* 0x001ee20000300800 */
[----:B------:R-:W-:Y:S02]  /*3acc0*/  ISETP.LT.AND P6, PT, R35, UR20, !P3 ;  /* 0x0000001423007c0c */ /* 0x000fe4000dfc1270 */
[----:B------:R-:W-:Y:S01]  /*3acd0*/  ISETP.LT.AND P4, PT, R61, UR25, !P3 ;  /* 0x000000193d007c0c */ /* 0x000fe2000df81270 */
[----:B------:R-:W-:Y:S01]  /*3ace0*/  VIADD R6, R30, 0x39 ;  /* 0x000000391e067836 */ /* 0x000fe20000000000 */
[----:B------:R-:W0:Y:S01]  /*3acf0*/  LDCU UR20, c[0x0][0x398] ;  /* 0x00007300ff1477ac */ /* 0x000e220008000800 */
[----:B------:R-:W-:-:S03]  /*3ad00*/  IMAD.WIDE R4, R8, 0x2, R54 ;  /* 0x0000000208047825 */ /* 0x000fc600078e0236 */
[----:B------:R-:W-:Y:S01]  /*3ad10*/  ISETP.GE.AND P1, PT, R6, UR5, PT ;  /* 0x0000000506007c0c */ /* 0x000fe2000bf26270 */
[----:B------:R-:W-:Y:S01]  /*3ad20*/  IMAD.WIDE R2, R8, 0x2, R52 ;  /* 0x0000000208027825 */ /* 0x000fe200078e0234 */
[----:B------:R0:W-:Y:S01]  /*3ad30*/  @P5 STG.E.U16 desc[UR8][R4.64], R9 ;  /* 0x0000000904005986 */ /* 0x0001e2000c101508 */
[----:B------:R-:W1:Y:S02]  /*3ad40*/  LDCU UR25, c[0x0][0x398] ;  /* 0x00007300ff1977ac */ /* 0x000e640008000800 */
[----:B------:R-:W-:Y:S01]  /*3ad50*/  VIADD R6, R30, 0x3a ;  /* 0x0000003a1e067836 */ /* 0x000fe20000000000 */
[----:B------:R-:W-:Y:S01]  /*3ad60*/  ISETP.LT.AND P5, PT, R60, UR29, !P3 ;  /* 0x0000001d3c007c0c */ /* 0x000fe2000dfa1270 */
[C---:B------:R-:W-:Y:S01]  /*3ad70*/  VIADD R12, R8.reuse, UR6 ;  /* 0x00000006080c7c36 */ /* 0x040fe20008000000 */
[----:B------:R-:W1:Y:S01]  /*3ad80*/  LDCU UR5, c[0x0][0x3b8] ;  /* 0x00007700ff0577ac */ /* 0x000e620008000800 */
[----:B0-----:R-:W-:Y:S01]  /*3ad90*/  IMAD.WIDE R4, R8, 0x2, R48 ;  /* 0x0000000208047825 */ /* 0x001fe200078e0230 */
[----:B------:R-:W-:Y:S01]  /*3ada0*/  ISETP.GE.AND P2, PT, R6, UR17, PT ;  /* 0x0000001106007c0c */ /* 0x000fe2000bf46270 */
[----:B------:R-:W0:Y:S01]  /*3adb0*/  LDCU UR17, c[0x0][0x398] ;  /* 0x00007300ff1177ac */ /* 0x000e220008000800 */
[----:B------:R-:W-:Y:S01]  /*3adc0*/  ISETP.LT.AND P3, PT, R59, UR31, !P3 ;  /* 0x0000001f3b007c0c */ /* 0x000fe2000df61270 */
[----:B------:R-:W0:Y:S01]  /*3add0*/  LDCU UR6, c[0x0][0x398] ;  /* 0x00007300ff0677ac */ /* 0x000e220008000800 */
[----:B--2---:R-:W-:Y:S01]  /*3ade0*/  PRMT R10, R58, 0x7632, R10 ;  /* 0x000076323a0a7816 */ /* 0x004fe2000000000a */
[----:B------:R2:W-:Y:S04]  /*3adf0*/  @P6 STG.E.U16 desc[UR8][R2.64], R58 ;  /* 0x0000003a02006986 */ /* 0x0005e8000c101508 */
[----:B------:R-:W-:Y:S04]  /*3ae00*/  @P4 STG.E.U16 desc[UR8][R4.64], R10 ;  /* 0x0000000a04004986 */ /* 0x000fe8000c101508 */
[----:B------:R0:W1:Y:S01]  /*3ae10*/  LDS.128 R4, [R0] ;  /* 0x0000000000047984 */ /* 0x0000620000000c00 */
[----:B------:R-:W-:Y:S01]  /*3ae20*/  ISETP.LT.AND P4, PT, R20, UR18, !P1 ;  /* 0x0000001214007c0c */ /* 0x000fe2000cf81270 */
[----:B------:R-:W1:Y:S01]  /*3ae30*/  LDCU UR18, c[0x0][0x398] ;  /* 0x00007300ff1277ac */ /* 0x000e620008000800 */
[C---:B--2---:R-:W-:Y:S01]  /*3ae40*/  IMAD.WIDE R2, R8.reuse, 0x2, R46 ;  /* 0x0000000208027825 */ /* 0x044fe200078e022e */
[----:B------:R-:W2:Y:S03]  /*3ae50*/  LDL.LU R58, [R1+0x334] ;  /* 0x00033400013a7983 */ /* 0x000ea60000300800 */
[----:B------:R-:W-:Y:S01]  /*3ae60*/  IMAD.WIDE R8, R8, 0x2, R50 ;  /* 0x0000000208087825 */ /* 0x000fe200078e0232 */
[----:B0-----:R-:W-:Y:S01]  /*3ae70*/  PRMT R0, R36, 0x7632, R0 ;  /* 0x0000763224007816 */ /* 0x001fe20000000000 */
[----:B------:R0:W-:Y:S01]  /*3ae80*/  @P5 STG.E.U16 desc[UR8][R2.64], R36 ;  /* 0x0000002402005986 */ /* 0x0001e2000c101508 */
[----:B------:R-:W-:-:S02]  /*3ae90*/  ISETP.LT.AND P5, PT, R43, UR16, !P1 ;  /* 0x000000102b007c0c */ /* 0x000fc4000cfa1270 */
[----:B------:R-:W-:Y:S01]  /*3aea0*/  ISETP.LT.AND P6, PT, R39, UR23, !P1 ;  /* 0x0000001727007c0c */ /* 0x000fe2000cfc1270 */
[----:B------:R4:W-:Y:S01]  /*3aeb0*/  @P3 STG.E.U16 desc[UR8][R8.64], R0 ;  /* 0x0000000008003986 */ /* 0x0009e2000c101508 */
[----:B------:R-:W-:Y:S01]  /*3aec0*/  ISETP.LT.AND P3, PT, R31, UR19, !P1 ;  /* 0x000000131f007c0c */ /* 0x000fe2000cf61270 */
[C---:B------:R-:W-:Y:S01]  /*3aed0*/  IMAD.WIDE R10, R12.reuse, 0x2, R54 ;  /* 0x000000020c0a7825 */ /* 0x040fe200078e0236 */
[----:B------:R-:W1:Y:S01]  /*3aee0*/  LDCU UR16, c[0x0][0x398] ;  /* 0x00007300ff1077ac */ /* 0x000e620008000800 */
[----:B------:R-:W1:Y:S02]  /*3aef0*/  LDCU UR19, c[0x0][0x398] ;  /* 0x00007300ff1377ac */ /* 0x000e640008000800 */
[----:B0-----:R-:W-:-:S05]  /*3af00*/  IMAD.WIDE R2, R12, 0x2, R26 ;  /* 0x000000020c027825 */ /* 0x001fca00078e021a */
[----:B------:R0:W-:Y:S01]  /*3af10*/  @P4 STG.E.U16 desc[UR8][R2.64], R32 ;  /* 0x0000002002004986 */ /* 0x0001e2000c101508 */
[----:B----4-:R-:W-:Y:S01]  /*3af20*/  ISETP.LT.AND P4, PT, R35, UR22, !P1 ;  /* 0x0000001623007c0c */ /* 0x010fe2000cf81270 */
[C---:B------:R-:W-:Y:S01]  /*3af30*/  IMAD.WIDE R8, R12.reuse, 0x2, R44 ;  /* 0x000000020c087825 */ /* 0x040fe200078e022c */
[----:B------:R-:W4:Y:S03]  /*3af40*/  LDCU UR22, c[0x0][0x398] ;  /* 0x00007300ff1677ac */ /* 0x000f260008000800 */
[----:B0-----:R-:W-:-:S05]  /*3af50*/  IMAD.WIDE R2, R12, 0x2, R24 ;  /* 0x000000020c027825 */ /* 0x001fca00078e0218 */
[----:B------:R0:W-:Y:S01]  /*3af60*/  @P5 STG.E.U16 desc[UR8][R2.64], R13 ;  /* 0x0000000d02005986 */ /* 0x0001e2000c101508 */
[----:B------:R-:W-:-:S03]  /*3af70*/  ISETP.LT.AND P5, PT, R61, UR24, !P1 ;  /* 0x000000183d007c0c */ /* 0x000fc6000cfa1270 */
[----:B------:R4:W-:Y:S04]  /*3af80*/  @P3 STG.E.U16 desc[UR8][R8.64], R28 ;  /* 0x0000001c08003986 */ /* 0x0009e8000c101508 */
[----:B------:R4:W-:Y:S01]  /*3af90*/  @P6 STG.E.U16 desc[UR8][R10.64], R14 ;  /* 0x0000000e0a006986 */ /* 0x0009e2000c101508 */
[----:B------:R-:W-:Y:S01]  /*3afa0*/  ISETP.LT.AND P6, PT, R60, UR26, !P1 ;  /* 0x0000001a3c007c0c */ /* 0x000fe2000cfc1270 */
[----:B0-----:R-:W-:Y:S01]  /*3afb0*/  IMAD.WIDE R2, R12, 0x2, R52 ;  /* 0x000000020c027825 */ /* 0x001fe200078e0234 */
[----:B-1----:R-:W-:Y:S01]  /*3afc0*/  ISETP.LT.AND P1, PT, R59, UR14, !P1 ;  /* 0x0000000e3b007c0c */ /* 0x002fe2000cf21270 */
[----:B------:R-:W0:Y:S02]  /*3afd0*/  LDCU UR14, c[0x0][0x398] ;  /* 0x00007300ff0e77ac */ /* 0x000e240008000800 */
[----:B------:R-:W-:Y:S01]  /*3afe0*/  VIADD R0, R30, 0x3b ;  /* 0x0000003b1e007836 */ /* 0x000fe20000000000 */
[----:B------:R1:W-:Y:S01]  /*3aff0*/  @P4 STG.E.U16 desc[UR8][R2.64], R40 ;  /* 0x0000002802004986 */ /* 0x0003e2000c101508 */
[----:B----4-:R-:W-:Y:S01]  /*3b000*/  IMAD.WIDE R8, R12, 0x2, R48 ;  /* 0x000000020c087825 */ /* 0x010fe200078e0230 */
[----:B------:R-:W-:-:S02]  /*3b010*/  PRMT R11, R40, 0x7632, R11 ;  /* 0x00007632280b7816 */ /* 0x000fc4000000000b */
[----:B------:R-:W-:Y:S01]  /*3b020*/  ISETP.LT.AND P4, PT, R20, UR21, !P2 ;  /* 0x0000001514007c0c */ /* 0x000fe2000d781270 */
[----:B------:R-:W4:Y:S01]  /*3b030*/  LDCU UR21, c[0x0][0x398] ;  /* 0x00007300ff1577ac */ /* 0x000f220008000800 */
[----:B------:R-:W-:Y:S01]  /*3b040*/  ISETP.GE.AND P3, PT, R0, UR15, PT ;  /* 0x0000000f00007c0c */ /* 0x000fe2000bf66270 */
[----:B------:R0:W-:Y:S01]  /*3b050*/  @P5 STG.E.U16 desc[UR8][R8.64], R11 ;  /* 0x0000000b08005986 */ /* 0x0001e2000c101508 */
[C---:B---3--:R-:W-:Y:S02]  /*3b060*/  VIADD R0, R12.reuse, UR12 ;  /* 0x0000000c0c007c36 */ /* 0x048fe40008000000 */
[C---:B-1----:R-:W-:Y:S01]  /*3b070*/  IMAD.WIDE R2, R12.reuse, 0x2, R46 ;  /* 0x000000020c027825 */ /* 0x042fe200078e022e */
[----:B------:R-:W-:Y:S01]  /*3b080*/  ISETP.LT.AND P5, PT, R43, UR20, !P2 ;  /* 0x000000142b007c0c */ /* 0x000fe2000d7a1270 */
[----:B------:R-:W1:Y:S02]  /*3b090*/  LDCU UR15, c[0x0][0x398] ;  /* 0x00007300ff0f77ac */ /* 0x000e640008000800 */
[----:B------:R-:W-:Y:S01]  /*3b0a0*/  IMAD.WIDE R12, R12, 0x2, R50 ;  /* 0x000000020c0c7825 */ /* 0x000fe200078e0232 */
[----:B------:R3:W-:Y:S01]  /*3b0b0*/  @P6 STG.E.U16 desc[UR8][R2.64], R4 ;  /* 0x0000000402006986 */ /* 0x0007e2000c101508 */
[----:B------:R-:W1:Y:S01]  /*3b0c0*/  LDCU UR12, c[0x0][0x398] ;  /* 0x00007300ff0c77ac */ /* 0x000e620008000800 */
[----:B0-----:R-:W-:Y:S01]  /*3b0d0*/  PRMT R9, R4, 0x7632, R9 ;  /* 0x0000763204097816 */ /* 0x001fe20000000009 */
[C---:B------:R-:W-:Y:S01]  /*3b0e0*/  IMAD.WIDE R10, R0.reuse, 0x2, R54 ;  /* 0x00000002000a7825 */ /* 0x040fe200078e0236 */
[----:B------:R-:W0:Y:S03]  /*3b0f0*/  LDCU UR20, c[0x0][0x398] ;  /* 0x00007300ff1477ac */ /* 0x000e260008000800 */
[----:B------:R1:W-:Y:S01]  /*3b100*/  @P1 STG.E.U16 desc[UR8][R12.64], R9 ;  /* 0x000000090c001986 */ /* 0x0003e2000c101508 */
[----:B------:R-:W-:Y:S01]  /*3b110*/  ISETP.LT.AND P1, PT, R31, UR25, !P2 ;  /* 0x000000191f007c0c */ /* 0x000fe2000d721270 */
[----:B---3--:R-:W-:-:S05]  /*3b120*/  IMAD.WIDE R2, R0, 0x2, R26 ;  /* 0x0000000200027825 */ /* 0x008fca00078e021a */
[----:B------:R3:W-:Y:S01]  /*3b130*/  @P4 STG.E.U16 desc[UR8][R2.64], R56 ;  /* 0x0000003802004986 */ /* 0x0007e2000c101508 */
[----:B-1----:R-:W-:Y:S01]  /*3b140*/  PRMT R13, R56, 0x7632, R13 ;  /* 0x00007632380d7816 */ /* 0x002fe2000000000d */
[C---:B------:R-:W-:Y:S02]  /*3b150*/  IMAD.WIDE R8, R0.reuse, 0x2, R44 ;  /* 0x0000000200087825 */ /* 0x040fe400078e022c */
[----:B---3--:R-:W3:Y:S02]  /*3b160*/  LDL.LU R56, [R1+0x358] ;  /* 0x0003580001387983 */ /* 0x008ee40000300800 */
[----:B------:R-:W-:Y:S01]  /*3b170*/  IMAD.WIDE R2, R0, 0x2, R24 ;  /* 0x0000000200027825 */ /* 0x000fe200078e0218 */
[----:B------:R-:W-:-:S04]  /*3b180*/  PRMT R12, R57, 0x7632, R12 ;  /* 0x00007632390c7816 */ /* 0x000fc8000000000c */
[----:B------:R-:W-:Y:S04]  /*3b190*/  @P5 STG.E.U16 desc[UR8][R2.64], R13 ;  /* 0x0000000d02005986 */ /* 0x000fe8000c101508 */
[----:B------:R1:W-:Y:S04]  /*3b1a0*/  @P1 STG.E.U16 desc[UR8][R8.64], R57 ;  /* 0x0000003908001986 */ /* 0x0003e8000c101508 */
[----:B-1----:R-:W3:Y:S01]  /*3b1b0*/  LDL.LU R57, [R1+0x348] ;  /* 0x0003480001397983 */ /* 0x002ee20000300800 */
[----:B------:R-:W-:Y:S02]  /*3b1c0*/  ISETP.LT.AND P6, PT, R39, UR17, !P2 ;  /* 0x0000001127007c0c */ /* 0x000fe4000d7c1270 */
[----:B------:R-:W-:-:S02]  /*3b1d0*/  ISETP.LT.AND P4, PT, R35, UR27, !P2 ;  /* 0x0000001b23007c0c */ /* 0x000fc4000d781270 */
[----:B------:R-:W-:Y:S01]  /*3b1e0*/  ISETP.LT.AND P5, PT, R61, UR6, !P2 ;  /* 0x000000063d007c0c */ /* 0x000fe2000d7a1270 */
[----:B------:R-:W-:Y:S01]  /*3b1f0*/  IMAD.WIDE R2, R0, 0x2, R52 ;  /* 0x0000000200027825 */ /* 0x000fe200078e0234 */
[----:B------:R-:W1:Y:S03]  /*3b200*/  LDCU UR17, c[0x0][0x398] ;  /* 0x00007300ff1177ac */ /* 0x000e660008000800 */
[----:B------:R-:W-:Y:S01]  /*3b210*/  VIADD R4, R30, 0x3c ;  /* 0x0000003c1e047836 */ /* 0x000fe20000000000 */
[----:B------:R-:W0:Y:S03]  /*3b220*/  LDCU UR6, c[0x0][0x3b8] ;  /* 0x00007700ff0677ac */ /* 0x000e260008000800 */
[----:B------:R2:W-:Y:S01]  /*3b230*/  @P6 STG.E.U16 desc[UR8][R10.64], R12 ;  /* 0x0000000c0a006986 */ /* 0x0005e2000c101508 */
[----:B------:R-:W-:Y:S01]  /*3b240*/  ISETP.LT.AND P6, PT, R60, UR16, !P2 ;  /* 0x000000103c007c0c */ /* 0x000fe2000d7c1270 */
[----:B------:R-:W-:Y:S01]  /*3b250*/  IMAD.WIDE R8, R0, 0x2, R48 ;  /* 0x0000000200087825 */ /* 0x000fe200078e0230 */
[----:B------:R-:W-:Y:S01]  /*3b260*/  ISETP.LT.AND P2, PT, R59, UR18, !P2 ;  /* 0x000000123b007c0c */ /* 0x000fe2000d741270 */
[----:B------:R-:W0:Y:S01]  /*3b270*/  LDCU UR16, c[0x0][0x398] ;  /* 0x00007300ff1077ac */ /* 0x000e220008000800 */
[----:B------:R-:W-:Y:S01]  /*3b280*/  ISETP.GE.AND P1, PT, R4, UR13, PT ;  /* 0x0000000d04007c0c */ /* 0x000fe2000bf26270 */
[----:B------:R-:W-:Y:S01]  /*3b290*/  VIADD R13, R0, UR5 ;  /* 0x00000005000d7c36 */ /* 0x000fe20008000000 */
[----:B------:R-:W-:Y:S01]  /*3b2a0*/  PRMT R4, R37, 0x7632, R4 ;  /* 0x0000763225047816 */ /* 0x000fe20000000004 */
[----:B------:R-:W0:Y:S01]  /*3b2b0*/  LDCU UR13, c[0x0][0x398] ;  /* 0x00007300ff0d77ac */ /* 0x000e220008000800 */
[----:B------:R-:W0:Y:S01]  /*3b2c0*/  LDCU UR5, c[0x0][0x398] ;  /* 0x00007300ff0577ac */ /* 0x000e220008000800 */
[----:B------:R-:W-:-:S04]  /*3b2d0*/  IMAD.WIDE R16, R13, 0x2, R52 ;  /* 0x000000020d107825 */ /* 0x000fc800078e0234 */
[----:B------:R-:W-:Y:S01]  /*3b2e0*/  IMAD.WIDE R14, R13, 0x2, R48 ;  /* 0x000000020d0e7825 */ /* 0x000fe200078e0230 */
[----:B--2---:R-:W-:Y:S01]  /*3b2f0*/  PRMT R11, R58, 0x7632, R11 ;  /* 0x000076323a0b7816 */ /* 0x004fe2000000000b */
[----:B------:R2:W-:Y:S01]  /*3b300*/  @P4 STG.E.U16 desc[UR8][R2.64], R58 ;  /* 0x0000003a02004986 */ /* 0x0005e2000c101508 */
[----:B------:R-:W-:-:S03]  /*3b310*/  ISETP.LT.AND P4, PT, R20, UR19, !P3 ;  /* 0x0000001314007c0c */ /* 0x000fc6000df81270 */
[----:B------:R0:W-:Y:S01]  /*3b320*/  @P5 STG.E.U16 desc[UR8][R8.64], R11 ;  /* 0x0000000b08005986 */ /* 0x0001e2000c101508 */
[----:B------:R-:W-:Y:S01]  /*3b330*/  ISETP.LT.AND P5, PT, R43, UR14, !P3 ;  /* 0x0000000e2b007c0c */ /* 0x000fe2000dfa1270 */
[----:B------:R-:W1:Y:S01]  /*3b340*/  LDCU UR14, c[0x0][0x398] ;  /* 0x00007300ff0e77ac */ /* 0x000e620008000800 */
[C---:B--2---:R-:W-:Y:S01]  /*3b350*/  IMAD.WIDE R2, R0.reuse, 0x2, R46 ;  /* 0x0000000200027825 */ /* 0x044fe200078e022e */
[----:B------:R-:W2:Y:S03]  /*3b360*/  LDL.LU R58, [R1+0x338] ;  /* 0x00033800013a7983 */ /* 0x000ea60000300800 */
[----:B0-----:R-:W-:Y:S01]  /*3b370*/  IMAD.WIDE R8, R0, 0x2, R50 ;  /* 0x0000000200087825 */ /* 0x001fe200078e0232 */
[----:B------:R0:W-:Y:S01]  /*3b380*/  @P6 STG.E.U16 desc[UR8][R2.64], R37 ;  /* 0x0000002502006986 */ /* 0x0001e2000c101508 */
[----:B------:R-:W-:Y:S01]  /*3b390*/  ISETP.LT.AND P6, PT, R39, UR12, !P3 ;  /* 0x0000000c27007c0c */ /* 0x000fe2000dfc1270 */
[----:B------:R-:W1:Y:S02]  /*3b3a0*/  LDCU UR12, c[0x0][0x398] ;  /* 0x00007300ff0c77ac */ /* 0x000e640008000800 */
[----:B------:R4:W-:Y:S01]  /*3b3b0*/  @P2 STG.E.U16 desc[UR8][R8.64], R4 ;  /* 0x0000000408002986 */ /* 0x0009e2000c101508 */
[----:B------:R-:W-:Y:S01]  /*3b3c0*/  ISETP.LT.AND P2, PT, R31, UR15, !P3 ;  /* 0x0000000f1f007c0c */ /* 0x000fe2000df41270 */
[----:B------:R-:W-:Y:S01]  /*3b3d0*/  IMAD.WIDE R10, R13, 0x2, R54 ;  /* 0x000000020d0a7825 */ /* 0x000fe200078e0236 */
[----:B------:R-:W-:Y:S01]  /*3b3e0*/  PRMT R0, R33, 0x7632, R0 ;  /* 0x0000763221007816 */ /* 0x000fe20000000000 */
[----:B------:R-:W1:Y:S02]  /*3b3f0*/  LDCU UR15, c[0x0][0x398] ;  /* 0x00007300ff0f77ac */ /* 0x000e640008000800 */
[----:B0-----:R-:W-:-:S05]  /*3b400*/  IMAD.WIDE R2, R13, 0x2, R26 ;  /* 0x000000020d027825 */ /* 0x001fca00078e021a */
[----:B------:R0:W-:Y:S01]  /*3b410*/  @P4 STG.E.U16 desc[UR8][R2.64], R33 ;  /* 0x0000002102004986 */ /* 0x0001e2000c101508 */
[----:B------:R-:W-:Y:S01]  /*3b420*/  ISETP.LT.AND P4, PT, R35, UR20, !P3 ;  /* 0x0000001423007c0c */ /* 0x000fe2000df81270 */
[----:B----4-:R-:W-:Y:S01]  /*3b430*/  IMAD.WIDE R8, R13, 0x2, R44 ;  /* 0x000000020d087825 */ /* 0x010fe200078e022c */
[----:B------:R-:W-:-:S03]  /*3b440*/  PRMT R4, R29, 0x7632, R4 ;  /* 0x000076321d047816 */ /* 0x000fc60000000004 */
[----:B0-----:R-:W-:-:S05]  /*3b450*/  IMAD.WIDE R2, R13, 0x2, R24 ;  /* 0x000000020d027825 */ /* 0x001fca00078e0218 */
[----:B------:R0:W-:Y:S01]  /*3b460*/  @P5 STG.E.U16 desc[UR8][R2.64], R0 ;  /* 0x0000000002005986 */ /* 0x0001e2000c101508 */
[----:B-1----:R-:W-:Y:S01]  /*3b470*/  ISETP.LT.AND P5, PT, R61, UR17, !P3 ;  /* 0x000000113d007c0c */ /* 0x002fe2000dfa1270 */
[----:B------:R-:W1:Y:S02]  /*3b480*/  LDCU UR17, c[0x0][0x398] ;  /* 0x00007300ff1177ac */ /* 0x000e640008000800 */
[----:B------:R4:W-:Y:S01]  /*3b490*/  @P2 STG.E.U16 desc[UR8][R8.64], R29 ;  /* 0x0000001d08002986 */ /* 0x0009e2000c101508 */
[----:B------:R-:W-:-:S03]  /*3b4a0*/  ISETP.LT.AND P2, PT, R59, UR22, !P3 ;  /* 0x000000163b007c0c */ /* 0x000fc6000df41270 */
[----:B------:R1:W-:Y:S01]  /*3b4b0*/  @P6 STG.E.U16 desc[UR8][R10.64], R4 ;  /* 0x000000040a006986 */ /* 0x0003e2000c101508 */
[----:B------:R-:W-:-:S03]  /*3b4c0*/  ISETP.LT.AND P6, PT, R60, UR21, !P3 ;  /* 0x000000153c007c0c */ /* 0x000fc6000dfc1270 */
[----:B------:R-:W-:Y:S01]  /*3b4d0*/  @P4 STG.E.U16 desc[UR8][R16.64], R41 ;  /* 0x0000002910004986 */ /* 0x000fe2000c101508 */
[----:B0-----:R-:W-:Y:S02]  /*3b4e0*/  PRMT R3, R41, 0x7632, R3 ;  /* 0x0000763229037816 */ /* 0x001fe40000000003 */
[----:B------:R-:W-:Y:S01]  /*3b4f0*/  ISETP.LT.AND P4, PT, R20, UR13, !P1 ;  /* 0x0000000d14007c0c */ /* 0x000fe2000cf81270 */
[----:B----4-:R-:W-:Y:S01]  /*3b500*/  VIADD R9, R13, UR6 ;  /* 0x000000060d097c36 */ /* 0x010fe20008000000 */
[----:B------:R-:W-:Y:S01]  /*3b510*/  ISETP.LT.AND P3, PT, R43, UR5, !P1 ;  /* 0x000000052b007c0c */ /* 0x000fe2000cf61270 */
[----:B------:R0:W-:Y:S01]  /*3b520*/  @P5 STG.E.U16 desc[UR8][R14.64], R3 ;  /* 0x000000030e005986 */ /* 0x0001e2000c101508 */
[----:B-1----:R-:W-:Y:S01]  /*3b530*/  IMAD.WIDE R10, R13, 0x2, R50 ;  /* 0x000000020d0a7825 */ /* 0x002fe200078e0232 */
[----:B------:R-:W-:Y:S01]  /*3b540*/  PRMT R4, R5, 0x7632, R4 ;  /* 0x0000763205047816 */ /* 0x000fe20000000004 */
[----:B------:R-:W1:Y:S02]  /*3b550*/  LDCU UR13, c[0x0][0x398] ;  /* 0x00007300ff0d77ac */ /* 0x000e640008000800 */
[----:B------:R-:W-:Y:S01]  /*3b560*/  VIADD R0, R30, 0x3d ;  /* 0x0000003d1e007836 */ /* 0x000fe20000000000 */
[----:B------:R-:W4:Y:S01]  /*3b570*/  LDCU UR6, c[0x0][0x398] ;  /* 0x00007300ff0677ac */ /* 0x000f220008000800 */
[----:B0-----:R-:W-:Y:S01]  /*3b580*/  IMAD.WIDE R2, R13, 0x2, R46 ;  /* 0x000000020d027825 */ /* 0x001fe200078e022e */
[----:B------:R-:W0:Y:S03]  /*3b590*/  LDCU UR5, c[0x0][0x3b8] ;  /* 0x00007700ff0577ac */ /* 0x000e260008000800 */
[----:B------:R-:W-:Y:S01]  /*3b5a0*/  IMAD.WIDE R12, R9, 0x2, R26 ;  /* 0x00000002090c7825 */ /* 0x000fe200078e021a */
[----:B------:R1:W-:Y:S01]  /*3b5b0*/  @P6 STG.E.U16 desc[UR8][R2.64], R5 ;  /* 0x0000000502006986 */ /* 0x0003e2000c101508 */
[----:B------:R-:W-:Y:S01]  /*3b5c0*/  ISETP.LT.AND P5, PT, R39, UR12, !P1 ;  /* 0x0000000c27007c0c */ /* 0x000fe2000cfa1270 */
[----:B------:R-:W0:Y:S02]  /*3b5d0*/  LDCU UR12, c[0x0][0x398] ;  /* 0x00007300ff0c77ac */ /* 0x000e240008000800 */
[----:B------:R3:W-:Y:S01]  /*3b5e0*/  @P2 STG.E.U16 desc[UR8][R10.64], R4 ;  /* 0x000000040a002986 */ /* 0x0007e2000c101508 */
[----:B------:R-:W-:Y:S01]  /*3b5f0*/  IMAD.WIDE R14, R9, 0x2, R24 ;  /* 0x00000002090e7825 */ /* 0x000fe200078e0218 */
[----:B------:R-:W-:Y:S01]  /*3b600*/  ISETP.GE.AND P2, PT, R0, UR11, PT ;  /* 0x0000000b00007c0c */ /* 0x000fe2000bf46270 */
[----:B------:R-:W0:Y:S01]  /*3b610*/  LDCU UR11, c[0x0][0x398] ;  /* 0x00007300ff0b77ac */ /* 0x000e220008000800 */
[----:B---3--:R-:W-:Y:S01]  /*3b620*/  @P4 STG.E.U16 desc[UR8][R12.64], R56 ;  /* 0x000000380c004986 */ /* 0x008fe2000c101508 */
[----:B------:R-:W-:-:S02]  /*3b630*/  ISETP.LT.AND P4, PT, R31, UR14, !P1 ;  /* 0x0000000e1f007c0c */ /* 0x000fc4000cf81270 */
[----:B-1----:R-:W-:Y:S01]  /*3b640*/  PRMT R3, R56, 0x7632, R3 ;  /* 0x0000763238037816 */ /* 0x002fe20000000003 */
[----:B------:R-:W-:Y:S01]  /*3b650*/  IMAD.WIDE R4, R9, 0x2, R54 ;  /* 0x0000000209047825 */ /* 0x000fe200078e0236 */
[----:B------:R-:W-:Y:S01]  /*3b660*/  ISETP.LT.AND P6, PT, R35, UR15, !P1 ;  /* 0x0000000f23007c0c */ /* 0x000fe2000cfc1270 */
[----:B------:R-:W1:Y:S02]  /*3b670*/  LDCU UR14, c[0x0][0x398] ;  /* 0x00007300ff0e77ac */ /* 0x000e640008000800 */
[----:B------:R3:W-:Y:S01]  /*3b680*/  @P3 STG.E.U16 desc[UR8][R14.64], R3 ;  /* 0x000000030e003986 */ /* 0x0007e2000c101508 */
[C---:B------:R-:W-:Y:S01]  /*3b690*/  IMAD.WIDE R10, R9.reuse, 0x2, R52 ;  /* 0x00000002090a7825 */ /* 0x040fe200078e0234 */
[----:B------:R-:W0:Y:S03]  /*3b6a0*/  LDCU UR15, c[0x0][0x398] ;  /* 0x00007300ff0f77ac */ /* 0x000e260008000800 */
[----:B---3--:R-:W-:Y:S01]  /*3b6b0*/  IMAD.WIDE R2, R9, 0x2, R44 ;  /* 0x0000000209027825 */ /* 0x008fe200078e022c */
[----:B------:R-:W-:-:S04]  /*3b6c0*/  PRMT R0, R57, 0x7632, R0 ;  /* 0x0000763239007816 */ /* 0x000fc80000000000 */
[----:B------:R-:W-:Y:S04]  /*3b6d0*/  @P4 STG.E.U16 desc[UR8][R2.64], R57 ;  /* 0x0000003902004986 */ /* 0x000fe8000c101508 */
[----:B------:R3:W-:Y:S02]  /*3b6e0*/  @P5 STG.E.U16 desc[UR8][R4.64], R0 ;  /* 0x0000000004005986 */ /* 0x0007e4000c101508 */
[----:B---3--:R-:W-:Y:S02]  /*3b6f0*/  VIADD R0, R30, 0x3e ;  /* 0x0000003e1e007836 */ /* 0x008fe40000000000 */
[----:B------:R-:W3:Y:S04]  /*3b700*/  LDL.LU R30, [R1+0x157c] ;  /* 0x00157c00011e7983 */ /* 0x000ee80000300800 */
[----:B------:R-:W3:Y:S04]  /*3b710*/  LDL.LU R56, [R1+0x35c] ;  /* 0x00035c0001387983 */ /* 0x000ee80000300800 */
[----:B------:R-:W3:Y:S01]  /*3b720*/  LDL.LU R57, [R1+0x34c] ;  /* 0x00034c0001397983 */ /* 0x000ee20000300800 */
[----:B------:R-:W-:Y:S01]  /*3b730*/  ISETP.LT.AND P3, PT, R61, UR16, !P1 ;  /* 0x000000103d007c0c */ /* 0x000fe2000cf61270 */
[----:B------:R-:W-:Y:S01]  /*3b740*/  IMAD.WIDE R12, R9, 0x2, R48 ;  /* 0x00000002090c7825 */ /* 0x000fe200078e0230 */
[----:B------:R-:W-:Y:S01]  /*3b750*/  ISETP.LT.AND P4, PT, R60, UR13, !P1 ;  /* 0x0000000d3c007c0c */ /* 0x000fe2000cf81270 */
[----:B------:R-:W1:Y:S01]  /*3b760*/  LDCU UR13, c[0x0][0x398] ;  /* 0x00007300ff0d77ac */ /* 0x000e620008000800 */
[----:B----4-:R-:W-:-:S02]  /*3b770*/  ISETP.LT.AND P1, PT, R59, UR6, !P1 ;  /* 0x000000063b007c0c */ /* 0x010fc4000cf21270 */
[----:B------:R-:W-:Y:S01]  /*3b780*/  ISETP.LT.AND P5, PT, R20, UR17, !P2 ;  /* 0x0000001114007c0c */ /* 0x000fe2000d7a1270 */
[C---:B------:R-:W-:Y:S01]  /*3b790*/  IMAD.WIDE R14, R9.reuse, 0x2, R46 ;  /* 0x00000002090e7825 */ /* 0x040fe200078e022e */
[----:B------:R-:W-:Y:S01]  /*3b7a0*/  PRMT R2, R38, 0x7632, R2 ;  /* 0x0000763226027816 */ /* 0x000fe20000000002 */
[----:B------:R-:W4:Y:S02]  /*3b7b0*/  LDCU UR6, c[0x0][0x398] ;  /* 0x00007300ff0677ac */ /* 0x000f240008000800 */
[----:B0-----:R-:W-:Y:S01]  /*3b7c0*/  VIADD R3, R9, UR5 ;  /* 0x0000000509037c36 */ /* 0x001fe20008000000 */
[----:B------:R-:W0:Y:S01]  /*3b7d0*/  LDCU UR16, c[0x0][0x398] ;  /* 0x00007300ff1077ac */ /* 0x000e220008000800 */
[----:B------:R-:W0:Y:S01]  /*3b7e0*/  LDCU UR5, c[0x0][0x3b8] ;  /* 0x00007700ff0577ac */ /* 0x000e220008000800 */
[----:B--2---:R-:W-:Y:S01]  /*3b7f0*/  PRMT R5, R58, 0x7632, R5 ;  /* 0x000076323a057816 */ /* 0x004fe20000000005 */
[----:B------:R2:W-:Y:S04]  /*3b800*/  @P6 STG.E.U16 desc[UR8][R10.64], R58 ;  /* 0x0000003a0a006986 */ /* 0x0005e8000c101508 */
[----:B------:R0:W-:Y:S01]  /*3b810*/  @P3 STG.E.U16 desc[UR8][R12.64], R5 ;  /* 0x000000050c003986 */ /* 0x0001e2000c101508 */
[----:B-1----:R-:W-:-:S03]  /*3b820*/  ISETP.LT.AND P3, PT, R43, UR14, !P2 ;  /* 0x0000000e2b007c0c */ /* 0x002fc6000d761270 */
[----:B------:R-:W-:Y:S04]  /*3b830*/  @P4 STG.E.U16 desc[UR8][R14.64], R38 ;  /* 0x000000260e004986 */ /* 0x000fe8000c101508 */
[----:B--2---:R-:W2:Y:S01]  /*3b840*/  LDL.LU R58, [R1+0x33c] ;  /* 0x00033c00013a7983 */ /* 0x004ea20000300800 */
[----:B0-----:R-:W-:-:S04]  /*3b850*/  IMAD.WIDE R4, R9, 0x2, R50 ;  /* 0x0000000209047825 */ /* 0x001fc800078e0232 */
[----:B------:R-:W-:Y:S01]  /*3b860*/  IMAD.WIDE R8, R3, 0x2, R26 ;  /* 0x0000000203087825 */ /* 0x000fe200078e021a */
[----:B------:R0:W-:Y:S01]  /*3b870*/  @P1 STG.E.U16 desc[UR8][R4.64], R2 ;  /* 0x0000000204001986 */ /* 0x0001e2000c101508 */
[----:B------:R-:W-:Y:S01]  /*3b880*/  ISETP.GE.AND P1, PT, R0, UR7, PT ;  /* 0x0000000700007c0c */ /* 0x000fe2000bf26270 */
[----:B------:R-:W1:Y:S01]  /*3b890*/  LDCU UR7, c[0x0][0x398] ;  /* 0x00007300ff0777ac */ /* 0x000e620008000800 */
[----:B------:R-:W-:Y:S01]  /*3b8a0*/  ISETP.LT.AND P4, PT, R31, UR11, !P2 ;  /* 0x0000000b1f007c0c */ /* 0x000fe2000d781270 */
[----:B------:R4:W-:Y:S01]  /*3b8b0*/  @P5 STG.E.U16 desc[UR8][R8.64], R34 ;  /* 0x0000002208005986 */ /* 0x0009e2000c101508 */
[----:B------:R-:W-:Y:S01]  /*3b8c0*/  ISETP.LT.AND P5, PT, R39, UR12, !P2 ;  /* 0x0000000c27007c0c */ /* 0x000fe2000d7a1270 */
[----:B------:R-:W-:Y:S01]  /*3b8d0*/  IMAD.WIDE R10, R3, 0x2, R24 ;  /* 0x00000002030a7825 */ /* 0x000fe200078e0218 */
[----:B------:R-:W-:Y:S01]  /*3b8e0*/  ISETP.LT.AND P6, PT, R35, UR13, !P2 ;  /* 0x0000000d23007c0c */ /* 0x000fe2000d7c1270 */
[----:B------:R-:W1:Y:S01]  /*3b8f0*/  LDCU UR11, c[0x0][0x398] ;  /* 0x00007300ff0b77ac */ /* 0x000e620008000800 */
[----:B0-----:R-:W-:Y:S01]  /*3b900*/  PRMT R5, R34, 0x7632, R5 ;  /* 0x0000763222057816 */ /* 0x001fe20000000005 */
[C---:B------:R-:W-:Y:S01]  /*3b910*/  IMAD.WIDE R12, R3.reuse, 0x2, R44 ;  /* 0x00000002030c7825 */ /* 0x040fe200078e022c */
[----:B------:R-:W-:Y:S01]  /*3b920*/  PRMT R0, R6, 0x7632, R0 ;  /* 0x0000763206007816 */ /* 0x000fe20000000000 */
[----:B------:R-:W0:Y:S02]  /*3b930*/  LDCU UR12, c[0x0][0x398] ;  /* 0x00007300ff0c77ac */ /* 0x000e240008000800 */
[----:B------:R1:W-:Y:S01]  /*3b940*/  @P3 STG.E.U16 desc[UR8][R10.64], R5 ;  /* 0x000000050a003986 */ /* 0x0003e2000c101508 */
[----:B----4-:R-:W-:Y:S01]  /*3b950*/  IMAD.WIDE R8, R3, 0x2, R52 ;  /* 0x0000000203087825 */ /* 0x010fe200078e0234 */
[----:B------:R-:W-:Y:S01]  /*3b960*/  ISETP.LT.AND P3, PT, R61, UR6, !P2 ;  /* 0x000000063d007c0c */ /* 0x000fe2000d761270 */
[----:B------:R-:W4:Y:S02]  /*3b970*/  LDCU UR6, c[0x0][0x398] ;  /* 0x00007300ff0677ac */ /* 0x000f240008000800 */
[----:B-1----:R-:W-:-:S04]  /*3b980*/  IMAD.WIDE R4, R3, 0x2, R54 ;  /* 0x0000000203047825 */ /* 0x002fc800078e0236 */
[----:B------:R-:W-:-:S04]  /*3b990*/  IMAD.WIDE R10, R3, 0x2, R48 ;  /* 0x00000002030a7825 */ /* 0x000fc800078e0230 */
[----:B------:R-:W-:Y:S01]  /*3b9a0*/  VIADD R15, R3, UR5 ;  /* 0x00000005030f7c36 */ /* 0x000fe20008000000 */
[----:B------:R-:W1:Y:S01]  /*3b9b0*/  LDCU UR5, c[0x0][0x398] ;  /* 0x00007300ff0577ac */ /* 0x000e620008000800 */
[----:B---3--:R-:W-:Y:S01]  /*3b9c0*/  PRMT R2, R30, 0x7632, R2 ;  /* 0x000076321e027816 */ /* 0x008fe20000000002 */
[----:B------:R3:W-:Y:S01]  /*3b9d0*/  @P4 STG.E.U16 desc[UR8][R12.64], R30 ;  /* 0x0000001e0c004986 */ /* 0x0007e2000c101508 */
[----:B------:R-:W-:Y:S02]  /*3b9e0*/  ISETP.LT.AND P4, PT, R60, UR15, !P2 ;  /* 0x0000000f3c007c0c */ /* 0x000fe4000d781270 */
[----:B------:R-:W-:Y:S01]  /*3b9f0*/  ISETP.LT.AND P2, PT, R59, UR16, !P2 ;  /* 0x000000103b007c0c */ /* 0x000fe2000d741270 */
[----:B------:R0:W-:Y:S04]  /*3ba00*/  @P5 STG.E.U16 desc[UR8][R4.64], R2 ;  /* 0x0000000204005986 */ /* 0x0001e8000c101508 */
[----:B------:R-:W-:Y:S01]  /*3ba10*/  @P6 STG.E.U16 desc[UR8][R8.64], R42 ;  /* 0x0000002a08006986 */ /* 0x000fe2000c101508 */
[----:B------:R-:W-:Y:S01]  /*3ba20*/  ISETP.LT.AND P6, PT, R20, UR7, !P1 ;  /* 0x0000000714007c0c */ /* 0x000fe2000cfc1270 */
[----:B------:R-:W1:Y:S01]  /*3ba30*/  LDCU UR7, c[0x0][0x398] ;  /* 0x00007300ff0777ac */ /* 0x000e620008000800 */
[----:B---3--:R-:W-:Y:S01]  /*3ba40*/  IMAD.WIDE R12, R3, 0x2, R46 ;  /* 0x00000002030c7825 */ /* 0x008fe200078e022e */
[----:B0-----:R-:W-:-:S03]  /*3ba50*/  PRMT R5, R42, 0x7632, R5 ;  /* 0x000076322a057816 */ /* 0x001fc60000000005 */
[----:B------:R-:W-:Y:S02]  /*3ba60*/  IMAD.WIDE R2, R3, 0x2, R50 ;  /* 0x0000000203027825 */ /* 0x000fe400078e0232 */
[----:B------:R0:W-:Y:S01]  /*3ba70*/  @P3 STG.E.U16 desc[UR8][R10.64], R5 ;  /* 0x000000050a003986 */ /* 0x0001e2000c101508 */
[C---:B------:R-:W-:Y:S01]  /*3ba80*/  ISETP.LT.AND P3, PT, R43.reuse, UR4, !P0 ;  /* 0x000000042b007c0c */ /* 0x040fe2000c761270 */
[----:B------:R-:W3:Y:S02]  /*3ba90*/  LDCU UR4, c[0x0][0x398] ;  /* 0x00007300ff0477ac */ /* 0x000ee40008000800 */
[----:B------:R-:W-:Y:S01]  /*3baa0*/  @P4 STG.E.U16 desc[UR8][R12.64], R6 ;  /* 0x000000060c004986 */ /* 0x000fe2000c101508 */
[----:B----4-:R-:W-:-:S03]  /*3bab0*/  ISETP.LT.AND P4, PT, R43, UR6, !P1 ;  /* 0x000000062b007c0c */ /* 0x010fc6000cf81270 */
[----:B------:R4:W-:Y:S01]  /*3bac0*/  @P2 STG.E.U16 desc[UR8][R2.64], R0 ;  /* 0x0000000002002986 */ /* 0x0009e2000c101508 */
[----:B0-----:R-:W-:-:S03]  /*3bad0*/  IMAD.WIDE R4, R15, 0x2, R26 ;  /* 0x000000020f047825 */ /* 0x001fc600078e021a */
[----:B------:R-:W2:Y:S04]  /*3bae0*/  LDL.LU R43, [R1+0x1578] ;  /* 0x00157800012b7983 */ /* 0x000ea80000300800 */
[----:B------:R-:W-:Y:S01]  /*3baf0*/  @P6 STG.E.U16 desc[UR8][R4.64], R56 ;  /* 0x0000003804006986 */ /* 0x000fe2000c101508 */
[----:B------:R-:W-:Y:S01]  /*3bb00*/  ISETP.LT.AND P6, PT, R31, UR11, !P1 ;  /* 0x0000000b1f007c0c */ /* 0x000fe2000cfc1270 */
[----:B------:R-:W-:Y:S01]  /*3bb10*/  IMAD.WIDE R8, R15, 0x2, R24 ;  /* 0x000000020f087825 */ /* 0x000fe200078e0218 */
[----:B----4-:R-:W-:-:S03]  /*3bb20*/  PRMT R3, R56, 0x7632, R3 ;  /* 0x0000763238037816 */ /* 0x010fc60000000003 */
[----:B------:R-:W-:Y:S01]  /*3bb30*/  IMAD.WIDE R10, R15, 0x2, R44 ;  /* 0x000000020f0a7825 */ /* 0x000fe200078e022c */
[----:B------:R-:W-:Y:S01]  /*3bb40*/  ISETP.LT.AND P2, PT, R31, UR12, !P0 ;  /* 0x0000000c1f007c0c */ /* 0x000fe2000c741270 */
[----:B------:R0:W-:Y:S01]  /*3bb50*/  @P4 STG.E.U16 desc[UR8][R8.64], R3 ;  /* 0x0000000308004986 */ /* 0x0001e2000c101508 */
[C---:B---3--:R-:W-:Y:S01]  /*3bb60*/  ISETP.LT.AND P4, PT, R39.reuse, UR4, !P1 ;  /* 0x0000000427007c0c */ /* 0x048fe2000cf81270 */
[----:B------:R-:W3:Y:S02]  /*3bb70*/  LDCU UR4, c[0x0][0x398] ;  /* 0x00007300ff0477ac */ /* 0x000ee40008000800 */
[----:B------:R-:W4:Y:S04]  /*3bb80*/  LDL.LU R31, [R1+0x1574] ;  /* 0x00157400011f7983 */ /* 0x000f280000300800 */
[----:B------:R-:W-:Y:S01]  /*3bb90*/  @P6 STG.E.U16 desc[UR8][R10.64], R57 ;  /* 0x000000390a006986 */ /* 0x000fe2000c101508 */
[----:B-1----:R-:W-:-:S03]  /*3bba0*/  ISETP.LT.AND P6, PT, R39, UR7, !P0 ;  /* 0x0000000727007c0c */ /* 0x002fc6000c7c1270 */
[----:B------:R-:W4:Y:S01]  /*3bbb0*/  LDL.LU R39, [R1+0x1570] ;  /* 0x0015700001277983 */ /* 0x000f220000300800 */
[----:B------:R-:W-:Y:S01]  /*3bbc0*/  PRMT R0, R57, 0x7632, R0 ;  /* 0x0000763239007816 */ /* 0x000fe20000000000 */
[----:B0-----:R-:W-:-:S05]  /*3bbd0*/  IMAD.WIDE R2, R15, 0x2, R54 ;  /* 0x000000020f027825 */ /* 0x001fca00078e0236 */
[----:B------:R0:W-:Y:S01]  /*3bbe0*/  @P4 STG.E.U16 desc[UR8][R2.64], R0 ;  /* 0x0000000002004986 */ /* 0x0001e2000c101508 */
[----:B------:R-:W-:Y:S01]  /*3bbf0*/  ISETP.LT.AND P4, PT, R35, UR5, !P1 ;  /* 0x0000000523007c0c */ /* 0x000fe2000cf81270 */
[C---:B------:R-:W-:Y:S01]  /*3bc00*/  IMAD.WIDE R4, R15.reuse, 0x2, R52 ;  /* 0x000000020f047825 */ /* 0x040fe200078e0234 */
[----:B------:R-:W1:Y:S03]  /*3bc10*/  LDCU UR5, c[0x0][0x398] ;  /* 0x00007300ff0577ac */ /* 0x000e660008000800 */
[----:B------:R-:W-:-:S08]  /*3bc20*/  IMAD.WIDE R8, R15, 0x2, R48 ;  /* 0x000000020f087825 */ /* 0x000fd000078e0230 */
[----:B--2---:R-:W-:Y:S01]  /*3bc30*/  @P4 STG.E.U16 desc[UR8][R4.64], R58 ;  /* 0x0000003a04004986 */ /* 0x004fe2000c101508 */
[----:B---3--:R-:W-:Y:S01]  /*3bc40*/  ISETP.LT.AND P4, PT, R61, UR4, !P1 ;  /* 0x000000043d007c0c */ /* 0x008fe2000cf81270 */
[----:B------:R-:W2:Y:S01]  /*3bc50*/  LDCU UR4, c[0x0][0x398] ;  /* 0x00007300ff0477ac */ /* 0x000ea20008000800 */
[----:B0-----:R-:W-:-:S11]  /*3bc60*/  PRMT R3, R58, 0x7632, R3 ;  /* 0x000076323a037816 */ /* 0x001fd60000000003 */
[----:B------:R0:W-:Y:S01]  /*3bc70*/  @P4 STG.E.U16 desc[UR8][R8.64], R3 ;  /* 0x0000000308004986 */ /* 0x0001e2000c101508 */
[----:B-1----:R-:W-:Y:S01]  /*3bc80*/  ISETP.LT.AND P4, PT, R60, UR5, !P1 ;  /* 0x000000053c007c0c */ /* 0x002fe2000cf81270 */
[----:B------:R-:W1:Y:S01]  /*3bc90*/  LDCU UR5, c[0x0][0x398] ;  /* 0x00007300ff0577ac */ /* 0x000e620008000800 */
[----:B0-----:R-:W-:-:S11]  /*3bca0*/  IMAD.WIDE R2, R15, 0x2, R46 ;  /* 0x000000020f027825 */ /* 0x001fd600078e022e */
[----:B----4-:R-:W-:Y:S01]  /*3bcb0*/  @P4 STG.E.U16 desc[UR8][R2.64], R39 ;  /* 0x0000002702004986 */ /* 0x010fe2000c101508 */
[----:B--2---:R-:W-:Y:S01]  /*3bcc0*/  ISETP.LT.AND P4, PT, R35, UR4, !P0 ;  /* 0x0000000423007c0c */ /* 0x004fe2000c781270 */
[----:B------:R-:W0:Y:S02]  /*3bcd0*/  LDCU UR4, c[0x0][0x398] ;  /* 0x00007300ff0477ac */ /* 0x000e240008000800 */
[----:B------:R-:W2:Y:S01]  /*3bce0*/  LDL.LU R35, [R1+0x156c] ;  /* 0x00156c0001237983 */ /* 0x000ea20000300800 */
[----:B------:R-:W-:Y:S01]  /*3bcf0*/  PRMT R0, R39, 0x7632, R0 ;  /* 0x0000763227007816 */ /* 0x000fe20000000000 */
[----:B------:R-:W-:Y:S01]  /*3bd00*/  IMAD.WIDE R4, R15, 0x2, R50 ;  /* 0x000000020f047825 */ /* 0x000fe200078e0232 */
[----:B0-----:R-:W-:Y:S01]  /*3bd10*/  ISETP.LT.AND P1, PT, R59, UR4, !P1 ;  /* 0x000000043b007c0c */ /* 0x001fe2000cf21270 */
[----:B------:R-:W0:Y:S01]  /*3bd20*/  LDCU UR4, c[0x0][0x3b8] ;  /* 0x00007700ff0477ac */ /* 0x000e220008000800 */
[----:B------:R-:W-:-:S11]  /*3bd30*/  ISETP.LT.AND P5, PT, R20, UR10, !P0 ;  /* 0x0000000a14007c0c */ /* 0x000fd6000c7a1270 */
[----:B------:R3:W-:Y:S01]  /*3bd40*/  @P1 STG.E.U16 desc[UR8][R4.64], R0 ;  /* 0x0000000004001986 */ /* 0x0007e2000c101508 */
[----:B-1----:R-:W-:Y:S01]  /*3bd50*/  ISETP.LT.AND P1, PT, R61, UR5, !P0 ;  /* 0x000000053d007c0c */ /* 0x002fe2000c721270 */
[----:B------:R-:W1:Y:S01]  /*3bd60*/  LDCU UR5, c[0x0][0x398] ;  /* 0x00007300ff0577ac */ /* 0x000e620008000800 */
[----:B0-----:R-:W-:Y:S01]  /*3bd70*/  VIADD R15, R15, UR4 ;  /* 0x000000040f0f7c36 */ /* 0x001fe20008000000 */
[----:B------:R-:W0:Y:S03]  /*3bd80*/  LDCU UR4, c[0x0][0x398] ;  /* 0x00007300ff0477ac */ /* 0x000e260008000800 */
[----:B------:R-:W-:-:S04]  /*3bd90*/  IMAD.WIDE R26, R15, 0x2, R26 ;  /* 0x000000020f1a7825 */ /* 0x000fc800078e021a */
[----:B------:R-:W-:Y:S01]  /*3bda0*/  IMAD.WIDE R24, R15, 0x2, R24 ;  /* 0x000000020f187825 */ /* 0x000fe200078e0218 */
[----:B---3--:R-:W-:-:S03]  /*3bdb0*/  PRMT R0, R43, 0x7632, R0 ;  /* 0x000076322b007816 */ /* 0x008fc60000000000 */
[----:B------:R-:W-:-:S04]  /*3bdc0*/  IMAD.WIDE R44, R15, 0x2, R44 ;  /* 0x000000020f2c7825 */ /* 0x000fc800078e022c */
[----:B------:R-:W-:-:S04]  /*3bdd0*/  IMAD.WIDE R54, R15, 0x2, R54 ;  /* 0x000000020f367825 */ /* 0x000fc800078e0236 */
[----:B------:R-:W-:-:S04]  /*3bde0*/  IMAD.WIDE R52, R15, 0x2, R52 ;  /* 0x000000020f347825 */ /* 0x000fc800078e0234 */
[----:B------:R-:W-:-:S04]  /*3bdf0*/  IMAD.WIDE R48, R15, 0x2, R48 ;  /* 0x000000020f307825 */ /* 0x000fc800078e0230 */
[----:B------:R-:W-:-:S04]  /*3be00*/  IMAD.WIDE R46, R15, 0x2, R46 ;  /* 0x000000020f2e7825 */ /* 0x000fc800078e022e */
[----:B------:R-:W-:Y:S01]  /*3be10*/  IMAD.WIDE R50, R15, 0x2, R50 ;  /* 0x000000020f327825 */ /* 0x000fe200078e0232 */
[----:B--2---:R2:W-:Y:S01]  /*3be20*/  @P5 STG.E.U16 desc[UR8][R26.64], R35 ;  /* 0x000000231a005986 */ /* 0x0045e2000c101508 */
[----:B-1----:R-:W-:Y:S02]  /*3be30*/  ISETP.LT.AND P5, PT, R60, UR5, !P0 ;  /* 0x000000053c007c0c */ /* 0x002fe4000c7a1270 */
[----:B0-----:R-:W-:Y:S02]  /*3be40*/  ISETP.LT.AND P0, PT, R59, UR4, !P0 ;  /* 0x000000043b007c0c */ /* 0x001fe4000c701270 */
[----:B------:R-:W-:Y:S02]  /*3be50*/  PRMT R12, R35, 0x7632, R12 ;  /* 0x00007632230c7816 */ /* 0x000fe4000000000c */
[----:B--2---:R-:W-:-:S03]  /*3be60*/  PRMT R27, R31, 0x7632, R27 ;  /* 0x000076321f1b7816 */ /* 0x004fc6000000001b */
[----:B------:R0:W-:Y:S04]  /*3be70*/  @P3 STG.E.U16 desc[UR8][R24.64], R12 ;  /* 0x0000000c18003986 */ /* 0x0001e8000c101508 */
[----:B------:R0:W-:Y:S04]  /*3be80*/  @P2 STG.E.U16 desc[UR8][R44.64], R31 ;  /* 0x0000001f2c002986 */ /* 0x0001e8000c101508 */
[----:B------:R0:W-:Y:S04]  /*3be90*/  @P6 STG.E.U16 desc[UR8][R54.64], R27 ;  /* 0x0000001b36006986 */ /* 0x0001e8000c101508 */
[----:B------:R0:W-:Y:S04]  /*3bea0*/  @P4 STG.E.U16 desc[UR8][R52.64], R43 ;  /* 0x0000002b34004986 */ /* 0x0001e8000c101508 */
[----:B------:R0:W-:Y:S04]  /*3beb0*/  @P1 STG.E.U16 desc[UR8][R48.64], R0 ;  /* 0x0000000030001986 */ /* 0x0001e8000c101508 */
[----:B------:R0:W-:Y:S01]  /*3bec0*/  @P5 STG.E.U16 desc[UR8][R46.64], R7 ;  /* 0x000000072e005986 */ /* 0x0001e2000c101508 */
[----:B------:R-:W-:Y:S05]  /*3bed0*/  @!P0 EXIT ;  /* 0x000000000000894d */ /* 0x000fea0003800000 */
[----:B0-----:R-:W-:-:S05]  /*3bee0*/  PRMT R25, R7, 0x7632, R25 ;  /* 0x0000763207197816 */ /* 0x001fca0000000019 */
[----:B------:R-:W-:Y:S01]  /*3bef0*/  STG.E.U16 desc[UR8][R50.64], R25 ;  /* 0x0000001932007986 */ /* 0x000fe2000c101508 */
[----:B------:R-:W-:Y:S05]  /*3bf00*/  EXIT ;  /* 0x000000000000794d */ /* 0x000fea0003800000 */
.L_x_2:
[----:B------:R-:W-:-:S00]  /*3bf10*/  BRA `(.L_x_2) ;  /* 0xfffffffc00fc7947 */ /* 0x000fc0000383ffff */
[----:B------:R-:W-:-:S00]  /*3bf20*/  NOP ;  /* 0x0000000000007918 */ /* 0x000fc00000000000 */
        /* <DEDUP_REMOVED lines=13> */
.L_x_3:


//--------------------- .nv.shared.matmul_kernel  --------------------------
	.section	.nv.shared.matmul_kernel,"aw",@nobits
	.sectionflags	@""
	.align	16
	.zero		1024


//--------------------- .nv.shared.reserved.0     --------------------------
	.section	.nv.shared.reserved.0,"aw",@nobits
	.weak		__nv_reservedSMEM_offset_0_alias
	.size		__nv_reservedSMEM_offset_0_alias, 0, 64
	.other		__nv_reservedSMEM_offset_0_alias,@"STO_CUDA_RESERVED_SHARED STV_DEFAULT"
__nv_reservedSMEM_offset_0_alias:
	.zero		0
	.zero		64


//--------------------- .nv.constant0.matmul_kernel --------------------------
	.section	.nv.constant0.matmul_kernel,"a",@progbits
	.sectionflags	@""
	.align	4
.nv.constant0.matmul_kernel:
	.zero		976


//--------------------- SYMBOLS --------------------------

	.type		.nv.reservedSmem.offset0,@object
	.size		.nv.reservedSmem.offset0,0x4
	.type		.nv.reservedSmem.cap,@object
	.size		.nv.reservedSmem.cap,0x4
